// auto-generated by cutlass_sweep.grouped_gemm — config: {"arch": "sm_90", "cluster_m": 2, "cluster_n": 1, "dtype": "e4m3", "schedule": "cooperative", "tile_k": 64, "tile_m": 128, "tile_n": 256}
#include "cutlass/cutlass.h"
#include "cutlass/gemm/group_array_problem_shape.hpp"
#include "cutlass/gemm/collective/collective_builder.hpp"
#include "cutlass/gemm/device/gemm_universal_adapter.h"
#include "cutlass/gemm/kernel/gemm_universal.hpp"
#include "cutlass/epilogue/collective/collective_builder.hpp"

using Elem = cutlass::float_e4m3_t;
using Acc  = float;
using ElemC = cutlass::half_t;
using TileShape    = cute::Shape<cute::_128, cute::_256, cute::_64>;
using ClusterShape = cute::Shape<cute::_2, cute::_1, cute::_1>;
using ProblemShape = cutlass::gemm::GroupProblemShape<cute::Shape<int,int,int>>;

using CollectiveEpilogue = typename cutlass::epilogue::collective::CollectiveBuilder<
    cutlass::arch::Sm90, cutlass::arch::OpClassTensorOp,
    TileShape, ClusterShape,
    cutlass::epilogue::collective::EpilogueTileAuto,
    Acc, Acc,
    ElemC, cutlass::layout::ColumnMajor *, 128 / cutlass::sizeof_bits<ElemC>::value,
    ElemC, cutlass::layout::ColumnMajor *, 128 / cutlass::sizeof_bits<ElemC>::value,
    cutlass::epilogue::PtrArrayTmaWarpSpecializedCooperative
  >::CollectiveOp;

using CollectiveMainloop = typename cutlass::gemm::collective::CollectiveBuilder<
    cutlass::arch::Sm90, cutlass::arch::OpClassTensorOp,
    Elem, cutlass::layout::RowMajor *, 128 / cutlass::sizeof_bits<Elem>::value,
    Elem, cutlass::layout::ColumnMajor *, 128 / cutlass::sizeof_bits<Elem>::value,
    Acc,
    TileShape, ClusterShape,
    cutlass::gemm::collective::StageCountAutoCarveout<
        static_cast<int>(sizeof(typename CollectiveEpilogue::SharedStorage))>,
    cutlass::gemm::KernelPtrArrayTmaWarpSpecializedCooperativeFP8FastAccum
  >::CollectiveOp;

using GemmKernel = cutlass::gemm::kernel::GemmUniversal<
    ProblemShape, CollectiveMainloop, CollectiveEpilogue>;
using Gemm = cutlass::gemm::device::GemmUniversalAdapter<GemmKernel>;

auto* _anchor = &cutlass::device_kernel<GemmKernel>;


// ===== COMPILED SASS (sm_90a) =====

	.target	sm_90a

	.elftype	@"ET_EXEC"


//--------------------- .note.nv.tkinfo           --------------------------
	.section	.note.nv.tkinfo,"",@"SHT_NOTE"
	.sectionflags	@"SHF_NOTE_NV_TKINFO"
	.tkinfo
        /*0018*/ 	.word	0x00000002
        /*0030*/ 	.string	""
        /*0030*/ 	.string	"ptxas"
        /*0030*/ 	.string	"Cuda compilation tools, release 13.0, V13.0.88"
        /*0030*/ 	.string	"Build cuda_13.0.r13.0/compiler.36424714_0"
        /*0030*/ 	.string	"-arch sm_90a -m 64 "



//--------------------- .note.nv.cuinfo           --------------------------
	.section	.note.nv.cuinfo,"",@"SHT_NOTE"
	.sectionflags	@"SHF_NOTE_NV_CUINFO"
        /*0018*/ 	.short	0x0002
        /*001a*/ 	.short	0x005a
        /*001c*/ 	.short	0x0082
	.zero		2


//--------------------- .nv.info                  --------------------------
	.section	.nv.info,"",@"SHT_CUDA_INFO"
	.align	4


	//----- nvinfo : EIATTR_REGCOUNT
	.align		4
        /*0000*/ 	.byte	0x04, 0x2f
        /*0002*/ 	.short	(.L_15 - .L_14)
	.align		4
.L_14:
        /*0004*/ 	.word	index@(_ZN7cutlass13device_kernelINS_4gemm6kernel13GemmUniversalINS1_17GroupProblemShapeIN4cute5tupleIJiiiEEEEENS1_10collective13CollectiveMmaINS1_39MainloopSm90ArrayTmaGmmaWarpSpecializedILi8ENS6_IJNS5_1CILi2EEENSC_ILi1EEESE_EEENS1_55KernelPtrArrayTmaWarpSpecializedCooperativeFP8FastAccumEEENS6_IJNSC_ILi128EEENSC_ILi256EEENSC_ILi64EEEEEENS_12float_e4m3_tEPNS6_IJlSE_NSC_ILi0EEEEEESM_SP_NS5_8TiledMMAINS5_8MMA_AtomIJNS5_4SM904GMMA31MMA_64x256x32_F32E4M3E4M3_SS_TNILNST_7ScaleInE1ELSV_1EEEEEENS5_6LayoutISF_NS6_IJSE_SN_SN_EEEEENS6_IJNS5_10UnderscoreES11_S11_EEEEENS5_13SM90_TMA_LOADENS5_14ComposedLayoutINS5_7SwizzleILi2ELi4ELi3EEENS5_18smem_ptr_flag_bitsILi8EEENSY_INS6_IJNSC_ILi8EEESK_EEENS6_IJSK_SE_EEEEEEEvNS5_8identityENS5_23SM90_TMA_LOAD_MULTICASTES1E_vS1F_EENS_8epilogue10collective18CollectiveEpilogueINS1I_30Sm90PtrArrayTmaWarpSpecializedILi4ELi2ELi16ELb1ELb0ELi2EEEJSL_NS6_IJSI_NSC_ILi32EEEEEENS_6half_tEPNS6_IJSE_lSN_EEES1P_S1R_NS1I_6fusion15FusionCallbacksIS1M_NS1S_17LinearCombinationIS1P_fS1P_fLNS_15FloatRoundStyleE2EEESL_S1O_JEEES14_NS15_INS16_ILi3ELi4ELi3EEENS18_ILi16EEENSY_INS6_IJSK_S1A_EEENS6_IJSE_SK_EEEEEEENS5_17SM75_U16x8_LDSM_TENS5_14SM90_TMA_STOREES23_NS5_17SM90_U16x8_STSM_TENS5_9Copy_AtomIJNS5_17SM90_U32x4_STSM_NES1P_EEEvEEEvvEEEEvNT_6ParamsE)
        /*0008*/ 	.word	0x000000a8


	//----- nvinfo : EIATTR_FRAME_SIZE
	.align		4
.L_15:
        /*000c*/ 	.byte	0x04, 0x11
        /*000e*/ 	.short	(.L_17 - .L_16)
	.align		4
.L_16:
        /*0010*/ 	.word	index@($__internal_0_$__cuda_sm20_div_u64)
        /*0014*/ 	.word	0x00000000


	//----- nvinfo : EIATTR_FRAME_SIZE
	.align		4
.L_17:
        /*0018*/ 	.byte	0x04, 0x11
        /*001a*/ 	.short	(.L_19 - .L_18)
	.align		4
.L_18:
        /*001c*/ 	.word	index@(_ZN7cutlass13device_kernelINS_4gemm6kernel13GemmUniversalINS1_17GroupProblemShapeIN4cute5tupleIJiiiEEEEENS1_10collective13CollectiveMmaINS1_39MainloopSm90ArrayTmaGmmaWarpSpecializedILi8ENS6_IJNS5_1CILi2EEENSC_ILi1EEESE_EEENS1_55KernelPtrArrayTmaWarpSpecializedCooperativeFP8FastAccumEEENS6_IJNSC_ILi128EEENSC_ILi256EEENSC_ILi64EEEEEENS_12float_e4m3_tEPNS6_IJlSE_NSC_ILi0EEEEEESM_SP_NS5_8TiledMMAINS5_8MMA_AtomIJNS5_4SM904GMMA31MMA_64x256x32_F32E4M3E4M3_SS_TNILNST_7ScaleInE1ELSV_1EEEEEENS5_6LayoutISF_NS6_IJSE_SN_SN_EEEEENS6_IJNS5_10UnderscoreES11_S11_EEEEENS5_13SM90_TMA_LOADENS5_14ComposedLayoutINS5_7SwizzleILi2ELi4ELi3EEENS5_18smem_ptr_flag_bitsILi8EEENSY_INS6_IJNSC_ILi8EEESK_EEENS6_IJSK_SE_EEEEEEEvNS5_8identityENS5_23SM90_TMA_LOAD_MULTICASTES1E_vS1F_EENS_8epilogue10collective18CollectiveEpilogueINS1I_30Sm90PtrArrayTmaWarpSpecializedILi4ELi2ELi16ELb1ELb0ELi2EEEJSL_NS6_IJSI_NSC_ILi32EEEEEENS_6half_tEPNS6_IJSE_lSN_EEES1P_S1R_NS1I_6fusion15FusionCallbacksIS1M_NS1S_17LinearCombinationIS1P_fS1P_fLNS_15FloatRoundStyleE2EEESL_S1O_JEEES14_NS15_INS16_ILi3ELi4ELi3EEENS18_ILi16EEENSY_INS6_IJSK_S1A_EEENS6_IJSE_SK_EEEEEEENS5_17SM75_U16x8_LDSM_TENS5_14SM90_TMA_STOREES23_NS5_17SM90_U16x8_STSM_TENS5_9Copy_AtomIJNS5_17SM90_U32x4_STSM_NES1P_EEEvEEEvvEEEEvNT_6ParamsE)
        /*0020*/ 	.word	0x00000000


	//----- nvinfo : EIATTR_MIN_STACK_SIZE
	.align		4
.L_19:
        /*0024*/ 	.byte	0x04, 0x12
        /*0026*/ 	.short	(.L_21 - .L_20)
	.align		4
.L_20:
        /*0028*/ 	.word	index@(_ZN7cutlass13device_kernelINS_4gemm6kernel13GemmUniversalINS1_17GroupProblemShapeIN4cute5tupleIJiiiEEEEENS1_10collective13CollectiveMmaINS1_39MainloopSm90ArrayTmaGmmaWarpSpecializedILi8ENS6_IJNS5_1CILi2EEENSC_ILi1EEESE_EEENS1_55KernelPtrArrayTmaWarpSpecializedCooperativeFP8FastAccumEEENS6_IJNSC_ILi128EEENSC_ILi256EEENSC_ILi64EEEEEENS_12float_e4m3_tEPNS6_IJlSE_NSC_ILi0EEEEEESM_SP_NS5_8TiledMMAINS5_8MMA_AtomIJNS5_4SM904GMMA31MMA_64x256x32_F32E4M3E4M3_SS_TNILNST_7ScaleInE1ELSV_1EEEEEENS5_6LayoutISF_NS6_IJSE_SN_SN_EEEEENS6_IJNS5_10UnderscoreES11_S11_EEEEENS5_13SM90_TMA_LOADENS5_14ComposedLayoutINS5_7SwizzleILi2ELi4ELi3EEENS5_18smem_ptr_flag_bitsILi8EEENSY_INS6_IJNSC_ILi8EEESK_EEENS6_IJSK_SE_EEEEEEEvNS5_8identityENS5_23SM90_TMA_LOAD_MULTICASTES1E_vS1F_EENS_8epilogue10collective18CollectiveEpilogueINS1I_30Sm90PtrArrayTmaWarpSpecializedILi4ELi2ELi16ELb1ELb0ELi2EEEJSL_NS6_IJSI_NSC_ILi32EEEEEENS_6half_tEPNS6_IJSE_lSN_EEES1P_S1R_NS1I_6fusion15FusionCallbacksIS1M_NS1S_17LinearCombinationIS1P_fS1P_fLNS_15FloatRoundStyleE2EEESL_S1O_JEEES14_NS15_INS16_ILi3ELi4ELi3EEENS18_ILi16EEENSY_INS6_IJSK_S1A_EEENS6_IJSE_SK_EEEEEEENS5_17SM75_U16x8_LDSM_TENS5_14SM90_TMA_STOREES23_NS5_17SM90_U16x8_STSM_TENS5_9Copy_AtomIJNS5_17SM90_U32x4_STSM_NES1P_EEEvEEEvvEEEEvNT_6ParamsE)
        /*002c*/ 	.word	0x00000000
.L_21:


//--------------------- .nv.compat                --------------------------
	.section	.nv.compat,"",@"SHT_CUDA_COMPAT_INFO"
	.align	4
        /*0000*/ 	.byte	0x02, 0x09, 0x01, 0x00, 0x02, 0x02, 0x04, 0x00, 0x02, 0x05, 0x05, 0x00, 0x03, 0x07, 0x01, 0x01
        /*0010*/ 	.byte	0x02, 0x03, 0x03, 0x00, 0x02, 0x06, 0x01, 0x00, 0x04, 0x0b, 0x08, 0x00, 0x00, 0x00, 0x00, 0x00
        /*0020*/ 	.byte	0x00, 0x00, 0x00, 0x00


//--------------------- .nv.info._ZN7cutlass13device_kernelINS_4gemm6kernel13GemmUniversalINS1_17GroupProblemShapeIN4cute5tupleIJiiiEEEEENS1_10collective13CollectiveMmaINS1_39MainloopSm90ArrayTmaGmmaWarpSpecializedILi8ENS6_IJNS5_1CILi2EEENSC_ILi1EEESE_EEENS1_55KernelPtrArrayTmaWarpSpecializedCooperativeFP8FastAccumEEENS6_IJNSC_ILi128EEENSC_ILi256EEENSC_ILi64EEEEEENS_12float_e4m3_tEPNS6_IJlSE_NSC_ILi0EEEEEESM_SP_NS5_8TiledMMAINS5_8MMA_AtomIJNS5_4SM904GMMA31MMA_64x256x32_F32E4M3E4M3_SS_TNILNST_7ScaleInE1ELSV_1EEEEEENS5_6LayoutISF_NS6_IJSE_SN_SN_EEEEENS6_IJNS5_10UnderscoreES11_S11_EEEEENS5_13SM90_TMA_LOADENS5_14ComposedLayoutINS5_7SwizzleILi2ELi4ELi3EEENS5_18smem_ptr_flag_bitsILi8EEENSY_INS6_IJNSC_ILi8EEESK_EEENS6_IJSK_SE_EEEEEEEvNS5_8identityENS5_23SM90_TMA_LOAD_MULTICASTES1E_vS1F_EENS_8epilogue10collective18CollectiveEpilogueINS1I_30Sm90PtrArrayTmaWarpSpecializedILi4ELi2ELi16ELb1ELb0ELi2EEEJSL_NS6_IJSI_NSC_ILi32EEEEEENS_6half_tEPNS6_IJSE_lSN_EEES1P_S1R_NS1I_6fusion15FusionCallbacksIS1M_NS1S_17LinearCombinationIS1P_fS1P_fLNS_15FloatRoundStyleE2EEESL_S1O_JEEES14_NS15_INS16_ILi3ELi4ELi3EEENS18_ILi16EEENSY_INS6_IJSK_S1A_EEENS6_IJSE_SK_EEEEEEENS5_17SM75_U16x8_LDSM_TENS5_14SM90_TMA_STOREES23_NS5_17SM90_U16x8_STSM_TENS5_9Copy_AtomIJNS5_17SM90_U32x4_STSM_NES1P_EEEvEEEvvEEEEvNT_6ParamsE --------------------------
	.section	.nv.info._ZN7cutlass13device_kernelINS_4gemm6kernel13GemmUniversalINS1_17GroupProblemShapeIN4cute5tupleIJiiiEEEEENS1_10collective13CollectiveMmaINS1_39MainloopSm90ArrayTmaGmmaWarpSpecializedILi8ENS6_IJNS5_1CILi2EEENSC_ILi1EEESE_EEENS1_55KernelPtrArrayTmaWarpSpecializedCooperativeFP8FastAccumEEENS6_IJNSC_ILi128EEENSC_ILi256EEENSC_ILi64EEEEEENS_12float_e4m3_tEPNS6_IJlSE_NSC_ILi0EEEEEESM_SP_NS5_8TiledMMAINS5_8MMA_AtomIJNS5_4SM904GMMA31MMA_64x256x32_F32E4M3E4M3_SS_TNILNST_7ScaleInE1ELSV_1EEEEEENS5_6LayoutISF_NS6_IJSE_SN_SN_EEEEENS6_IJNS5_10UnderscoreES11_S11_EEEEENS5_13SM90_TMA_LOADENS5_14ComposedLayoutINS5_7SwizzleILi2ELi4ELi3EEENS5_18smem_ptr_flag_bitsILi8EEENSY_INS6_IJNSC_ILi8EEESK_EEENS6_IJSK_SE_EEEEEEEvNS5_8identityENS5_23SM90_TMA_LOAD_MULTICASTES1E_vS1F_EENS_8epilogue10collective18CollectiveEpilogueINS1I_30Sm90PtrArrayTmaWarpSpecializedILi4ELi2ELi16ELb1ELb0ELi2EEEJSL_NS6_IJSI_NSC_ILi32EEEEEENS_6half_tEPNS6_IJSE_lSN_EEES1P_S1R_NS1I_6fusion15FusionCallbacksIS1M_NS1S_17LinearCombinationIS1P_fS1P_fLNS_15FloatRoundStyleE2EEESL_S1O_JEEES14_NS15_INS16_ILi3ELi4ELi3EEENS18_ILi16EEENSY_INS6_IJSK_S1A_EEENS6_IJSE_SK_EEEEEEENS5_17SM75_U16x8_LDSM_TENS5_14SM90_TMA_STOREES23_NS5_17SM90_U16x8_STSM_TENS5_9Copy_AtomIJNS5_17SM90_U32x4_STSM_NES1P_EEEvEEEvvEEEEvNT_6ParamsE,"",@"SHT_CUDA_INFO"
	.sectionflags	@""
	.align	4


	//----- nvinfo : EIATTR_CUDA_API_VERSION
	.align		4
        /*0000*/ 	.byte	0x04, 0x37
        /*0002*/ 	.short	(.L_23 - .L_22)
.L_22:
        /*0004*/ 	.word	0x00000082


	//----- nvinfo : EIATTR_KPARAM_INFO
	.align		4
.L_23:
        /*0008*/ 	.byte	0x04, 0x17
        /*000a*/ 	.short	(.L_25 - .L_24)
.L_24:
        /*000c*/ 	.word	0x00000000
        /*0010*/ 	.short	0x0000
        /*0012*/ 	.short	0x0070
        /*0014*/ 	.byte	0x00, 0xf0, 0x01, 0x1c


	//----- nvinfo : EIATTR_SPARSE_MMA_MASK
	.align		4
.L_25:
        /*0018*/ 	.byte	0x03, 0x50
        /*001a*/ 	.short	0x0000


	//----- nvinfo : EIATTR_MAXREG_COUNT
	.align		4
        /*001c*/ 	.byte	0x03, 0x1b
        /*001e*/ 	.short	0x00a8


	//----- nvinfo : EIATTR_NUM_BARRIERS
	.align		4
        /*0020*/ 	.byte	0x02, 0x4c
        /*0022*/ 	.byte	0x02
	.zero		1


	//----- nvinfo : EIATTR_EXTERNS
	.align		4
        /*0024*/ 	.byte	0x04, 0x0f
        /*0026*/ 	.short	(.L_27 - .L_26)


	//   ....[0]....
	.align		4
.L_26:
        /*0028*/ 	.word	index@(__assertfail)


	//----- nvinfo : EIATTR_MERCURY_ISA_VERSION
	.align		4
.L_27:
        /*002c*/ 	.byte	0x03, 0x5f
        /*002e*/ 	.short	0x0101


	//----- nvinfo : EIATTR_INT_WARP_WIDE_INSTR_OFFSETS
	.align		4
        /*0030*/ 	.byte	0x04, 0x31
        /*0032*/ 	.short	(.L_29 - .L_28)


	//   ....[0]....
.L_28:
        /*0034*/ 	.word	0x00001380


	//   ....[1]....
        /*0038*/ 	.word	0x000013a0


	//   ....[2]....
        /*003c*/ 	.word	0x000014d0


	//----- nvinfo : EIATTR_COOP_GROUP_MASK_REGIDS
	.align		4
.L_29:
        /*0040*/ 	.byte	0x04, 0x29
        /*0042*/ 	.short	(.L_31 - .L_30)


	//   ....[0]....
.L_30:
        /*0044*/ 	.word	0xffffffff


	//   ....[1]....
        /*0048*/ 	.word	0xffffffff


	//   ....[2]....
        /*004c*/ 	.word	0xffffffff


	//   ....[3]....
        /*0050*/ 	.word	0xffffffff


	//   ....[4]....
        /*0054*/ 	.word	0xffffffff


	//   ....[5]....
        /*0058*/ 	.word	0xffffffff


	//   ....[6]....
        /*005c*/ 	.word	0xffffffff


	//   ....[7]....
        /*0060*/ 	.word	0xffffffff


	//   ....[8]....
        /*0064*/ 	.word	0xffffffff


	//   ....[9]....
        /*0068*/ 	.word	0xffffffff


	//   ....[10]....
        /*006c*/ 	.word	0xffffffff


	//   ....[11]....
        /*0070*/ 	.word	0xffffffff


	//   ....[12]....
        /*0074*/ 	.word	0xffffffff


	//   ....[13]....
        /*0078*/ 	.word	0xffffffff


	//   ....[14]....
        /*007c*/ 	.word	0xffffffff


	//   ....[15]....
        /*0080*/ 	.word	0xffffffff


	//   ....[16]....
        /*0084*/ 	.word	0xffffffff


	//   ....[17]....
        /*0088*/ 	.word	0xffffffff


	//   ....[18]....
        /*008c*/ 	.word	0xffffffff


	//   ....[19]....
        /*0090*/ 	.word	0xffffffff


	//   ....[20]....
        /*0094*/ 	.word	0xffffffff


	//   ....[21]....
        /*0098*/ 	.word	0xffffffff


	//   ....[22]....
        /*009c*/ 	.word	0xffffffff


	//   ....[23]....
        /*00a0*/ 	.word	0xffffffff


	//   ....[24]....
        /*00a4*/ 	.word	0xffffffff


	//   ....[25]....
        /*00a8*/ 	.word	0xffffffff


	//   ....[26]....
        /*00ac*/ 	.word	0xffffffff


	//   ....[27]....
        /*00b0*/ 	.word	0xffffffff


	//   ....[28]....
        /*00b4*/ 	.word	0xffffffff


	//   ....[29]....
        /*00b8*/ 	.word	0xffffffff


	//   ....[30]....
        /*00bc*/ 	.word	0xffffffff


	//   ....[31]....
        /*00c0*/ 	.word	0xffffffff


	//   ....[32]....
        /*00c4*/ 	.word	0xffffffff


	//   ....[33]....
        /*00c8*/ 	.word	0xffffffff


	//   ....[34]....
        /*00cc*/ 	.word	0xffffffff


	//   ....[35]....
        /*00d0*/ 	.word	0xffffffff


	//   ....[36]....
        /*00d4*/ 	.word	0xffffffff


	//   ....[37]....
        /*00d8*/ 	.word	0xffffffff


	//   ....[38]....
        /*00dc*/ 	.word	0xffffffff


	//   ....[39]....
        /*00e0*/ 	.word	0xffffffff


	//   ....[40]....
        /*00e4*/ 	.word	0xffffffff


	//   ....[41]....
        /*00e8*/ 	.word	0xffffffff


	//   ....[42]....
        /*00ec*/ 	.word	0xffffffff


	//   ....[43]....
        /*00f0*/ 	.word	0xffffffff


	//   ....[44]....
        /*00f4*/ 	.word	0xffffffff


	//   ....[45]....
        /*00f8*/ 	.word	0xffffffff


	//   ....[46]....
        /*00fc*/ 	.word	0xffffffff


	//   ....[47]....
        /*0100*/ 	.word	0xffffffff


	//   ....[48]....
        /*0104*/ 	.word	0xffffffff


	//   ....[49]....
        /*0108*/ 	.word	0xffffffff


	//   ....[50]....
        /*010c*/ 	.word	0xffffffff


	//   ....[51]....
        /*0110*/ 	.word	0xffffffff


	//   ....[52]....
        /*0114*/ 	.word	0xffffffff


	//   ....[53]....
        /*0118*/ 	.word	0xffffffff


	//   ....[54]....
        /*011c*/ 	.word	0xffffffff


	//   ....[55]....
        /*0120*/ 	.word	0xffffffff


	//   ....[56]....
        /*0124*/ 	.word	0xffffffff


	//   ....[57]....
        /*0128*/ 	.word	0xffffffff


	//   ....[58]....
        /*012c*/ 	.word	0xffffffff


	//   ....[59]....
        /*0130*/ 	.word	0xffffffff


	//   ....[60]....
        /*0134*/ 	.word	0xffffffff


	//   ....[61]....
        /*0138*/ 	.word	0xffffffff


	//   ....[62]....
        /*013c*/ 	.word	0xffffffff


	//   ....[63]....
        /*0140*/ 	.word	0xffffffff


	//   ....[64]....
        /*0144*/ 	.word	0xffffffff


	//   ....[65]....
        /*0148*/ 	.word	0xffffffff


	//   ....[66]....
        /*014c*/ 	.word	0xffffffff


	//   ....[67]....
        /*0150*/ 	.word	0xffffffff


	//   ....[68]....
        /*0154*/ 	.word	0xffffffff


	//   ....[69]....
        /*0158*/ 	.word	0xffffffff


	//   ....[70]....
        /*015c*/ 	.word	0xffffffff


	//   ....[71]....
        /*0160*/ 	.word	0xffffffff


	//   ....[72]....
        /*0164*/ 	.word	0xffffffff


	//   ....[73]....
        /*0168*/ 	.word	0xffffffff


	//   ....[74]....
        /*016c*/ 	.word	0xffffffff


	//   ....[75]....
        /*0170*/ 	.word	0xffffffff


	//   ....[76]....
        /*0174*/ 	.word	0xffffffff


	//   ....[77]....
        /*0178*/ 	.word	0xffffffff


	//   ....[78]....
        /*017c*/ 	.word	0xffffffff


	//   ....[79]....
        /*0180*/ 	.word	0x0500000f


	//----- nvinfo : EIATTR_COOP_GROUP_INSTR_OFFSETS
	.align		4
.L_31:
        /*0184*/ 	.byte	0x04, 0x28
        /*0186*/ 	.short	(.L_33 - .L_32)


	//   ....[0]....
.L_32:
        /*0188*/ 	.word	0x000007c0


	//   ....[1]....
        /*018c*/ 	.word	0x00000880


	//   ....[2]....
        /*0190*/ 	.word	0x00000d20


	//   ....[3]....
        /*0194*/ 	.word	0x00000fd0


	//   ....[4]....
        /*0198*/ 	.word	0x00001240


	//   ....[5]....
        /*019c*/ 	.word	0x000015f0


	//   ....[6]....
        /*01a0*/ 	.word	0x00001d50


	//   ....[7]....
        /*01a4*/ 	.word	0x00001d80


	//   ....[8]....
        /*01a8*/ 	.word	0x00001e00


	//   ....[9]....
        /*01ac*/ 	.word	0x00001e10


	//   ....[10]....
        /*01b0*/ 	.word	0x00001e50


	//   ....[11]....
        /*01b4*/ 	.word	0x00001e70


	//   ....[12]....
        /*01b8*/ 	.word	0x00001eb0


	//   ....[13]....
        /*01bc*/ 	.word	0x00001ed0


	//   ....[14]....
        /*01c0*/ 	.word	0x00001f10


	//   ....[15]....
        /*01c4*/ 	.word	0x00001f30


	//   ....[16]....
        /*01c8*/ 	.word	0x00001fa0


	//   ....[17]....
        /*01cc*/ 	.word	0x000020c0


	//   ....[18]....
        /*01d0*/ 	.word	0x000020e0


	//   ....[19]....
        /*01d4*/ 	.word	0x00002730


	//   ....[20]....
        /*01d8*/ 	.word	0x00002740


	//   ....[21]....
        /*01dc*/ 	.word	0x00002790


	//   ....[22]....
        /*01e0*/ 	.word	0x000027a0


	//   ....[23]....
        /*01e4*/ 	.word	0x000027f0


	//   ....[24]....
        /*01e8*/ 	.word	0x00002800


	//   ....[25]....
        /*01ec*/ 	.word	0x00002850


	//   ....[26]....
        /*01f0*/ 	.word	0x00002860


	//   ....[27]....
        /*01f4*/ 	.word	0x000028b0


	//   ....[28]....
        /*01f8*/ 	.word	0x000028c0


	//   ....[29]....
        /*01fc*/ 	.word	0x00002950


	//   ....[30]....
        /*0200*/ 	.word	0x000029a0


	//   ....[31]....
        /*0204*/ 	.word	0x00002a30


	//   ....[32]....
        /*0208*/ 	.word	0x00002a50


	//   ....[33]....
        /*020c*/ 	.word	0x00002a60


	//   ....[34]....
        /*0210*/ 	.word	0x00002a70


	//   ....[35]....
        /*0214*/ 	.word	0x00002a80


	//   ....[36]....
        /*0218*/ 	.word	0x00002a90


	//   ....[37]....
        /*021c*/ 	.word	0x00003040


	//   ....[38]....
        /*0220*/ 	.word	0x000032e0


	//   ....[39]....
        /*0224*/ 	.word	0x00003690


	//   ....[40]....
        /*0228*/ 	.word	0x00003b10


	//   ....[41]....
        /*022c*/ 	.word	0x00008390


	//   ....[42]....
        /*0230*/ 	.word	0x00008900


	//   ....[43]....
        /*0234*/ 	.word	0x00008ca0


	//   ....[44]....
        /*0238*/ 	.word	0x0000a270


	//   ....[45]....
        /*023c*/ 	.word	0x0000a940


	//   ....[46]....
        /*0240*/ 	.word	0x0000ae30


	//   ....[47]....
        /*0244*/ 	.word	0x0000bc60


	//   ....[48]....
        /*0248*/ 	.word	0x0000cce0


	//   ....[49]....
        /*024c*/ 	.word	0x0000cd00


	//   ....[50]....
        /*0250*/ 	.word	0x0000cd50


	//   ....[51]....
        /*0254*/ 	.word	0x0000cd70


	//   ....[52]....
        /*0258*/ 	.word	0x0000cdb0


	//   ....[53]....
        /*025c*/ 	.word	0x0000cde0


	//   ....[54]....
        /*0260*/ 	.word	0x0000ce20


	//   ....[55]....
        /*0264*/ 	.word	0x0000ce50


	//   ....[56]....
        /*0268*/ 	.word	0x0000ce90


	//   ....[57]....
        /*026c*/ 	.word	0x0000cec0


	//   ....[58]....
        /*0270*/ 	.word	0x0000cf50


	//   ....[59]....
        /*0274*/ 	.word	0x0000d070


	//   ....[60]....
        /*0278*/ 	.word	0x0000d090


	//   ....[61]....
        /*027c*/ 	.word	0x0000d6e0


	//   ....[62]....
        /*0280*/ 	.word	0x0000d6f0


	//   ....[63]....
        /*0284*/ 	.word	0x0000d740


	//   ....[64]....
        /*0288*/ 	.word	0x0000d750


	//   ....[65]....
        /*028c*/ 	.word	0x0000d7a0


	//   ....[66]....
        /*0290*/ 	.word	0x0000d7b0


	//   ....[67]....
        /*0294*/ 	.word	0x0000d800


	//   ....[68]....
        /*0298*/ 	.word	0x0000d810


	//   ....[69]....
        /*029c*/ 	.word	0x0000d860


	//   ....[70]....
        /*02a0*/ 	.word	0x0000d870


	//   ....[71]....
        /*02a4*/ 	.word	0x0000d900


	//   ....[72]....
        /*02a8*/ 	.word	0x0000d970


	//   ....[73]....
        /*02ac*/ 	.word	0x0000da00


	//   ....[74]....
        /*02b0*/ 	.word	0x0000da20


	//   ....[75]....
        /*02b4*/ 	.word	0x0000da30


	//   ....[76]....
        /*02b8*/ 	.word	0x0000da40


	//   ....[77]....
        /*02bc*/ 	.word	0x0000da50


	//   ....[78]....
        /*02c0*/ 	.word	0x0000da60


	//   ....[79]....
        /*02c4*/ 	.word	0x0000f190


	//----- nvinfo : EIATTR_REG_RECONFIG
	.align		4
.L_33:
        /*02c8*/ 	.byte	0x01, 0x54
	.zero		2


	//----- nvinfo : EIATTR_SYSCALL_OFFSETS
	.align		4
        /*02cc*/ 	.byte	0x04, 0x46
        /*02ce*/ 	.short	(.L_35 - .L_34)


	//   ....[0]....
.L_34:
        /*02d0*/ 	.word	0x00004940


	//   ....[1]....
        /*02d4*/ 	.word	0x00004a30


	//----- nvinfo : EIATTR_MBARRIER_INSTR_OFFSETS
	.align		4
.L_35:
        /*02d8*/ 	.byte	0x04, 0x39
        /*02da*/ 	.short	(.L_37 - .L_36)


	//   ....[0]....
.L_36:
        /*02dc*/ 	.word	0x00000c00
        /*02e0*/ 	.word	0x000000ff
        /*02e4*/ 	.word	0x00038400
        /*02e8*/ 	.short	0x0100
        /*02ea*/ 	.byte	0x0b
	.zero		1


	//   ....[1]....
        /*02ec*/ 	.word	0x00000c10
        /*02f0*/ 	.word	0x000000ff
        /*02f4*/ 	.word	0x00038440
        /*02f8*/ 	.short	0x0100
        /*02fa*/ 	.byte	0x0b
	.zero		1


	//   ....[2]....
        /*02fc*/ 	.word	0x00000c20
        /*0300*/ 	.word	0x000000ff
        /*0304*/ 	.word	0x00038408
        /*0308*/ 	.short	0x0100
        /*030a*/ 	.byte	0x0b
	.zero		1


	//   ....[3]....
        /*030c*/ 	.word	0x00000c30
        /*0310*/ 	.word	0x000000ff
        /*0314*/ 	.word	0x00038448
        /*0318*/ 	.short	0x0100
        /*031a*/ 	.byte	0x0b
	.zero		1


	//   ....[4]....
        /*031c*/ 	.word	0x00000c40
        /*0320*/ 	.word	0x000000ff
        /*0324*/ 	.word	0x00038410
        /*0328*/ 	.short	0x0100
        /*032a*/ 	.byte	0x0b
	.zero		1


	//   ....[5]....
        /*032c*/ 	.word	0x00000c50
        /*0330*/ 	.word	0x000000ff
        /*0334*/ 	.word	0x00038450
        /*0338*/ 	.short	0x0100
        /*033a*/ 	.byte	0x0b
	.zero		1


	//   ....[6]....
        /*033c*/ 	.word	0x00000c60
        /*0340*/ 	.word	0x000000ff
        /*0344*/ 	.word	0x00038418
        /*0348*/ 	.short	0x0100
        /*034a*/ 	.byte	0x0b
	.zero		1


	//   ....[7]....
        /*034c*/ 	.word	0x00000c70
        /*0350*/ 	.word	0x000000ff
        /*0354*/ 	.word	0x00038458
        /*0358*/ 	.short	0x0100
        /*035a*/ 	.byte	0x0b
	.zero		1


	//   ....[8]....
        /*035c*/ 	.word	0x00000c80
        /*0360*/ 	.word	0x000000ff
        /*0364*/ 	.word	0x00038420
        /*0368*/ 	.short	0x0100
        /*036a*/ 	.byte	0x0b
	.zero		1


	//   ....[9]....
        /*036c*/ 	.word	0x00000c90
        /*0370*/ 	.word	0x000000ff
        /*0374*/ 	.word	0x00038460
        /*0378*/ 	.short	0x0100
        /*037a*/ 	.byte	0x0b
	.zero		1


	//   ....[10]....
        /*037c*/ 	.word	0x00000ca0
        /*0380*/ 	.word	0x000000ff
        /*0384*/ 	.word	0x00038428
        /*0388*/ 	.short	0x0100
        /*038a*/ 	.byte	0x0b
	.zero		1


	//   ....[11]....
        /*038c*/ 	.word	0x00000cb0
        /*0390*/ 	.word	0x000000ff
        /*0394*/ 	.word	0x00038468
        /*0398*/ 	.short	0x0100
        /*039a*/ 	.byte	0x0b
	.zero		1


	//   ....[12]....
        /*039c*/ 	.word	0x00000cc0
        /*03a0*/ 	.word	0x000000ff
        /*03a4*/ 	.word	0x00038430
        /*03a8*/ 	.short	0x0100
        /*03aa*/ 	.byte	0x0b
	.zero		1


	//   ....[13]....
        /*03ac*/ 	.word	0x00000cd0
        /*03b0*/ 	.word	0x000000ff
        /*03b4*/ 	.word	0x00038470
        /*03b8*/ 	.short	0x0100
        /*03ba*/ 	.byte	0x0b
	.zero		1


	//   ....[14]....
        /*03bc*/ 	.word	0x00000ce0
        /*03c0*/ 	.word	0x000000ff
        /*03c4*/ 	.word	0x00038438
        /*03c8*/ 	.short	0x0100
        /*03ca*/ 	.byte	0x0b
	.zero		1


	//   ....[15]....
        /*03cc*/ 	.word	0x00000cf0
        /*03d0*/ 	.word	0x000000ff
        /*03d4*/ 	.word	0x00038478
        /*03d8*/ 	.short	0x0100
        /*03da*/ 	.byte	0x0b
	.zero		1


	//   ....[16]....
        /*03dc*/ 	.word	0x00000eb0
        /*03e0*/ 	.word	0x000000ff
        /*03e4*/ 	.word	0x00038480
        /*03e8*/ 	.short	0x0100
        /*03ea*/ 	.byte	0x0b
	.zero		1


	//   ....[17]....
        /*03ec*/ 	.word	0x00000ec0
        /*03f0*/ 	.word	0x000000ff
        /*03f4*/ 	.word	0x000384c0
        /*03f8*/ 	.short	0x0100
        /*03fa*/ 	.byte	0x0b
	.zero		1


	//   ....[18]....
        /*03fc*/ 	.word	0x00000ed0
        /*0400*/ 	.word	0x000000ff
        /*0404*/ 	.word	0x00038488
        /*0408*/ 	.short	0x0100
        /*040a*/ 	.byte	0x0b
	.zero		1


	//   ....[19]....
        /*040c*/ 	.word	0x00000ee0
        /*0410*/ 	.word	0x000000ff
        /*0414*/ 	.word	0x000384c8
        /*0418*/ 	.short	0x0100
        /*041a*/ 	.byte	0x0b
	.zero		1


	//   ....[20]....
        /*041c*/ 	.word	0x00000ef0
        /*0420*/ 	.word	0x000000ff
        /*0424*/ 	.word	0x00038490
        /*0428*/ 	.short	0x0100
        /*042a*/ 	.byte	0x0b
	.zero		1


	//   ....[21]....
        /*042c*/ 	.word	0x00000f00
        /*0430*/ 	.word	0x000000ff
        /*0434*/ 	.word	0x000384d0
        /*0438*/ 	.short	0x0100
        /*043a*/ 	.byte	0x0b
	.zero		1


	//   ....[22]....
        /*043c*/ 	.word	0x00000f10
        /*0440*/ 	.word	0x000000ff
        /*0444*/ 	.word	0x00038498
        /*0448*/ 	.short	0x0100
        /*044a*/ 	.byte	0x0b
	.zero		1


	//   ....[23]....
        /*044c*/ 	.word	0x00000f20
        /*0450*/ 	.word	0x000000ff
        /*0454*/ 	.word	0x000384d8
        /*0458*/ 	.short	0x0100
        /*045a*/ 	.byte	0x0b
	.zero		1


	//   ....[24]....
        /*045c*/ 	.word	0x00000f30
        /*0460*/ 	.word	0x000000ff
        /*0464*/ 	.word	0x000384a0
        /*0468*/ 	.short	0x0100
        /*046a*/ 	.byte	0x0b
	.zero		1


	//   ....[25]....
        /*046c*/ 	.word	0x00000f40
        /*0470*/ 	.word	0x000000ff
        /*0474*/ 	.word	0x000384e0
        /*0478*/ 	.short	0x0100
        /*047a*/ 	.byte	0x0b
	.zero		1


	//   ....[26]....
        /*047c*/ 	.word	0x00000f50
        /*0480*/ 	.word	0x000000ff
        /*0484*/ 	.word	0x000384a8
        /*0488*/ 	.short	0x0100
        /*048a*/ 	.byte	0x0b
	.zero		1


	//   ....[27]....
        /*048c*/ 	.word	0x00000f60
        /*0490*/ 	.word	0x000000ff
        /*0494*/ 	.word	0x000384e8
        /*0498*/ 	.short	0x0100
        /*049a*/ 	.byte	0x0b
	.zero		1


	//   ....[28]....
        /*049c*/ 	.word	0x00000f70
        /*04a0*/ 	.word	0x000000ff
        /*04a4*/ 	.word	0x000384b0
        /*04a8*/ 	.short	0x0100
        /*04aa*/ 	.byte	0x0b
	.zero		1


	//   ....[29]....
        /*04ac*/ 	.word	0x00000f80
        /*04b0*/ 	.word	0x000000ff
        /*04b4*/ 	.word	0x000384f0
        /*04b8*/ 	.short	0x0100
        /*04ba*/ 	.byte	0x0b
	.zero		1


	//   ....[30]....
        /*04bc*/ 	.word	0x00000f90
        /*04c0*/ 	.word	0x000000ff
        /*04c4*/ 	.word	0x000384b8
        /*04c8*/ 	.short	0x0100
        /*04ca*/ 	.byte	0x0b
	.zero		1


	//   ....[31]....
        /*04cc*/ 	.word	0x00000fa0
        /*04d0*/ 	.word	0x000000ff
        /*04d4*/ 	.word	0x000384f8
        /*04d8*/ 	.short	0x0100
        /*04da*/ 	.byte	0x0b
	.zero		1


	//   ....[32]....
        /*04dc*/ 	.word	0x000011a0
        /*04e0*/ 	.word	0x000000ff
        /*04e4*/ 	.word	0x00038500
        /*04e8*/ 	.short	0x0100
        /*04ea*/ 	.byte	0x06
	.zero		1


	//   ....[33]....
        /*04ec*/ 	.word	0x000011b0
        /*04f0*/ 	.word	0x000000ff
        /*04f4*/ 	.word	0x00038520
        /*04f8*/ 	.short	0x0100
        /*04fa*/ 	.byte	0x06
	.zero		1


	//   ....[34]....
        /*04fc*/ 	.word	0x000011c0
        /*0500*/ 	.word	0x000000ff
        /*0504*/ 	.word	0x00038508
        /*0508*/ 	.short	0x0100
        /*050a*/ 	.byte	0x06
	.zero		1


	//   ....[35]....
        /*050c*/ 	.word	0x000011d0
        /*0510*/ 	.word	0x000000ff
        /*0514*/ 	.word	0x00038528
        /*0518*/ 	.short	0x0100
        /*051a*/ 	.byte	0x06
	.zero		1


	//   ....[36]....
        /*051c*/ 	.word	0x000011e0
        /*0520*/ 	.word	0x000000ff
        /*0524*/ 	.word	0x00038510
        /*0528*/ 	.short	0x0100
        /*052a*/ 	.byte	0x06
	.zero		1


	//   ....[37]....
        /*052c*/ 	.word	0x000011f0
        /*0530*/ 	.word	0x000000ff
        /*0534*/ 	.word	0x00038530
        /*0538*/ 	.short	0x0100
        /*053a*/ 	.byte	0x06
	.zero		1


	//   ....[38]....
        /*053c*/ 	.word	0x00001200
        /*0540*/ 	.word	0x000000ff
        /*0544*/ 	.word	0x00038518
        /*0548*/ 	.short	0x0100
        /*054a*/ 	.byte	0x06
	.zero		1


	//   ....[39]....
        /*054c*/ 	.word	0x00001210
        /*0550*/ 	.word	0x000000ff
        /*0554*/ 	.word	0x00038538
        /*0558*/ 	.short	0x0100
        /*055a*/ 	.byte	0x06
	.zero		1


	//   ....[40]....
        /*055c*/ 	.word	0x00001520
        /*0560*/ 	.word	0x000000ff
        /*0564*/ 	.word	0x00038540
        /*0568*/ 	.short	0x0100
        /*056a*/ 	.byte	0x06
	.zero		1


	//   ....[41]....
        /*056c*/ 	.word	0x00001590
        /*0570*/ 	.word	0x000000ff
        /*0574*/ 	.word	0x00038548
        /*0578*/ 	.short	0x0100
        /*057a*/ 	.byte	0x06
	.zero		1


	//   ....[42]....
        /*057c*/ 	.word	0x00004040
        /*0580*/ 	.word	0x000000ff
        /*0584*/ 	.word	0x00038480
        /*0588*/ 	.short	0x010a
        /*058a*/ 	.byte	0x04
	.zero		1


	//   ....[43]....
        /*058c*/ 	.word	0x00004080
        /*0590*/ 	.word	0x000000ff
        /*0594*/ 	.word	0x00038480
        /*0598*/ 	.short	0x010a
        /*059a*/ 	.byte	0x04
	.zero		1


	//   ....[44]....
        /*059c*/ 	.word	0x00004350
        /*05a0*/ 	.word	0x000000ff
        /*05a4*/ 	.word	0x00038480
        /*05a8*/ 	.short	0x010a
        /*05aa*/ 	.byte	0x04
	.zero		1


	//   ....[45]....
        /*05ac*/ 	.word	0x00004390
        /*05b0*/ 	.word	0x000000ff
        /*05b4*/ 	.word	0x00038480
        /*05b8*/ 	.short	0x010a
        /*05ba*/ 	.byte	0x04
	.zero		1


	//   ....[46]....
        /*05bc*/ 	.word	0x00004570
        /*05c0*/ 	.word	0x00000005
        /*05c4*/ 	.word	0x00000000
        /*05c8*/ 	.short	0x0101
        /*05ca*/ 	.byte	0x3f
	.zero		1


	//   ....[47]....
        /*05cc*/ 	.word	0x00004740
        /*05d0*/ 	.word	0x00000003
        /*05d4*/ 	.word	0x00000000
        /*05d8*/ 	.short	0x0101
        /*05da*/ 	.byte	0x3f
	.zero		1


	//   ....[48]....
        /*05dc*/ 	.word	0x00004de0
        /*05e0*/ 	.word	0x000000ff
        /*05e4*/ 	.word	0x00038500
        /*05e8*/ 	.short	0x010a
        /*05ea*/ 	.byte	0x2f
	.zero		1


	//   ....[49]....
        /*05ec*/ 	.word	0x00005460
        /*05f0*/ 	.word	0x000000ff
        /*05f4*/ 	.word	0x00000000
        /*05f8*/ 	.short	0x0101
        /*05fa*/ 	.byte	0x04
	.zero		1


	//   ....[50]....
        /*05fc*/ 	.word	0x00005490
        /*0600*/ 	.word	0x000000ff
        /*0604*/ 	.word	0x00038508
        /*0608*/ 	.short	0x010a
        /*060a*/ 	.byte	0x2f
	.zero		1


	//   ....[51]....
        /*060c*/ 	.word	0x00005a30
        /*0610*/ 	.word	0x000000ff
        /*0614*/ 	.word	0x00000000
        /*0618*/ 	.short	0x0101
        /*061a*/ 	.byte	0x04
	.zero		1


	//   ....[52]....
        /*061c*/ 	.word	0x00005a60
        /*0620*/ 	.word	0x000000ff
        /*0624*/ 	.word	0x00038510
        /*0628*/ 	.short	0x010a
        /*062a*/ 	.byte	0x2f
	.zero		1


	//   ....[53]....
        /*062c*/ 	.word	0x00006030
        /*0630*/ 	.word	0x000000ff
        /*0634*/ 	.word	0x00000000
        /*0638*/ 	.short	0x0101
        /*063a*/ 	.byte	0x04
	.zero		1


	//   ....[54]....
        /*063c*/ 	.word	0x00006060
        /*0640*/ 	.word	0x000000ff
        /*0644*/ 	.word	0x00038518
        /*0648*/ 	.short	0x010a
        /*064a*/ 	.byte	0x2f
	.zero		1


	//   ....[55]....
        /*064c*/ 	.word	0x00006630
        /*0650*/ 	.word	0x000000ff
        /*0654*/ 	.word	0x00000000
        /*0658*/ 	.short	0x0101
        /*065a*/ 	.byte	0x04
	.zero		1


	//   ....[56]....
        /*065c*/ 	.word	0x00006680
        /*0660*/ 	.word	0x000000ff
        /*0664*/ 	.word	0x00038500
        /*0668*/ 	.short	0x010a
        /*066a*/ 	.byte	0x2f
	.zero		1


	//   ....[57]....
        /*066c*/ 	.word	0x00006c50
        /*0670*/ 	.word	0x000000ff
        /*0674*/ 	.word	0x00000000
        /*0678*/ 	.short	0x0101
        /*067a*/ 	.byte	0x04
	.zero		1


	//   ....[58]....
        /*067c*/ 	.word	0x00006c80
        /*0680*/ 	.word	0x000000ff
        /*0684*/ 	.word	0x00038508
        /*0688*/ 	.short	0x010a
        /*068a*/ 	.byte	0x2f
	.zero		1


	//   ....[59]....
        /*068c*/ 	.word	0x00007250
        /*0690*/ 	.word	0x000000ff
        /*0694*/ 	.word	0x00000000
        /*0698*/ 	.short	0x0101
        /*069a*/ 	.byte	0x04
	.zero		1


	//   ....[60]....
        /*069c*/ 	.word	0x00007280
        /*06a0*/ 	.word	0x000000ff
        /*06a4*/ 	.word	0x00038510
        /*06a8*/ 	.short	0x010a
        /*06aa*/ 	.byte	0x2f
	.zero		1


	//   ....[61]....
        /*06ac*/ 	.word	0x00007850
        /*06b0*/ 	.word	0x000000ff
        /*06b4*/ 	.word	0x00000000
        /*06b8*/ 	.short	0x0101
        /*06ba*/ 	.byte	0x04
	.zero		1


	//   ....[62]....
        /*06bc*/ 	.word	0x00007880
        /*06c0*/ 	.word	0x000000ff
        /*06c4*/ 	.word	0x00038518
        /*06c8*/ 	.short	0x010a
        /*06ca*/ 	.byte	0x2f
	.zero		1


	//   ....[63]....
        /*06cc*/ 	.word	0x00007ed0
        /*06d0*/ 	.word	0x000000ff
        /*06d4*/ 	.word	0x00000000
        /*06d8*/ 	.short	0x0101
        /*06da*/ 	.byte	0x05
	.zero		1


	//   ....[64]....
        /*06dc*/ 	.word	0x00007f20
        /*06e0*/ 	.word	0x000000ff
        /*06e4*/ 	.word	0x00038400
        /*06e8*/ 	.short	0x010a
        /*06ea*/ 	.byte	0x04
	.zero		1


	//   ....[65]....
        /*06ec*/ 	.word	0x00008030
        /*06f0*/ 	.word	0x000000ff
        /*06f4*/ 	.word	0x00000000
        /*06f8*/ 	.short	0x0101
        /*06fa*/ 	.byte	0x04
	.zero		1


	//   ....[66]....
        /*06fc*/ 	.word	0x00008630
        /*0700*/ 	.word	0x000000ff
        /*0704*/ 	.word	0x00000000
        /*0708*/ 	.short	0x0101
        /*070a*/ 	.byte	0x2f
	.zero		1


	//   ....[67]....
        /*070c*/ 	.word	0x00008db0
        /*0710*/ 	.word	0x000000ff
        /*0714*/ 	.word	0x00038548
        /*0718*/ 	.short	0x010a
        /*071a*/ 	.byte	0x23
	.zero		1


	//   ....[68]....
        /*071c*/ 	.word	0x00008eb0
        /*0720*/ 	.word	0x000000ff
        /*0724*/ 	.word	0x00038400
        /*0728*/ 	.short	0x010a
        /*072a*/ 	.byte	0x08
	.zero		1


	//   ....[69]....
        /*072c*/ 	.word	0x00008fe0
        /*0730*/ 	.word	0x000000ff
        /*0734*/ 	.word	0x00000000
        /*0738*/ 	.short	0x0101
        /*073a*/ 	.byte	0x08
	.zero		1


	//   ....[70]....
        /*073c*/ 	.word	0x000091d0
        /*0740*/ 	.word	0x000000ff
        /*0744*/ 	.word	0x00038520
        /*0748*/ 	.short	0x010a
        /*074a*/ 	.byte	0x23
	.zero		1


	//   ....[71]....
        /*074c*/ 	.word	0x000092e0
        /*0750*/ 	.word	0x000000ff
        /*0754*/ 	.word	0x00038500
        /*0758*/ 	.short	0x010b
        /*075a*/ 	.byte	0x23
	.zero		1


	//   ....[72]....
        /*075c*/ 	.word	0x00009340
        /*0760*/ 	.word	0x000000ff
        /*0764*/ 	.word	0x00000000
        /*0768*/ 	.short	0x0101
        /*076a*/ 	.byte	0x08
	.zero		1


	//   ....[73]....
        /*076c*/ 	.word	0x00009370
        /*0770*/ 	.word	0x000000ff
        /*0774*/ 	.word	0x00038528
        /*0778*/ 	.short	0x010a
        /*077a*/ 	.byte	0x23
	.zero		1


	//   ....[74]....
        /*077c*/ 	.word	0x000094a0
        /*0780*/ 	.word	0x000000ff
        /*0784*/ 	.word	0x00038508
        /*0788*/ 	.short	0x010b
        /*078a*/ 	.byte	0x23
	.zero		1


	//   ....[75]....
        /*078c*/ 	.word	0x00009500
        /*0790*/ 	.word	0x000000ff
        /*0794*/ 	.word	0x00000000
        /*0798*/ 	.short	0x0101
        /*079a*/ 	.byte	0x09
	.zero		1


	//   ....[76]....
        /*079c*/ 	.word	0x00009530
        /*07a0*/ 	.word	0x000000ff
        /*07a4*/ 	.word	0x00038530
        /*07a8*/ 	.short	0x010a
        /*07aa*/ 	.byte	0x23
	.zero		1


	//   ....[77]....
        /*07ac*/ 	.word	0x00009660
        /*07b0*/ 	.word	0x000000ff
        /*07b4*/ 	.word	0x00038510
        /*07b8*/ 	.short	0x010b
        /*07ba*/ 	.byte	0x23
	.zero		1


	//   ....[78]....
        /*07bc*/ 	.word	0x000096c0
        /*07c0*/ 	.word	0x000000ff
        /*07c4*/ 	.word	0x00000000
        /*07c8*/ 	.short	0x0101
        /*07ca*/ 	.byte	0x27
	.zero		1


	//   ....[79]....
        /*07cc*/ 	.word	0x000096f0
        /*07d0*/ 	.word	0x000000ff
        /*07d4*/ 	.word	0x00038538
        /*07d8*/ 	.short	0x010a
        /*07da*/ 	.byte	0x23
	.zero		1


	//   ....[80]....
        /*07dc*/ 	.word	0x00009820
        /*07e0*/ 	.word	0x000000ff
        /*07e4*/ 	.word	0x00038518
        /*07e8*/ 	.short	0x010b
        /*07ea*/ 	.byte	0x23
	.zero		1


	//   ....[81]....
        /*07ec*/ 	.word	0x00009880
        /*07f0*/ 	.word	0x000000ff
        /*07f4*/ 	.word	0x00000000
        /*07f8*/ 	.short	0x0101
        /*07fa*/ 	.byte	0x2b
	.zero		1


	//   ....[82]....
        /*07fc*/ 	.word	0x000098c0
        /*0800*/ 	.word	0x000000ff
        /*0804*/ 	.word	0x00038520
        /*0808*/ 	.short	0x010a
        /*080a*/ 	.byte	0x23
	.zero		1


	//   ....[83]....
        /*080c*/ 	.word	0x000099e0
        /*0810*/ 	.word	0x000000ff
        /*0814*/ 	.word	0x00038500
        /*0818*/ 	.short	0x010b
        /*081a*/ 	.byte	0x23
	.zero		1


	//   ....[84]....
        /*081c*/ 	.word	0x00009a20
        /*0820*/ 	.word	0x000000ff
        /*0824*/ 	.word	0x00000000
        /*0828*/ 	.short	0x0101
        /*082a*/ 	.byte	0x08
	.zero		1


	//   ....[85]....
        /*082c*/ 	.word	0x00009a50
        /*0830*/ 	.word	0x000000ff
        /*0834*/ 	.word	0x00038528
        /*0838*/ 	.short	0x010a
        /*083a*/ 	.byte	0x23
	.zero		1


	//   ....[86]....
        /*083c*/ 	.word	0x00009b70
        /*0840*/ 	.word	0x000000ff
        /*0844*/ 	.word	0x00038508
        /*0848*/ 	.short	0x010b
        /*084a*/ 	.byte	0x23
	.zero		1


	//   ....[87]....
        /*084c*/ 	.word	0x00009bb0
        /*0850*/ 	.word	0x000000ff
        /*0854*/ 	.word	0x00000000
        /*0858*/ 	.short	0x0101
        /*085a*/ 	.byte	0x09
	.zero		1


	//   ....[88]....
        /*085c*/ 	.word	0x00009be0
        /*0860*/ 	.word	0x000000ff
        /*0864*/ 	.word	0x00038530
        /*0868*/ 	.short	0x010a
        /*086a*/ 	.byte	0x23
	.zero		1


	//   ....[89]....
        /*086c*/ 	.word	0x00009d00
        /*0870*/ 	.word	0x000000ff
        /*0874*/ 	.word	0x00038510
        /*0878*/ 	.short	0x010b
        /*087a*/ 	.byte	0x23
	.zero		1


	//   ....[90]....
        /*087c*/ 	.word	0x00009d40
        /*0880*/ 	.word	0x000000ff
        /*0884*/ 	.word	0x00000000
        /*0888*/ 	.short	0x0101
        /*088a*/ 	.byte	0x27
	.zero		1


	//   ....[91]....
        /*088c*/ 	.word	0x00009d70
        /*0890*/ 	.word	0x000000ff
        /*0894*/ 	.word	0x00038538
        /*0898*/ 	.short	0x010a
        /*089a*/ 	.byte	0x23
	.zero		1


	//   ....[92]....
        /*089c*/ 	.word	0x00009e90
        /*08a0*/ 	.word	0x000000ff
        /*08a4*/ 	.word	0x00038518
        /*08a8*/ 	.short	0x010b
        /*08aa*/ 	.byte	0x23
	.zero		1


	//   ....[93]....
        /*08ac*/ 	.word	0x00009ee0
        /*08b0*/ 	.word	0x000000ff
        /*08b4*/ 	.word	0x00000000
        /*08b8*/ 	.short	0x0101
        /*08ba*/ 	.byte	0x2b
	.zero		1


	//   ....[94]....
        /*08bc*/ 	.word	0x0000a430
        /*08c0*/ 	.word	0x000000ff
        /*08c4*/ 	.word	0x00038520
        /*08c8*/ 	.short	0x010a
        /*08ca*/ 	.byte	0x23
	.zero		1


	//   ....[95]....
        /*08cc*/ 	.word	0x0000a470
        /*08d0*/ 	.word	0x000000ff
        /*08d4*/ 	.word	0x00038528
        /*08d8*/ 	.short	0x010a
        /*08da*/ 	.byte	0x23
	.zero		1


	//   ....[96]....
        /*08dc*/ 	.word	0x0000a4b0
        /*08e0*/ 	.word	0x000000ff
        /*08e4*/ 	.word	0x00038530
        /*08e8*/ 	.short	0x010a
        /*08ea*/ 	.byte	0x23
	.zero		1


	//   ....[97]....
        /*08ec*/ 	.word	0x0000a520
        /*08f0*/ 	.word	0x00000003
        /*08f4*/ 	.word	0x00038538
        /*08f8*/ 	.short	0x010a
        /*08fa*/ 	.byte	0x3f
	.zero		1


	//   ....[98]....
        /*08fc*/ 	.word	0x0000b250
        /*0900*/ 	.word	0x00000008
        /*0904*/ 	.word	0x000384c0
        /*0908*/ 	.short	0x010a
        /*090a*/ 	.byte	0x3f
	.zero		1


	//   ....[99]....
        /*090c*/ 	.word	0x0000b4e0
        /*0910*/ 	.word	0x000000ff
        /*0914*/ 	.word	0x00038548
        /*0918*/ 	.short	0x0101
        /*091a*/ 	.byte	0x12
	.zero		1


	//   ....[100]....
        /*091c*/ 	.word	0x0000b5d0
        /*0920*/ 	.word	0x00000003
        /*0924*/ 	.word	0x00038400
        /*0928*/ 	.short	0x010a
        /*092a*/ 	.byte	0x3f
	.zero		1


	//   ....[101]....
        /*092c*/ 	.word	0x0000b710
        /*0930*/ 	.word	0x00000002
        /*0934*/ 	.word	0x00000000
        /*0938*/ 	.short	0x0101
        /*093a*/ 	.byte	0x3f
	.zero		1


	//   ....[102]....
        /*093c*/ 	.word	0x0000bef0
        /*0940*/ 	.word	0x00000007
        /*0944*/ 	.word	0x00000000
        /*0948*/ 	.short	0x010a
        /*094a*/ 	.byte	0x3f
	.zero		1


	//   ....[103]....
        /*094c*/ 	.word	0x0000bf70
        /*0950*/ 	.word	0x00000009
        /*0954*/ 	.word	0x00000000
        /*0958*/ 	.short	0x010a
        /*095a*/ 	.byte	0x3f
	.zero		1


	//   ....[104]....
        /*095c*/ 	.word	0x0000c000
        /*0960*/ 	.word	0x00000006
        /*0964*/ 	.word	0x00000000
        /*0968*/ 	.short	0x010a
        /*096a*/ 	.byte	0x3f
	.zero		1


	//   ....[105]....
        /*096c*/ 	.word	0x0000c090
        /*0970*/ 	.word	0x00000009
        /*0974*/ 	.word	0x00000000
        /*0978*/ 	.short	0x010a
        /*097a*/ 	.byte	0x3f
	.zero		1


	//   ....[106]....
        /*097c*/ 	.word	0x0000c120
        /*0980*/ 	.word	0x00000006
        /*0984*/ 	.word	0x00000000
        /*0988*/ 	.short	0x010a
        /*098a*/ 	.byte	0x3f
	.zero		1


	//   ....[107]....
        /*098c*/ 	.word	0x0000c1b0
        /*0990*/ 	.word	0x00000009
        /*0994*/ 	.word	0x00000000
        /*0998*/ 	.short	0x010a
        /*099a*/ 	.byte	0x3f
	.zero		1


	//   ....[108]....
        /*099c*/ 	.word	0x0000c240
        /*09a0*/ 	.word	0x00000006
        /*09a4*/ 	.word	0x00000000
        /*09a8*/ 	.short	0x010a
        /*09aa*/ 	.byte	0x3f
	.zero		1


	//   ....[109]....
        /*09ac*/ 	.word	0x0000c2d0
        /*09b0*/ 	.word	0x00000003
        /*09b4*/ 	.word	0x00000000
        /*09b8*/ 	.short	0x010a
        /*09ba*/ 	.byte	0x3f
	.zero		1


	//   ....[110]....
        /*09bc*/ 	.word	0x0000df50
        /*09c0*/ 	.word	0x00000011
        /*09c4*/ 	.word	0x00038440
        /*09c8*/ 	.short	0x010a
        /*09ca*/ 	.byte	0x3f
	.zero		1


	//   ....[111]....
        /*09cc*/ 	.word	0x0000e070
        /*09d0*/ 	.word	0x00000011
        /*09d4*/ 	.word	0x00038400
        /*09d8*/ 	.short	0x0101
        /*09da*/ 	.byte	0x3f
	.zero		1


	//   ....[112]....
        /*09dc*/ 	.word	0x0000e140
        /*09e0*/ 	.word	0x00000005
        /*09e4*/ 	.word	0x00038440
        /*09e8*/ 	.short	0x010a
        /*09ea*/ 	.byte	0x3f
	.zero		1


	//   ....[113]....
        /*09ec*/ 	.word	0x0000e1f0
        /*09f0*/ 	.word	0x00000007
        /*09f4*/ 	.word	0x00038440
        /*09f8*/ 	.short	0x010a
        /*09fa*/ 	.byte	0x3f
	.zero		1


	//   ....[114]....
        /*09fc*/ 	.word	0x0000e2a0
        /*0a00*/ 	.word	0x00000007
        /*0a04*/ 	.word	0x00038440
        /*0a08*/ 	.short	0x010a
        /*0a0a*/ 	.byte	0x3f
	.zero		1


	//   ....[115]....
        /*0a0c*/ 	.word	0x0000e350
        /*0a10*/ 	.word	0x00000007
        /*0a14*/ 	.word	0x00038440
        /*0a18*/ 	.short	0x010a
        /*0a1a*/ 	.byte	0x3f
	.zero		1


	//   ....[116]....
        /*0a1c*/ 	.word	0x0000e400
        /*0a20*/ 	.word	0x00000007
        /*0a24*/ 	.word	0x00038440
        /*0a28*/ 	.short	0x010a
        /*0a2a*/ 	.byte	0x3f
	.zero		1


	//   ....[117]....
        /*0a2c*/ 	.word	0x0000e4b0
        /*0a30*/ 	.word	0x00000007
        /*0a34*/ 	.word	0x00038440
        /*0a38*/ 	.short	0x010a
        /*0a3a*/ 	.byte	0x3f
	.zero		1


	//   ....[118]....
        /*0a3c*/ 	.word	0x0000e560
        /*0a40*/ 	.word	0x00000007
        /*0a44*/ 	.word	0x00038440
        /*0a48*/ 	.short	0x010a
        /*0a4a*/ 	.byte	0x3f
	.zero		1


	//   ....[119]....
        /*0a4c*/ 	.word	0x0000e610
        /*0a50*/ 	.word	0x00000003
        /*0a54*/ 	.word	0x00038440
        /*0a58*/ 	.short	0x010a
        /*0a5a*/ 	.byte	0x3f
	.zero		1


	//   ....[120]....
        /*0a5c*/ 	.word	0x0000e670
        /*0a60*/ 	.word	0x00000003
        /*0a64*/ 	.word	0x00038480
        /*0a68*/ 	.short	0x010a
        /*0a6a*/ 	.byte	0x3f
	.zero		1


	//   ....[121]....
        /*0a6c*/ 	.word	0x0000e6d0
        /*0a70*/ 	.word	0x00000008
        /*0a74*/ 	.word	0x00038480
        /*0a78*/ 	.short	0x010a
        /*0a7a*/ 	.byte	0x3f
	.zero		1


	//   ....[122]....
        /*0a7c*/ 	.word	0x0000e790
        /*0a80*/ 	.word	0x00000006
        /*0a84*/ 	.word	0x00038500
        /*0a88*/ 	.short	0x010a
        /*0a8a*/ 	.byte	0x3f
	.zero		1


	//   ....[123]....
        /*0a8c*/ 	.word	0x0000e7f0
        /*0a90*/ 	.word	0x0000000c
        /*0a94*/ 	.word	0x00038508
        /*0a98*/ 	.short	0x010a
        /*0a9a*/ 	.byte	0x3f
	.zero		1


	//   ....[124]....
        /*0a9c*/ 	.word	0x0000e850
        /*0aa0*/ 	.word	0x0000000c
        /*0aa4*/ 	.word	0x00038510
        /*0aa8*/ 	.short	0x010a
        /*0aaa*/ 	.byte	0x3f
	.zero		1


	//   ....[125]....
        /*0aac*/ 	.word	0x0000e8b0
        /*0ab0*/ 	.word	0x0000000c
        /*0ab4*/ 	.word	0x00038518
        /*0ab8*/ 	.short	0x010a
        /*0aba*/ 	.byte	0x3f
	.zero		1


	//   ....[126]....
        /*0abc*/ 	.word	0x0000e910
        /*0ac0*/ 	.word	0x0000000c
        /*0ac4*/ 	.word	0x00038500
        /*0ac8*/ 	.short	0x010a
        /*0aca*/ 	.byte	0x3f
	.zero		1


	//   ....[127]....
        /*0acc*/ 	.word	0x0000e970
        /*0ad0*/ 	.word	0x0000000c
        /*0ad4*/ 	.word	0x00038508
        /*0ad8*/ 	.short	0x010a
        /*0ada*/ 	.byte	0x3f
	.zero		1


	//   ....[128]....
        /*0adc*/ 	.word	0x0000e9d0
        /*0ae0*/ 	.word	0x0000000c
        /*0ae4*/ 	.word	0x00038510
        /*0ae8*/ 	.short	0x010a
        /*0aea*/ 	.byte	0x3f
	.zero		1


	//   ....[129]....
        /*0aec*/ 	.word	0x0000ea30
        /*0af0*/ 	.word	0x0000000c
        /*0af4*/ 	.word	0x00038518
        /*0af8*/ 	.short	0x010a
        /*0afa*/ 	.byte	0x3f
	.zero		1


	//   ....[130]....
        /*0afc*/ 	.word	0x0000ea90
        /*0b00*/ 	.word	0x00000003
        /*0b04*/ 	.word	0x00038400
        /*0b08*/ 	.short	0x010a
        /*0b0a*/ 	.byte	0x3f
	.zero		1


	//   ....[131]....
        /*0b0c*/ 	.word	0x0000eaf0
        /*0b10*/ 	.word	0x00000003
        /*0b14*/ 	.word	0x00038548
        /*0b18*/ 	.short	0x010a
        /*0b1a*/ 	.byte	0x3f
	.zero		1


	//   ....[132]....
        /*0b1c*/ 	.word	0x0000eb50
        /*0b20*/ 	.word	0x00000003
        /*0b24*/ 	.word	0x00038400
        /*0b28*/ 	.short	0x010a
        /*0b2a*/ 	.byte	0x3f
	.zero		1


	//   ....[133]....
        /*0b2c*/ 	.word	0x0000ebb0
        /*0b30*/ 	.word	0x00000003
        /*0b34*/ 	.word	0x00038520
        /*0b38*/ 	.short	0x010a
        /*0b3a*/ 	.byte	0x3f
	.zero		1


	//   ....[134]....
        /*0b3c*/ 	.word	0x0000ec10
        /*0b40*/ 	.word	0x00000003
        /*0b44*/ 	.word	0x00038528
        /*0b48*/ 	.short	0x010a
        /*0b4a*/ 	.byte	0x3f
	.zero		1


	//   ....[135]....
        /*0b4c*/ 	.word	0x0000ec70
        /*0b50*/ 	.word	0x00000003
        /*0b54*/ 	.word	0x00038530
        /*0b58*/ 	.short	0x010a
        /*0b5a*/ 	.byte	0x3f
	.zero		1


	//   ....[136]....
        /*0b5c*/ 	.word	0x0000ecd0
        /*0b60*/ 	.word	0x00000003
        /*0b64*/ 	.word	0x00038538
        /*0b68*/ 	.short	0x010a
        /*0b6a*/ 	.byte	0x3f
	.zero		1


	//   ....[137]....
        /*0b6c*/ 	.word	0x0000ed30
        /*0b70*/ 	.word	0x00000003
        /*0b74*/ 	.word	0x00038520
        /*0b78*/ 	.short	0x010a
        /*0b7a*/ 	.byte	0x3f
	.zero		1


	//   ....[138]....
        /*0b7c*/ 	.word	0x0000ed90
        /*0b80*/ 	.word	0x00000003
        /*0b84*/ 	.word	0x00038528
        /*0b88*/ 	.short	0x010a
        /*0b8a*/ 	.byte	0x3f
	.zero		1


	//   ....[139]....
        /*0b8c*/ 	.word	0x0000edf0
        /*0b90*/ 	.word	0x00000003
        /*0b94*/ 	.word	0x00038530
        /*0b98*/ 	.short	0x010a
        /*0b9a*/ 	.byte	0x3f
	.zero		1


	//   ....[140]....
        /*0b9c*/ 	.word	0x0000ee50
        /*0ba0*/ 	.word	0x00000003
        /*0ba4*/ 	.word	0x00038538
        /*0ba8*/ 	.short	0x010a
        /*0baa*/ 	.byte	0x3f
	.zero		1


	//   ....[141]....
        /*0bac*/ 	.word	0x0000eeb0
        /*0bb0*/ 	.word	0x00000003
        /*0bb4*/ 	.word	0x00038520
        /*0bb8*/ 	.short	0x010a
        /*0bba*/ 	.byte	0x3f
	.zero		1


	//   ....[142]....
        /*0bbc*/ 	.word	0x0000ef10
        /*0bc0*/ 	.word	0x00000003
        /*0bc4*/ 	.word	0x00038528
        /*0bc8*/ 	.short	0x010a
        /*0bca*/ 	.byte	0x3f
	.zero		1


	//   ....[143]....
        /*0bcc*/ 	.word	0x0000ef70
        /*0bd0*/ 	.word	0x00000003
        /*0bd4*/ 	.word	0x00038530
        /*0bd8*/ 	.short	0x010a
        /*0bda*/ 	.byte	0x3f
	.zero		1


	//   ....[144]....
        /*0bdc*/ 	.word	0x0000f040
        /*0be0*/ 	.word	0x00000008
        /*0be4*/ 	.word	0x000384c0
        /*0be8*/ 	.short	0x010a
        /*0bea*/ 	.byte	0x3f
	.zero		1


	//   ....[145]....
        /*0bec*/ 	.word	0x0000f090
        /*0bf0*/ 	.word	0x00000003
        /*0bf4*/ 	.word	0x00038400
        /*0bf8*/ 	.short	0x010a
        /*0bfa*/ 	.byte	0x3f
	.zero		1


	//   ....[146]....
        /*0bfc*/ 	.word	0x0000f2a0
        /*0c00*/ 	.word	0x00000007
        /*0c04*/ 	.word	0x00000000
        /*0c08*/ 	.short	0x010a
        /*0c0a*/ 	.byte	0x3f
	.zero		1


	//   ....[147]....
        /*0c0c*/ 	.word	0x0000f2f0
        /*0c10*/ 	.word	0x00000009
        /*0c14*/ 	.word	0x00000000
        /*0c18*/ 	.short	0x010a
        /*0c1a*/ 	.byte	0x3f
	.zero		1


	//   ....[148]....
        /*0c1c*/ 	.word	0x0000f340
        /*0c20*/ 	.word	0x00000006
        /*0c24*/ 	.word	0x00000000
        /*0c28*/ 	.short	0x010a
        /*0c2a*/ 	.byte	0x3f
	.zero		1


	//   ....[149]....
        /*0c2c*/ 	.word	0x0000f390
        /*0c30*/ 	.word	0x00000009
        /*0c34*/ 	.word	0x00000000
        /*0c38*/ 	.short	0x010a
        /*0c3a*/ 	.byte	0x3f
	.zero		1


	//   ....[150]....
        /*0c3c*/ 	.word	0x0000f3e0
        /*0c40*/ 	.word	0x00000006
        /*0c44*/ 	.word	0x00000000
        /*0c48*/ 	.short	0x010a
        /*0c4a*/ 	.byte	0x3f
	.zero		1


	//   ....[151]....
        /*0c4c*/ 	.word	0x0000f430
        /*0c50*/ 	.word	0x00000009
        /*0c54*/ 	.word	0x00000000
        /*0c58*/ 	.short	0x010a
        /*0c5a*/ 	.byte	0x3f
	.zero		1


	//   ....[152]....
        /*0c5c*/ 	.word	0x0000f480
        /*0c60*/ 	.word	0x00000006
        /*0c64*/ 	.word	0x00000000
        /*0c68*/ 	.short	0x010a
        /*0c6a*/ 	.byte	0x3f
	.zero		1


	//   ....[153]....
        /*0c6c*/ 	.word	0x0000f4d0
        /*0c70*/ 	.word	0x00000011
        /*0c74*/ 	.word	0x00038440
        /*0c78*/ 	.short	0x010a
        /*0c7a*/ 	.byte	0x3f
	.zero		1


	//   ....[154]....
        /*0c7c*/ 	.word	0x0000f520
        /*0c80*/ 	.word	0x00000005
        /*0c84*/ 	.word	0x00038440
        /*0c88*/ 	.short	0x010a
        /*0c8a*/ 	.byte	0x3f
	.zero		1


	//   ....[155]....
        /*0c8c*/ 	.word	0x0000f570
        /*0c90*/ 	.word	0x00000007
        /*0c94*/ 	.word	0x00038440
        /*0c98*/ 	.short	0x010a
        /*0c9a*/ 	.byte	0x3f
	.zero		1


	//   ....[156]....
        /*0c9c*/ 	.word	0x0000f5c0
        /*0ca0*/ 	.word	0x00000007
        /*0ca4*/ 	.word	0x00038440
        /*0ca8*/ 	.short	0x010a
        /*0caa*/ 	.byte	0x3f
	.zero		1


	//   ....[157]....
        /*0cac*/ 	.word	0x0000f610
        /*0cb0*/ 	.word	0x00000007
        /*0cb4*/ 	.word	0x00038440
        /*0cb8*/ 	.short	0x010a
        /*0cba*/ 	.byte	0x3f
	.zero		1


	//   ....[158]....
        /*0cbc*/ 	.word	0x0000f660
        /*0cc0*/ 	.word	0x00000007
        /*0cc4*/ 	.word	0x00038440
        /*0cc8*/ 	.short	0x010a
        /*0cca*/ 	.byte	0x3f
	.zero		1


	//   ....[159]....
        /*0ccc*/ 	.word	0x0000f6b0
        /*0cd0*/ 	.word	0x00000007
        /*0cd4*/ 	.word	0x00038440
        /*0cd8*/ 	.short	0x010a
        /*0cda*/ 	.byte	0x3f
	.zero		1


	//   ....[160]....
        /*0cdc*/ 	.word	0x0000f700
        /*0ce0*/ 	.word	0x00000007
        /*0ce4*/ 	.word	0x00038440
        /*0ce8*/ 	.short	0x010a
        /*0cea*/ 	.byte	0x3f
	.zero		1


	//----- nvinfo : EIATTR_NUM_MBARRIERS
	.align		4
.L_37:
        /*0cec*/ 	.byte	0x03, 0x38
        /*0cee*/ 	.short	0x002a


	//----- nvinfo : EIATTR_EXIT_INSTR_OFFSETS
	.align		4
        /*0cf0*/ 	.byte	0x04, 0x1c
        /*0cf2*/ 	.short	(.L_39 - .L_38)


	//   ....[0]....
.L_38:
        /*0cf4*/ 	.word	0x00002f30


	//   ....[1]....
        /*0cf8*/ 	.word	0x00002ff0


	//   ....[2]....
        /*0cfc*/ 	.word	0x00008640


	//   ....[3]....
        /*0d00*/ 	.word	0x000086e0


	//   ....[4]....
        /*0d04*/ 	.word	0x0000a570


	//   ....[5]....
        /*0d08*/ 	.word	0x0000c320


	//   ....[6]....
        /*0d0c*/ 	.word	0x0000e640


	//----- nvinfo : EIATTR_MAX_THREADS
	.align		4
.L_39:
        /*0d10*/ 	.byte	0x04, 0x05
        /*0d12*/ 	.short	(.L_41 - .L_40)
.L_40:
        /*0d14*/ 	.word	0x00000180
        /*0d18*/ 	.word	0x00000001
        /*0d1c*/ 	.word	0x00000001


	//----- nvinfo : EIATTR_CRS_STACK_SIZE
	.align		4
.L_41:
        /*0d20*/ 	.byte	0x04, 0x1e
        /*0d22*/ 	.short	(.L_43 - .L_42)
.L_42:
        /*0d24*/ 	.word	0x00000000


	//----- nvinfo : EIATTR_CBANK_PARAM_SIZE
	.align		4
.L_43:
        /*0d28*/ 	.byte	0x03, 0x19
        /*0d2a*/ 	.short	0x0770


	//----- nvinfo : EIATTR_PARAM_CBANK
	.align		4
        /*0d2c*/ 	.byte	0x04, 0x0a
        /*0d2e*/ 	.short	(.L_45 - .L_44)
	.align		4
.L_44:
        /*0d30*/ 	.word	index@(.nv.constant0._ZN7cutlass13device_kernelINS_4gemm6kernel13GemmUniversalINS1_17GroupProblemShapeIN4cute5tupleIJiiiEEEEENS1_10collective13CollectiveMmaINS1_39MainloopSm90ArrayTmaGmmaWarpSpecializedILi8ENS6_IJNS5_1CILi2EEENSC_ILi1EEESE_EEENS1_55KernelPtrArrayTmaWarpSpecializedCooperativeFP8FastAccumEEENS6_IJNSC_ILi128EEENSC_ILi256EEENSC_ILi64EEEEEENS_12float_e4m3_tEPNS6_IJlSE_NSC_ILi0EEEEEESM_SP_NS5_8TiledMMAINS5_8MMA_AtomIJNS5_4SM904GMMA31MMA_64x256x32_F32E4M3E4M3_SS_TNILNST_7ScaleInE1ELSV_1EEEEEENS5_6LayoutISF_NS6_IJSE_SN_SN_EEEEENS6_IJNS5_10UnderscoreES11_S11_EEEEENS5_13SM90_TMA_LOADENS5_14ComposedLayoutINS5_7SwizzleILi2ELi4ELi3EEENS5_18smem_ptr_flag_bitsILi8EEENSY_INS6_IJNSC_ILi8EEESK_EEENS6_IJSK_SE_EEEEEEEvNS5_8identityENS5_23SM90_TMA_LOAD_MULTICASTES1E_vS1F_EENS_8epilogue10collective18CollectiveEpilogueINS1I_30Sm90PtrArrayTmaWarpSpecializedILi4ELi2ELi16ELb1ELb0ELi2EEEJSL_NS6_IJSI_NSC_ILi32EEEEEENS_6half_tEPNS6_IJSE_lSN_EEES1P_S1R_NS1I_6fusion15FusionCallbacksIS1M_NS1S_17LinearCombinationIS1P_fS1P_fLNS_15FloatRoundStyleE2EEESL_S1O_JEEES14_NS15_INS16_ILi3ELi4ELi3EEENS18_ILi16EEENSY_INS6_IJSK_S1A_EEENS6_IJSE_SK_EEEEEEENS5_17SM75_U16x8_LDSM_TENS5_14SM90_TMA_STOREES23_NS5_17SM90_U16x8_STSM_TENS5_9Copy_AtomIJNS5_17SM90_U32x4_STSM_NES1P_EEEvEEEvvEEEEvNT_6ParamsE)
        /*0d34*/ 	.short	0x0210
        /*0d36*/ 	.short	0x0770


	//----- nvinfo : EIATTR_SW_WAR
	.align		4
.L_45:
        /*0d38*/ 	.byte	0x04, 0x36
        /*0d3a*/ 	.short	(.L_47 - .L_46)
.L_46:
        /*0d3c*/ 	.word	0x00000008
.L_47:


//--------------------- .nv.callgraph             --------------------------
	.section	.nv.callgraph,"",@"SHT_CUDA_CALLGRAPH"
	.align	4
	.sectionentsize	8
	.align		4
        /*0000*/ 	.word	0x00000000
	.align		4
        /*0004*/ 	.word	0xffffffff
	.align		4
        /*0008*/ 	.word	index@(_ZN7cutlass13device_kernelINS_4gemm6kernel13GemmUniversalINS1_17GroupProblemShapeIN4cute5tupleIJiiiEEEEENS1_10collective13CollectiveMmaINS1_39MainloopSm90ArrayTmaGmmaWarpSpecializedILi8ENS6_IJNS5_1CILi2EEENSC_ILi1EEESE_EEENS1_55KernelPtrArrayTmaWarpSpecializedCooperativeFP8FastAccumEEENS6_IJNSC_ILi128EEENSC_ILi256EEENSC_ILi64EEEEEENS_12float_e4m3_tEPNS6_IJlSE_NSC_ILi0EEEEEESM_SP_NS5_8TiledMMAINS5_8MMA_AtomIJNS5_4SM904GMMA31MMA_64x256x32_F32E4M3E4M3_SS_TNILNST_7ScaleInE1ELSV_1EEEEEENS5_6LayoutISF_NS6_IJSE_SN_SN_EEEEENS6_IJNS5_10UnderscoreES11_S11_EEEEENS5_13SM90_TMA_LOADENS5_14ComposedLayoutINS5_7SwizzleILi2ELi4ELi3EEENS5_18smem_ptr_flag_bitsILi8EEENSY_INS6_IJNSC_ILi8EEESK_EEENS6_IJSK_SE_EEEEEEEvNS5_8identityENS5_23SM90_TMA_LOAD_MULTICASTES1E_vS1F_EENS_8epilogue10collective18CollectiveEpilogueINS1I_30Sm90PtrArrayTmaWarpSpecializedILi4ELi2ELi16ELb1ELb0ELi2EEEJSL_NS6_IJSI_NSC_ILi32EEEEEENS_6half_tEPNS6_IJSE_lSN_EEES1P_S1R_NS1I_6fusion15FusionCallbacksIS1M_NS1S_17LinearCombinationIS1P_fS1P_fLNS_15FloatRoundStyleE2EEESL_S1O_JEEES14_NS15_INS16_ILi3ELi4ELi3EEENS18_ILi16EEENSY_INS6_IJSK_S1A_EEENS6_IJSE_SK_EEEEEEENS5_17SM75_U16x8_LDSM_TENS5_14SM90_TMA_STOREES23_NS5_17SM90_U16x8_STSM_TENS5_9Copy_AtomIJNS5_17SM90_U32x4_STSM_NES1P_EEEvEEEvvEEEEvNT_6ParamsE)
	.align		4
        /*000c*/ 	.word	index@(__assertfail)
	.align		4
        /*0010*/ 	.word	0x00000000
	.align		4
        /*0014*/ 	.word	0xfffffffe
	.align		4
        /*0018*/ 	.word	0x00000000
	.align		4
        /*001c*/ 	.word	0xfffffffd
	.align		4
        /*0020*/ 	.word	0x00000000
	.align		4
        /*0024*/ 	.word	0xfffffffc


//--------------------- .nv.constant4             --------------------------
	.section	.nv.constant4,"a",@progbits
	.align	8
	.align		8
.nv.constant4:
        /*0000*/ 	.dword	__assertfail
	.align		8
        /*0008*/ 	.dword	__unnamed_1
	.align		8
        /*0010*/ 	.dword	_ZN39_INTERNAL_080ed1f2_4_k_cu_89d3339a_27964cuda3std3__45__cpo5beginE
	.align		8
        /*0018*/ 	.dword	_ZN39_INTERNAL_080ed1f2_4_k_cu_89d3339a_27964cuda3std3__45__cpo3endE
	.align		8
        /*0020*/ 	.dword	_ZN39_INTERNAL_080ed1f2_4_k_cu_89d3339a_27964cuda3std3__45__cpo6cbeginE
	.align		8
        /*0028*/ 	.dword	_ZN39_INTERNAL_080ed1f2_4_k_cu_89d3339a_27964cuda3std3__45__cpo4cendE
	.align		8
        /*0030*/ 	.dword	_ZN39_INTERNAL_080ed1f2_4_k_cu_89d3339a_27964cuda3std3__441_GLOBAL__N__080ed1f2_4_k_cu_89d3339a_27966ignoreE
	.align		8
        /*0038*/ 	.dword	_ZN39_INTERNAL_080ed1f2_4_k_cu_89d3339a_27964cuda3std3__419piecewise_constructE
	.align		8
        /*0040*/ 	.dword	_ZN39_INTERNAL_080ed1f2_4_k_cu_89d3339a_27964cuda3std3__48in_placeE
	.align		8
        /*0048*/ 	.dword	_ZN39_INTERNAL_080ed1f2_4_k_cu_89d3339a_27964cuda3std6ranges3__45__cpo4swapE
	.align		8
        /*0050*/ 	.dword	_ZN39_INTERNAL_080ed1f2_4_k_cu_89d3339a_27964cuda3std6ranges3__45__cpo9iter_moveE
	.align		8
        /*0058*/ 	.dword	_ZN39_INTERNAL_080ed1f2_4_k_cu_89d3339a_27964cute7productE
	.align		8
        /*0060*/ 	.dword	_ZN39_INTERNAL_080ed1f2_4_k_cu_89d3339a_27964cute1_E
	.align		8
        /*0068*/ 	.dword	$str$24
	.align		8
        /*0070*/ 	.dword	$str$25


//--------------------- .text._ZN7cutlass13device_kernelINS_4gemm6kernel13GemmUniversalINS1_17GroupProblemShapeIN4cute5tupleIJiiiEEEEENS1_10collective13CollectiveMmaINS1_39MainloopSm90ArrayTmaGmmaWarpSpecializedILi8ENS6_IJNS5_1CILi2EEENSC_ILi1EEESE_EEENS1_55KernelPtrArrayTmaWarpSpecializedCooperativeFP8FastAccumEEENS6_IJNSC_ILi128EEENSC_ILi256EEENSC_ILi64EEEEEENS_12float_e4m3_tEPNS6_IJlSE_NSC_ILi0EEEEEESM_SP_NS5_8TiledMMAINS5_8MMA_AtomIJNS5_4SM904GMMA31MMA_64x256x32_F32E4M3E4M3_SS_TNILNST_7ScaleInE1ELSV_1EEEEEENS5_6LayoutISF_NS6_IJSE_SN_SN_EEEEENS6_IJNS5_10UnderscoreES11_S11_EEEEENS5_13SM90_TMA_LOADENS5_14ComposedLayoutINS5_7SwizzleILi2ELi4ELi3EEENS5_18smem_ptr_flag_bitsILi8EEENSY_INS6_IJNSC_ILi8EEESK_EEENS6_IJSK_SE_EEEEEEEvNS5_8identityENS5_23SM90_TMA_LOAD_MULTICASTES1E_vS1F_EENS_8epilogue10collective18CollectiveEpilogueINS1I_30Sm90PtrArrayTmaWarpSpecializedILi4ELi2ELi16ELb1ELb0ELi2EEEJSL_NS6_IJSI_NSC_ILi32EEEEEENS_6half_tEPNS6_IJSE_lSN_EEES1P_S1R_NS1I_6fusion15FusionCallbacksIS1M_NS1S_17LinearCombinationIS1P_fS1P_fLNS_15FloatRoundStyleE2EEESL_S1O_JEEES14_NS15_INS16_ILi3ELi4ELi3EEENS18_ILi16EEENSY_INS6_IJSK_S1A_EEENS6_IJSE_SK_EEEEEEENS5_17SM75_U16x8_LDSM_TENS5_14SM90_TMA_STOREES23_NS5_17SM90_U16x8_STSM_TENS5_9Copy_AtomIJNS5_17SM90_U32x4_STSM_NES1P_EEEvEEEvvEEEEvNT_6ParamsE --------------------------
	.section	.text._ZN7cutlass13device_kernelINS_4gemm6kernel13GemmUniversalINS1_17GroupProblemShapeIN4cute5tupleIJiiiEEEEENS1_10collective13CollectiveMmaINS1_39MainloopSm90ArrayTmaGmmaWarpSpecializedILi8ENS6_IJNS5_1CILi2EEENSC_ILi1EEESE_EEENS1_55KernelPtrArrayTmaWarpSpecializedCooperativeFP8FastAccumEEENS6_IJNSC_ILi128EEENSC_ILi256EEENSC_ILi64EEEEEENS_12float_e4m3_tEPNS6_IJlSE_NSC_ILi0EEEEEESM_SP_NS5_8TiledMMAINS5_8MMA_AtomIJNS5_4SM904GMMA31MMA_64x256x32_F32E4M3E4M3_SS_TNILNST_7ScaleInE1ELSV_1EEEEEENS5_6LayoutISF_NS6_IJSE_SN_SN_EEEEENS6_IJNS5_10UnderscoreES11_S11_EEEEENS5_13SM90_TMA_LOADENS5_14ComposedLayoutINS5_7SwizzleILi2ELi4ELi3EEENS5_18smem_ptr_flag_bitsILi8EEENSY_INS6_IJNSC_ILi8EEESK_EEENS6_IJSK_SE_EEEEEEEvNS5_8identityENS5_23SM90_TMA_LOAD_MULTICASTES1E_vS1F_EENS_8epilogue10collective18CollectiveEpilogueINS1I_30Sm90PtrArrayTmaWarpSpecializedILi4ELi2ELi16ELb1ELb0ELi2EEEJSL_NS6_IJSI_NSC_ILi32EEEEEENS_6half_tEPNS6_IJSE_lSN_EEES1P_S1R_NS1I_6fusion15FusionCallbacksIS1M_NS1S_17LinearCombinationIS1P_fS1P_fLNS_15FloatRoundStyleE2EEESL_S1O_JEEES14_NS15_INS16_ILi3ELi4ELi3EEENS18_ILi16EEENSY_INS6_IJSK_S1A_EEENS6_IJSE_SK_EEEEEEENS5_17SM75_U16x8_LDSM_TENS5_14SM90_TMA_STOREES23_NS5_17SM90_U16x8_STSM_TENS5_9Copy_AtomIJNS5_17SM90_U32x4_STSM_NES1P_EEEvEEEvvEEEEvNT_6ParamsE,"ax",@progbits
	.align	128
.text._ZN7cutlass13device_kernelINS_4gemm6kernel13GemmUniversalINS1_17GroupProblemShapeIN4cute5tupleIJiiiEEEEENS1_10collective13CollectiveMmaINS1_39MainloopSm90ArrayTmaGmmaWarpSpecializedILi8ENS6_IJNS5_1CILi2EEENSC_ILi1EEESE_EEENS1_55KernelPtrArrayTmaWarpSpecializedCooperativeFP8FastAccumEEENS6_IJNSC_ILi128EEENSC_ILi256EEENSC_ILi64EEEEEENS_12float_e4m3_tEPNS6_IJlSE_NSC_ILi0EEEEEESM_SP_NS5_8TiledMMAINS5_8MMA_AtomIJNS5_4SM904GMMA31MMA_64x256x32_F32E4M3E4M3_SS_TNILNST_7ScaleInE1ELSV_1EEEEEENS5_6LayoutISF_NS6_IJSE_SN_SN_EEEEENS6_IJNS5_10UnderscoreES11_S11_EEEEENS5_13SM90_TMA_LOADENS5_14ComposedLayoutINS5_7SwizzleILi2ELi4ELi3EEENS5_18smem_ptr_flag_bitsILi8EEENSY_INS6_IJNSC_ILi8EEESK_EEENS6_IJSK_SE_EEEEEEEvNS5_8identityENS5_23SM90_TMA_LOAD_MULTICASTES1E_vS1F_EENS_8epilogue10collective18CollectiveEpilogueINS1I_30Sm90PtrArrayTmaWarpSpecializedILi4ELi2ELi16ELb1ELb0ELi2EEEJSL_NS6_IJSI_NSC_ILi32EEEEEENS_6half_tEPNS6_IJSE_lSN_EEES1P_S1R_NS1I_6fusion15FusionCallbacksIS1M_NS1S_17LinearCombinationIS1P_fS1P_fLNS_15FloatRoundStyleE2EEESL_S1O_JEEES14_NS15_INS16_ILi3ELi4ELi3EEENS18_ILi16EEENSY_INS6_IJSK_S1A_EEENS6_IJSE_SK_EEEEEEENS5_17SM75_U16x8_LDSM_TENS5_14SM90_TMA_STOREES23_NS5_17SM90_U16x8_STSM_TENS5_9Copy_AtomIJNS5_17SM90_U32x4_STSM_NES1P_EEEvEEEvvEEEEvNT_6ParamsE:
        .type           _ZN7cutlass13device_kernelINS_4gemm6kernel13GemmUniversalINS1_17GroupProblemShapeIN4cute5tupleIJiiiEEEEENS1_10collective13CollectiveMmaINS1_39MainloopSm90ArrayTmaGmmaWarpSpecializedILi8ENS6_IJNS5_1CILi2EEENSC_ILi1EEESE_EEENS1_55KernelPtrArrayTmaWarpSpecializedCooperativeFP8FastAccumEEENS6_IJNSC_ILi128EEENSC_ILi256EEENSC_ILi64EEEEEENS_12float_e4m3_tEPNS6_IJlSE_NSC_ILi0EEEEEESM_SP_NS5_8TiledMMAINS5_8MMA_AtomIJNS5_4SM904GMMA31MMA_64x256x32_F32E4M3E4M3_SS_TNILNST_7ScaleInE1ELSV_1EEEEEENS5_6LayoutISF_NS6_IJSE_SN_SN_EEEEENS6_IJNS5_10UnderscoreES11_S11_EEEEENS5_13SM90_TMA_LOADENS5_14ComposedLayoutINS5_7SwizzleILi2ELi4ELi3EEENS5_18smem_ptr_flag_bitsILi8EEENSY_INS6_IJNSC_ILi8EEESK_EEENS6_IJSK_SE_EEEEEEEvNS5_8identityENS5_23SM90_TMA_LOAD_MULTICASTES1E_vS1F_EENS_8epilogue10collective18CollectiveEpilogueINS1I_30Sm90PtrArrayTmaWarpSpecializedILi4ELi2ELi16ELb1ELb0ELi2EEEJSL_NS6_IJSI_NSC_ILi32EEEEEENS_6half_tEPNS6_IJSE_lSN_EEES1P_S1R_NS1I_6fusion15FusionCallbacksIS1M_NS1S_17LinearCombinationIS1P_fS1P_fLNS_15FloatRoundStyleE2EEESL_S1O_JEEES14_NS15_INS16_ILi3ELi4ELi3EEENS18_ILi16EEENSY_INS6_IJSK_S1A_EEENS6_IJSE_SK_EEEEEEENS5_17SM75_U16x8_LDSM_TENS5_14SM90_TMA_STOREES23_NS5_17SM90_U16x8_STSM_TENS5_9Copy_AtomIJNS5_17SM90_U32x4_STSM_NES1P_EEEvEEEvvEEEEvNT_6ParamsE,@function
        .size           _ZN7cutlass13device_kernelINS_4gemm6kernel13GemmUniversalINS1_17GroupProblemShapeIN4cute5tupleIJiiiEEEEENS1_10collective13CollectiveMmaINS1_39MainloopSm90ArrayTmaGmmaWarpSpecializedILi8ENS6_IJNS5_1CILi2EEENSC_ILi1EEESE_EEENS1_55KernelPtrArrayTmaWarpSpecializedCooperativeFP8FastAccumEEENS6_IJNSC_ILi128EEENSC_ILi256EEENSC_ILi64EEEEEENS_12float_e4m3_tEPNS6_IJlSE_NSC_ILi0EEEEEESM_SP_NS5_8TiledMMAINS5_8MMA_AtomIJNS5_4SM904GMMA31MMA_64x256x32_F32E4M3E4M3_SS_TNILNST_7ScaleInE1ELSV_1EEEEEENS5_6LayoutISF_NS6_IJSE_SN_SN_EEEEENS6_IJNS5_10UnderscoreES11_S11_EEEEENS5_13SM90_TMA_LOADENS5_14ComposedLayoutINS5_7SwizzleILi2ELi4ELi3EEENS5_18smem_ptr_flag_bitsILi8EEENSY_INS6_IJNSC_ILi8EEESK_EEENS6_IJSK_SE_EEEEEEEvNS5_8identityENS5_23SM90_TMA_LOAD_MULTICASTES1E_vS1F_EENS_8epilogue10collective18CollectiveEpilogueINS1I_30Sm90PtrArrayTmaWarpSpecializedILi4ELi2ELi16ELb1ELb0ELi2EEEJSL_NS6_IJSI_NSC_ILi32EEEEEENS_6half_tEPNS6_IJSE_lSN_EEES1P_S1R_NS1I_6fusion15FusionCallbacksIS1M_NS1S_17LinearCombinationIS1P_fS1P_fLNS_15FloatRoundStyleE2EEESL_S1O_JEEES14_NS15_INS16_ILi3ELi4ELi3EEENS18_ILi16EEENSY_INS6_IJSK_S1A_EEENS6_IJSE_SK_EEEEEEENS5_17SM75_U16x8_LDSM_TENS5_14SM90_TMA_STOREES23_NS5_17SM90_U16x8_STSM_TENS5_9Copy_AtomIJNS5_17SM90_U32x4_STSM_NES1P_EEEvEEEvvEEEEvNT_6ParamsE,(.L_x_327 - _ZN7cutlass13device_kernelINS_4gemm6kernel13GemmUniversalINS1_17GroupProblemShapeIN4cute5tupleIJiiiEEEEENS1_10collective13CollectiveMmaINS1_39MainloopSm90ArrayTmaGmmaWarpSpecializedILi8ENS6_IJNS5_1CILi2EEENSC_ILi1EEESE_EEENS1_55KernelPtrArrayTmaWarpSpecializedCooperativeFP8FastAccumEEENS6_IJNSC_ILi128EEENSC_ILi256EEENSC_ILi64EEEEEENS_12float_e4m3_tEPNS6_IJlSE_NSC_ILi0EEEEEESM_SP_NS5_8TiledMMAINS5_8MMA_AtomIJNS5_4SM904GMMA31MMA_64x256x32_F32E4M3E4M3_SS_TNILNST_7ScaleInE1ELSV_1EEEEEENS5_6LayoutISF_NS6_IJSE_SN_SN_EEEEENS6_IJNS5_10UnderscoreES11_S11_EEEEENS5_13SM90_TMA_LOADENS5_14ComposedLayoutINS5_7SwizzleILi2ELi4ELi3EEENS5_18smem_ptr_flag_bitsILi8EEENSY_INS6_IJNSC_ILi8EEESK_EEENS6_IJSK_SE_EEEEEEEvNS5_8identityENS5_23SM90_TMA_LOAD_MULTICASTES1E_vS1F_EENS_8epilogue10collective18CollectiveEpilogueINS1I_30Sm90PtrArrayTmaWarpSpecializedILi4ELi2ELi16ELb1ELb0ELi2EEEJSL_NS6_IJSI_NSC_ILi32EEEEEENS_6half_tEPNS6_IJSE_lSN_EEES1P_S1R_NS1I_6fusion15FusionCallbacksIS1M_NS1S_17LinearCombinationIS1P_fS1P_fLNS_15FloatRoundStyleE2EEESL_S1O_JEEES14_NS15_INS16_ILi3ELi4ELi3EEENS18_ILi16EEENSY_INS6_IJSK_S1A_EEENS6_IJSE_SK_EEEEEEENS5_17SM75_U16x8_LDSM_TENS5_14SM90_TMA_STOREES23_NS5_17SM90_U16x8_STSM_TENS5_9Copy_AtomIJNS5_17SM90_U32x4_STSM_NES1P_EEEvEEEvvEEEEvNT_6ParamsE)
        .other          _ZN7cutlass13device_kernelINS_4gemm6kernel13GemmUniversalINS1_17GroupProblemShapeIN4cute5tupleIJiiiEEEEENS1_10collective13CollectiveMmaINS1_39MainloopSm90ArrayTmaGmmaWarpSpecializedILi8ENS6_IJNS5_1CILi2EEENSC_ILi1EEESE_EEENS1_55KernelPtrArrayTmaWarpSpecializedCooperativeFP8FastAccumEEENS6_IJNSC_ILi128EEENSC_ILi256EEENSC_ILi64EEEEEENS_12float_e4m3_tEPNS6_IJlSE_NSC_ILi0EEEEEESM_SP_NS5_8TiledMMAINS5_8MMA_AtomIJNS5_4SM904GMMA31MMA_64x256x32_F32E4M3E4M3_SS_TNILNST_7ScaleInE1ELSV_1EEEEEENS5_6LayoutISF_NS6_IJSE_SN_SN_EEEEENS6_IJNS5_10UnderscoreES11_S11_EEEEENS5_13SM90_TMA_LOADENS5_14ComposedLayoutINS5_7SwizzleILi2ELi4ELi3EEENS5_18smem_ptr_flag_bitsILi8EEENSY_INS6_IJNSC_ILi8EEESK_EEENS6_IJSK_SE_EEEEEEEvNS5_8identityENS5_23SM90_TMA_LOAD_MULTICASTES1E_vS1F_EENS_8epilogue10collective18CollectiveEpilogueINS1I_30Sm90PtrArrayTmaWarpSpecializedILi4ELi2ELi16ELb1ELb0ELi2EEEJSL_NS6_IJSI_NSC_ILi32EEEEEENS_6half_tEPNS6_IJSE_lSN_EEES1P_S1R_NS1I_6fusion15FusionCallbacksIS1M_NS1S_17LinearCombinationIS1P_fS1P_fLNS_15FloatRoundStyleE2EEESL_S1O_JEEES14_NS15_INS16_ILi3ELi4ELi3EEENS18_ILi16EEENSY_INS6_IJSK_S1A_EEENS6_IJSE_SK_EEEEEEENS5_17SM75_U16x8_LDSM_TENS5_14SM90_TMA_STOREES23_NS5_17SM90_U16x8_STSM_TENS5_9Copy_AtomIJNS5_17SM90_U32x4_STSM_NES1P_EEEvEEEvvEEEEvNT_6ParamsE,@"STO_CUDA_ENTRY STV_DEFAULT"
_ZN7cutlass13device_kernelINS_4gemm6kernel13GemmUniversalINS1_17GroupProblemShapeIN4cute5tupleIJiiiEEEEENS1_10collective13CollectiveMmaINS1_39MainloopSm90ArrayTmaGmmaWarpSpecializedILi8ENS6_IJNS5_1CILi2EEENSC_ILi1EEESE_EEENS1_55KernelPtrArrayTmaWarpSpecializedCooperativeFP8FastAccumEEENS6_IJNSC_ILi128EEENSC_ILi256EEENSC_ILi64EEEEEENS_12float_e4m3_tEPNS6_IJlSE_NSC_ILi0EEEEEESM_SP_NS5_8TiledMMAINS5_8MMA_AtomIJNS5_4SM904GMMA31MMA_64x256x32_F32E4M3E4M3_SS_TNILNST_7ScaleInE1ELSV_1EEEEEENS5_6LayoutISF_NS6_IJSE_SN_SN_EEEEENS6_IJNS5_10UnderscoreES11_S11_EEEEENS5_13SM90_TMA_LOADENS5_14ComposedLayoutINS5_7SwizzleILi2ELi4ELi3EEENS5_18smem_ptr_flag_bitsILi8EEENSY_INS6_IJNSC_ILi8EEESK_EEENS6_IJSK_SE_EEEEEEEvNS5_8identityENS5_23SM90_TMA_LOAD_MULTICASTES1E_vS1F_EENS_8epilogue10collective18CollectiveEpilogueINS1I_30Sm90PtrArrayTmaWarpSpecializedILi4ELi2ELi16ELb1ELb0ELi2EEEJSL_NS6_IJSI_NSC_ILi32EEEEEENS_6half_tEPNS6_IJSE_lSN_EEES1P_S1R_NS1I_6fusion15FusionCallbacksIS1M_NS1S_17LinearCombinationIS1P_fS1P_fLNS_15FloatRoundStyleE2EEESL_S1O_JEEES14_NS15_INS16_ILi3ELi4ELi3EEENS18_ILi16EEENSY_INS6_IJSK_S1A_EEENS6_IJSE_SK_EEEEEEENS5_17SM75_U16x8_LDSM_TENS5_14SM90_TMA_STOREES23_NS5_17SM90_U16x8_STSM_TENS5_9Copy_AtomIJNS5_17SM90_U32x4_STSM_NES1P_EEEvEEEvvEEEEvNT_6ParamsE:
[----:B------:R-:W1:Y:S08]  /*0000*/  LDC R1, c[0x0][0x28] ;  /* 0x00000a00ff017b82 */ /* 0x000e700000000800 */
[----:B------:R-:W2:Y:S01]  /*0010*/  LDC.64 R4, c[0x0][0x918] ;  /* 0x00024600ff047b82 */ /* 0x000ea20000000a00 */
[----:B------:R-:W-:Y:S01]  /*0020*/  ULDC.64 UR56, c[0x0][0x208] ;  /* 0x0000820000387ab9 */ /* 0x000fe20000000a00 */
[----:B------:R-:W3:Y:S01]  /*0030*/  S2R R19, SR_TID.X ;  /* 0x0000000000137919 */ /* 0x000ee20000002100 */
[----:B------:R-:W-:Y:S01]  /*0040*/  ULDC UR4, c[0x0][0x910] ;  /* 0x0002440000047ab9 */ /* 0x000fe20000000800 */
[----:B------:R-:W-:Y:S01]  /*0050*/  ULDC.64 UR20, c[0x0][0x8d0] ;  /* 0x0002340000147ab9 */ /* 0x000fe20000000a00 */
[----:B------:R-:W-:Y:S01]  /*0060*/  ULDC.64 UR14, c[0x0][0x8c8] ;  /* 0x00023200000e7ab9 */ /* 0x000fe20000000a00 */
[----:B------:R-:W-:Y:S01]  /*0070*/  IMAD.MOV.U32 R8, RZ, RZ, RZ ;  /* 0x000000ffff087224 */ /* 0x000fe200078e00ff */
[----:B------:R-:W-:Y:S01]  /*0080*/  ULDC.64 UR16, c[0x0][0x8e0] ;  /* 0x0002380000107ab9 */ /* 0x000fe20000000a00 */
[----:B------:R-:W4:Y:S01]  /*0090*/  S2UR UR8, SR_CTAID.Y ;  /* 0x00000000000879c3 */ /* 0x000f220000002600 */
[----:B------:R-:W-:Y:S01]  /*00a0*/  IMAD.MOV.U32 R10, RZ, RZ, RZ ;  /* 0x000000ffff0a7224 */ /* 0x000fe200078e00ff */
[----:B------:R-:W-:Y:S01]  /*00b0*/  ULDC.64 UR22, c[0x0][0x8e8] ;  /* 0x00023a0000167ab9 */ /* 0x000fe20000000a00 */
[----:B--2---:R-:W2:Y:S01]  /*00c0*/  LDG.E R7, desc[UR56][R4.64] ;  /* 0x0000003804077981 */ /* 0x004ea2000c1e1900 */
[----:B------:R-:W-:-:S03]  /*00d0*/  IMAD.U32 R0, RZ, RZ, UR4 ;  /* 0x00000004ff007e24 */ /* 0x000fc6000f8e00ff */
[----:B------:R-:W2:Y:S01]  /*00e0*/  LDG.E R6, desc[UR56][R4.64+0x4] ;  /* 0x0000043804067981 */ /* 0x000ea2000c1e1900 */
[----:B---3--:R-:W-:Y:S01]  /*00f0*/  LOP3.LUT R9, R19, 0x1f, RZ, 0xc0, !PT ;  /* 0x0000001f13097812 */ /* 0x008fe200078ec0ff */
[----:B------:R-:W-:Y:S01]  /*0100*/  UISETP.NE.U32.AND UP0, UPT, UR20, URZ, UPT ;  /* 0x0000003f1400728c */ /* 0x000fe2000bf05070 */
[----:B------:R-:W3:Y:S01]  /*0110*/  S2UR UR40, SR_CTAID.X ;  /* 0x00000000002879c3 */ /* 0x000ee20000002500 */
[----:B------:R-:W-:Y:S01]  /*0120*/  ULDC UR4, c[0x0][0x908] ;  /* 0x0002420000047ab9 */ /* 0x000fe20000000800 */
[----:B------:R-:W-:Y:S01]  /*0130*/  ISETP.GE.AND P0, PT, R9, R0, PT ;  /* 0x000000000900720c */ /* 0x000fe20003f06270 */
[----:B------:R-:W-:Y:S02]  /*0140*/  UISETP.NE.AND.EX UP0, UPT, UR21, URZ, UPT, UP0 ;  /* 0x0000003f1500728c */ /* 0x000fe4000bf05300 */
[----:B------:R-:W-:-:S09]  /*0150*/  UISETP.NE.AND UP3, UPT, UR4, 0x1, UPT ;  /* 0x000000010400788c */ /* 0x000fd2000bf65270 */
[----:B------:R-:W-:Y:S01]  /*0160*/  @UP0 ULDC UR10, c[0x0][0x8dc] ;  /* 0x00023700000a0ab9 */ /* 0x000fe20000000800 */
[----:B------:R-:W1:Y:S01]  /*0170*/  @!P0 LDC.64 R2, c[0x0][0x918] ;  /* 0x00024600ff028b82 */ /* 0x000e620000000a00 */
[----:B----4-:R-:W-:Y:S01]  /*0180*/  @UP3 UMOV UR6, UR8 ;  /* 0x0000000800063c82 */ /* 0x010fe20008000000 */
[----:B------:R-:W-:Y:S01]  /*0190*/  @UP3 ULDC UR18, c[0x0][0x10] ;  /* 0x0000040000123ab9 */ /* 0x000fe20000000800 */
[----:B------:R-:W-:Y:S01]  /*01a0*/  @UP3 UMOV UR4, UR6 ;  /* 0x0000000600043c82 */ /* 0x000fe20008000000 */
[----:B------:R-:W-:Y:S01]  /*01b0*/  @UP3 UMOV UR5, URZ ;  /* 0x0000003f00053c82 */ /* 0x000fe20008000000 */
[----:B------:R-:W-:Y:S01]  /*01c0*/  @!UP3 UMOV UR6, UR8 ;  /* 0x000000080006bc82 */ /* 0x000fe20008000000 */
[----:B---3--:R-:W-:Y:S01]  /*01d0*/  @UP3 UIMAD.WIDE.U32 UR18, UR40, UR18, UR4 ;  /* 0x00000012281232a5 */ /* 0x008fe2000f8e0004 */
[----:B------:R-:W-:Y:S01]  /*01e0*/  @UP3 UMOV UR9, URZ ;  /* 0x0000003f00093c82 */ /* 0x000fe20008000000 */
[----:B-1----:R-:W-:-:S05]  /*01f0*/  @!P0 IMAD.WIDE.U32 R2, R9, 0xc, R2 ;  /* 0x0000000c09028825 */ /* 0x002fca00078e0002 */
[----:B------:R1:W5:Y:S04]  /*0200*/  @!P0 LDG.E R8, desc[UR56][R2.64] ;  /* 0x0000003802088981 */ /* 0x000368000c1e1900 */
[----:B------:R1:W5:Y:S01]  /*0210*/  @!P0 LDG.E R10, desc[UR56][R2.64+0x4] ;  /* 0x00000438020a8981 */ /* 0x000362000c1e1900 */
[----:B------:R-:W-:Y:S01]  /*0220*/  ISETP.NE.U32.AND P0, PT, RZ, UR22, PT ;  /* 0x00000016ff007c0c */ /* 0x000fe2000bf05070 */
[----:B------:R-:W-:-:S03]  /*0230*/  @!UP3 ULDC UR7, c[0x0][0xc] ;  /* 0x000003000007bab9 */ /* 0x000fc60000000800 */
[----:B------:R-:W-:Y:S01]  /*0240*/  ISETP.NE.AND.EX P0, PT, RZ, UR23, PT, P0 ;  /* 0x00000017ff007c0c */ /* 0x000fe2000bf05300 */
[----:B------:R-:W-:Y:S01]  /*0250*/  UMOV UR41, URZ ;  /* 0x0000003f00297c82 */ /* 0x000fe20008000000 */
[----:B------:R-:W-:Y:S01]  /*0260*/  @UP3 UIADD3 UR9, UR19, UR9, URZ ;  /* 0x0000000913093290 */ /* 0x000fe2000fffe03f */
[----:B--2---:R-:W-:Y:S02]  /*0270*/  R2UR UR12, R7 ;  /* 0x00000000070c72ca */ /* 0x004fe400000e0000 */
[----:B------:R-:W-:-:S11]  /*0280*/  R2UR UR26, R6 ;  /* 0x00000000061a72ca */ /* 0x000fd600000e0000 */
[----:B------:R-:W-:-:S04]  /*0290*/  UIADD3 UR11, UP1, UR12, UR14, URZ ;  /* 0x0000000e0c0b7290 */ /* 0x000fc8000ff3e03f */
[----:B------:R-:W-:Y:S02]  /*02a0*/  ULEA.HI.X.SX32 UR12, UR12, UR15, 0x1, UP1 ;  /* 0x0000000f0c0c7291 */ /* 0x000fe400088f0e3f */
[----:B------:R-:W-:-:S04]  /*02b0*/  UIADD3 UR11, UP1, UR11, -0x1, URZ ;  /* 0xffffffff0b0b7890 */ /* 0x000fc8000ff3e03f */
[----:B------:R-:W-:Y:S02]  /*02c0*/  UIADD3.X UR12, UR12, -0x1, URZ, UP1, !UPT ;  /* 0xffffffff0c0c7890 */ /* 0x000fe40008ffe43f */
[----:B------:R-:W-:-:S04]  /*02d0*/  @UP0 UIADD3 UR10, UP1, UR11, UR10, URZ ;  /* 0x0000000a0b0a0290 */ /* 0x000fc8000ff3e03f */
[----:B------:R-:W-:Y:S02]  /*02e0*/  @UP0 UIADD3.X UR28, URZ, UR12, URZ, UP1, !UPT ;  /* 0x0000000c3f1c0290 */ /* 0x000fe40008ffe43f */
[----:B------:R-:W-:Y:S02]  /*02f0*/  UIADD3 UR13, UP1, UR26, UR16, URZ ;  /* 0x000000101a0d7290 */ /* 0x000fe4000ff3e03f */
[----:B------:R-:W-:Y:S02]  /*0300*/  @UP0 UIMAD.WIDE.U32 UR24, UR28, UR20, URZ ;  /* 0x000000141c1802a5 */ /* 0x000fe4000f8e003f */
[----:B------:R-:W-:Y:S02]  /*0310*/  ULEA.HI.X.SX32 UR8, UR26, UR17, 0x1, UP1 ;  /* 0x000000111a087291 */ /* 0x000fe400088f0e3f */
[----:B------:R-:W-:Y:S02]  /*0320*/  @UP0 UIMAD.WIDE.U32 UR24, UP1, UR10, UR21, UR24 ;  /* 0x000000150a1802a5 */ /* 0x000fe4000f820018 */
[----:B------:R-:W-:-:S02]  /*0330*/  @UP0 UIMAD.WIDE.U32 UR4, UR10, UR20, URZ ;  /* 0x000000140a0402a5 */ /* 0x000fc4000f8e003f */
[----:B------:R-:W-:Y:S02]  /*0340*/  @UP0 UIADD3.X UR27, URZ, URZ, URZ, UP1, !UPT ;  /* 0x0000003f3f1b0290 */ /* 0x000fe40008ffe43f */
[----:B------:R-:W-:Y:S01]  /*0350*/  @UP0 UIADD3 URZ, UP1, UR5, UR24, URZ ;  /* 0x00000018053f0290 */ /* 0x000fe2000ff3e03f */
[----:B------:R-:W-:Y:S01]  /*0360*/  @UP0 UMOV UR26, UR25 ;  /* 0x00000019001a0c82 */ /* 0x000fe20008000000 */
[----:B------:R-:W-:Y:S02]  /*0370*/  @!UP3 UIMAD.WIDE.U32 UR4, UR7, UR6, UR40 ;  /* 0x000000060704b2a5 */ /* 0x000fe4000f8e0028 */
[----:B------:R-:W-:Y:S02]  /*0380*/  @UP0 UIMAD.WIDE.U32.X UR24, UR28, UR21, UR26, UP1 ;  /* 0x000000151c1802a5 */ /* 0x000fe400088e041a */
[----:B------:R-:W-:Y:S01]  /*0390*/  UIADD3 UR13, UP2, UR13, -0x1, URZ ;  /* 0xffffffff0d0d7890 */ /* 0x000fe2000ff5e03f */
[----:B------:R-:W-:Y:S02]  /*03a0*/  @UP3 UMOV UR10, UR18 ;  /* 0x00000012000a3c82 */ /* 0x000fe40008000000 */
[----:B------:R-:W-:Y:S01]  /*03b0*/  @!UP3 UMOV UR10, UR4 ;  /* 0x00000004000abc82 */ /* 0x000fe20008000000 */
[----:B------:R-:W-:Y:S01]  /*03c0*/  UIADD3.X UR19, UR8, -0x1, URZ, UP2, !UPT ;  /* 0xffffffff08137890 */ /* 0x000fe200097fe43f */
[----:B------:R-:W-:Y:S01]  /*03d0*/  @!UP3 UMOV UR9, UR5 ;  /* 0x000000050009bc82 */ /* 0x000fe20008000000 */
[----:B------:R-:W-:Y:S01]  /*03e0*/  @UP0 UMOV UR11, UR24 ;  /* 0x00000018000b0c82 */ /* 0x000fe20008000000 */
[----:B------:R-:W-:Y:S01]  /*03f0*/  @UP0 UMOV UR12, UR25 ;  /* 0x00000019000c0c82 */ /* 0x000fe20008000000 */
[----:B-1----:R-:W-:Y:S08]  /*0400*/  @!P0 BRA `(.L_x_0) ;  /* 0x0000000000308947 */ /* 0x002ff00003800000 */
[----:B------:R-:W-:Y:S02]  /*0410*/  ULDC UR7, c[0x0][0x8f4] ;  /* 0x00023d0000077ab9 */ /* 0x000fe40000000800 */
[----:B------:R-:W-:-:S04]  /*0420*/  UIADD3 UR7, UP1, UR13, UR7, URZ ;  /* 0x000000070d077290 */ /* 0x000fc8000ff3e03f */
[----:B------:R-:W-:-:S04]  /*0430*/  UIADD3.X UR8, URZ, UR19, URZ, UP1, !UPT ;  /* 0x000000133f087290 */ /* 0x000fc80008ffe43f */
[----:B------:R-:W-:-:S04]  /*0440*/  UIMAD.WIDE.U32 UR4, UR8, UR22, URZ ;  /* 0x00000016080472a5 */ /* 0x000fc8000f8e003f */
[----:B------:R-:W-:Y:S02]  /*0450*/  UIMAD.WIDE.U32 UR18, UP1, UR7, UR23, UR4 ;  /* 0x00000017071272a5 */ /* 0x000fe4000f820004 */
[----:B------:R-:W-:Y:S02]  /*0460*/  UIMAD.WIDE.U32 UR4, UR7, UR22, URZ ;  /* 0x00000016070472a5 */ /* 0x000fe4000f8e003f */
[----:B------:R-:W-:Y:S02]  /*0470*/  UIADD3.X UR25, URZ, URZ, URZ, UP1, !UPT ;  /* 0x0000003f3f197290 */ /* 0x000fe40008ffe43f */
[----:B------:R-:W-:Y:S01]  /*0480*/  UIADD3 URZ, UP1, UR5, UR18, URZ ;  /* 0x00000012053f7290 */ /* 0x000fe2000ff3e03f */
[----:B------:R-:W-:-:S03]  /*0490*/  UMOV UR24, UR19 ;  /* 0x0000001300187c82 */ /* 0x000fc60008000000 */
[----:B------:R-:W-:-:S07]  /*04a0*/  UIMAD.WIDE.U32.X UR4, UR8, UR23, UR24, UP1 ;  /* 0x00000017080472a5 */ /* 0x000fce00088e0418 */
[----:B------:R-:W-:Y:S01]  /*04b0*/  UMOV UR13, UR4 ;  /* 0x00000004000d7c82 */ /* 0x000fe20008000000 */
[----:B------:R-:W-:-:S05]  /*04c0*/  UMOV UR19, UR5 ;  /* 0x0000000500137c82 */ /* 0x000fca0008000000 */
.L_x_0:
[----:B------:R-:W-:Y:S01]  /*04d0*/  ULDC UR8, c[0x0][0x934] ;  /* 0x00024d0000087ab9 */ /* 0x000fe20000000800 */
[----:B------:R-:W-:Y:S01]  /*04e0*/  ULDC UR7, c[0x0][0x904] ;  /* 0x0002410000077ab9 */ /* 0x000fe20000000800 */
[----:B------:R-:W-:Y:S01]  /*04f0*/  ULDC UR4, c[0x0][0x938] ;  /* 0x00024e0000047ab9 */ /* 0x000fe20000000800 */
[----:B------:R-:W-:Y:S01]  /*0500*/  USHF.L.U32 UR8, UR8, UR7, URZ ;  /* 0x0000000708087299 */ /* 0x000fe2000800063f */
[----:B------:R-:W-:Y:S01]  /*0510*/  SHF.R.U32.HI R13, RZ, 0x5, R19 ;  /* 0x00000005ff0d7819 */ /* 0x000fe20000011613 */
[----:B------:R-:W-:Y:S01]  /*0520*/  USHF.L.U32 UR7, UR4, UR7, URZ ;  /* 0x0000000704077299 */ /* 0x000fe2000800063f */
[----:B------:R-:W-:Y:S01]  /*0530*/  ULDC UR26, c[0x0][0x8d8] ;  /* 0x00023600001a7ab9 */ /* 0x000fe20000000800 */
[----:B------:R-:W-:Y:S02]  /*0540*/  ULDC UR30, c[0x0][0x8f0] ;  /* 0x00023c00001e7ab9 */ /* 0x000fe40000000800 */
[----:B------:R-:W-:Y:S01]  /*0550*/  IMAD.U32 R11, RZ, RZ, UR8 ;  /* 0x00000008ff0b7e24 */ /* 0x000fe2000f8e00ff */
[----:B------:R-:W-:Y:S01]  /*0560*/  USHF.R.U64 UR18, UR11, UR26, UR12 ;  /* 0x0000001a0b127299 */ /* 0x000fe2000800120c */
[----:B------:R-:W-:Y:S01]  /*0570*/  IMAD.U32 R20, RZ, RZ, UR7 ;  /* 0x00000007ff147e24 */ /* 0x000fe2000f8e00ff */
[----:B------:R-:W-:-:S02]  /*0580*/  USHF.R.U64 UR11, UR13, UR30, UR19 ;  /* 0x0000001e0d0b7299 */ /* 0x000fc40008001213 */
[----:B------:R-:W-:Y:S01]  /*0590*/  IABS R2, R11 ;  /* 0x0000000b00027213 */ /* 0x000fe20000000000 */
[----:B------:R-:W-:Y:S01]  /*05a0*/  UIADD3 UR18, UR18, -0x1, UR8 ;  /* 0xffffffff12127890 */ /* 0x000fe2000fffe008 */
[----:B------:R-:W-:Y:S01]  /*05b0*/  IABS R3, R20 ;  /* 0x0000001400037213 */ /* 0x000fe20000000000 */
[----:B------:R-:W-:Y:S01]  /*05c0*/  UIADD3 UR11, UR11, -0x1, UR7 ;  /* 0xffffffff0b0b7890 */ /* 0x000fe2000fffe007 */
[----:B------:R-:W-:Y:S01]  /*05d0*/  R2UR UR28, R2 ;  /* 0x00000000021c72ca */ /* 0x000fe200000e0000 */
[----:B------:R-:W-:Y:S01]  /*05e0*/  UMOV UR12, URZ ;  /* 0x0000003f000c7c82 */ /* 0x000fe20008000000 */
[----:B------:R-:W-:Y:S01]  /*05f0*/  UISETP.GE.AND UP5, UPT, UR18, URZ, UPT ;  /* 0x0000003f1200728c */ /* 0x000fe2000bfa6270 */
[----:B------:R-:W-:Y:S01]  /*0600*/  IMAD.MOV.U32 R2, RZ, RZ, R3 ;  /* 0x000000ffff027224 */ /* 0x000fe200078e0003 */
[----:B------:R-:W-:Y:S01]  /*0610*/  UISETP.NE.AND UP4, UPT, UR8, URZ, UPT ;  /* 0x0000003f0800728c */ /* 0x000fe2000bf85270 */
[----:B------:R-:W-:-:S03]  /*0620*/  UMOV UR54, 0x1 ;  /* 0x0000000100367882 */ /* 0x000fc60000000000 */
[----:B------:R-:W-:-:S05]  /*0630*/  R2UR UR27, R2 ;  /* 0x00000000021b72ca */ /* 0x000fca00000e0000 */
[----:B------:R-:W1:Y:S08]  /*0640*/  I2F.RP R2, UR28 ;  /* 0x0000001c00027d06 */ /* 0x000e700008209400 */
[----:B------:R-:W2:Y:S08]  /*0650*/  I2F.RP R4, UR27 ;  /* 0x0000001b00047d06 */ /* 0x000eb00008209400 */
[----:B-1----:R-:W1:Y:S08]  /*0660*/  MUFU.RCP R2, R2 ;  /* 0x0000000200027308 */ /* 0x002e700000001000 */
[----:B--2---:R-:W2:Y:S01]  /*0670*/  MUFU.RCP R4, R4 ;  /* 0x0000000400047308 */ /* 0x004ea20000001000 */
[----:B-1----:R-:W-:-:S02]  /*0680*/  VIADD R3, R2, 0xffffffe ;  /* 0x0ffffffe02037836 */ /* 0x002fc40000000000 */
[----:B------:R-:W-:-:S05]  /*0690*/  IMAD.U32 R2, RZ, RZ, UR18 ;  /* 0x00000012ff027e24 */ /* 0x000fca000f8e00ff */
[----:B------:R-:W1:Y:S01]  /*06a0*/  F2I.FTZ.U32.TRUNC.NTZ R3, R3 ;  /* 0x0000000300037305 */ /* 0x000e62000021f000 */
[----:B------:R-:W-:Y:S01]  /*06b0*/  IABS R2, R2 ;  /* 0x0000000200027213 */ /* 0x000fe20000000000 */
[----:B--2---:R-:W-:Y:S01]  /*06c0*/  VIADD R5, R4, 0xffffffe ;  /* 0x0ffffffe04057836 */ /* 0x004fe20000000000 */
[----:B------:R-:W-:Y:S02]  /*06d0*/  IABS R4, R11 ;  /* 0x0000000b00047213 */ /* 0x000fe40000000000 */
[----:B------:R-:W-:-:S03]  /*06e0*/  R2UR UR32, R2 ;  /* 0x00000000022072ca */ /* 0x000fc600000e0000 */
[----:B------:R-:W2:Y:S01]  /*06f0*/  F2I.FTZ.U32.TRUNC.NTZ R5, R5 ;  /* 0x0000000500057305 */ /* 0x000ea2000021f000 */
[----:B------:R-:W-:Y:S01]  /*0700*/  IMAD.MOV R4, RZ, RZ, -R4 ;  /* 0x000000ffff047224 */ /* 0x000fe200078e0a04 */
[----:B-1----:R-:W-:Y:S01]  /*0710*/  R2UR UR13, R3 ;  /* 0x00000000030d72ca */ /* 0x002fe200000e0000 */
[----:B------:R-:W-:Y:S01]  /*0720*/  IMAD.U32 R3, RZ, RZ, UR11 ;  /* 0x0000000bff037e24 */ /* 0x000fe2000f8e00ff */
[----:B--2---:R-:W-:-:S04]  /*0730*/  R2UR UR5, R5 ;  /* 0x00000000050572ca */ /* 0x004fc800000e0000 */
[----:B------:R-:W-:Y:S01]  /*0740*/  IABS R5, R3 ;  /* 0x0000000300057213 */ /* 0x000fe20000000000 */
[----:B------:R-:W-:Y:S01]  /*0750*/  IMAD.MOV.U32 R3, RZ, RZ, R4 ;  /* 0x000000ffff037224 */ /* 0x000fe200078e0004 */
[----:B------:R-:W-:-:S05]  /*0760*/  IABS R4, R20 ;  /* 0x0000001400047213 */ /* 0x000fca0000000000 */
[----:B------:R-:W-:Y:S01]  /*0770*/  UIADD3 UR4, URZ, -UR13, URZ ;  /* 0x8000000d3f047290 */ /* 0x000fe2000fffe03f */
[----:B------:R-:W-:Y:S01]  /*0780*/  IMAD.MOV.U32 R2, RZ, RZ, R5 ;  /* 0x000000ffff027224 */ /* 0x000fe200078e0005 */
[----:B------:R-:W-:Y:S01]  /*0790*/  R2UR UR29, R3 ;  /* 0x00000000031d72ca */ /* 0x000fe200000e0000 */
[----:B------:R-:W-:Y:S01]  /*07a0*/  IMAD.MOV R4, RZ, RZ, -R4 ;  /* 0x000000ffff047224 */ /* 0x000fe200078e0a04 */
[----:B------:R-:W-:Y:S01]  /*07b0*/  UIMAD UR4, UR4, UR28, URZ ;  /* 0x0000001c040472a4 */ /* 0x000fe2000f8e023f */
[----:B------:R-:W1:Y:S01]  /*07c0*/  SHFL.IDX PT, R3, R13, RZ, 0x1f ;  /* 0x00001fff0d037589 */ /* 0x000e6200000e0000 */
[----:B------:R-:W-:Y:S01]  /*07d0*/  R2UR UR33, R2 ;  /* 0x00000000022172ca */ /* 0x000fe200000e0000 */
[----:B------:R-:W-:Y:S01]  /*07e0*/  UIADD3 UR24, URZ, -UR5, URZ ;  /* 0x800000053f187290 */ /* 0x000fe2000fffe03f */
[----:B------:R-:W-:Y:S01]  /*07f0*/  IMAD.MOV.U32 R2, RZ, RZ, R4 ;  /* 0x000000ffff027224 */ /* 0x000fe200078e0004 */
[----:B------:R-:W-:Y:S02]  /*0800*/  UIMAD.WIDE.U32 UR12, UR13, UR4, UR12 ;  /* 0x000000040d0c72a5 */ /* 0x000fe4000f8e000c */
[----:B------:R-:W-:Y:S01]  /*0810*/  UIMAD UR24, UR24, UR27, URZ ;  /* 0x0000001b181872a4 */ /* 0x000fe2000f8e023f */
[----:B------:R-:W-:Y:S01]  /*0820*/  UMOV UR4, URZ ;  /* 0x0000003f00047c82 */ /* 0x000fe20008000000 */
[----:B------:R-:W-:-:S02]  /*0830*/  R2UR UR31, R2 ;  /* 0x00000000021f72ca */ /* 0x000fc400000e0000 */
[----:B------:R-:W-:Y:S01]  /*0840*/  UIMAD.WIDE.U32 UR24, UR5, UR24, UR4 ;  /* 0x00000018051872a5 */ /* 0x000fe2000f8e0004 */
[----:B------:R-:W-:Y:S01]  /*0850*/  SHF.R.U32.HI R2, RZ, 0x7, R19 ;  /* 0x00000007ff027819 */ /* 0x000fe20000011613 */
[----:B------:R-:W-:-:S04]  /*0860*/  UIMAD.WIDE.U32 UR4, UR13, UR32, URZ ;  /* 0x000000200d0472a5 */ /* 0x000fc8000f8e003f */
[----:B------:R-:W-:Y:S01]  /*0870*/  UIMAD UR5, UR5, UR29, UR32 ;  /* 0x0000001d050572a4 */ /* 0x000fe2000f8e0220 */
[----:B------:R-:W2:Y:S01]  /*0880*/  SHFL.IDX PT, R2, R2, RZ, 0x1f ;  /* 0x00001fff02027589 */ /* 0x000ea200000e0000 */
[----:B------:R-:W-:Y:S01]  /*0890*/  UMOV UR19, UR25 ;  /* 0x0000001900137c82 */ /* 0x000fe20008000000 */
[----:B------:R-:W-:Y:S02]  /*08a0*/  ULOP3.LUT UR32, URZ, UR8, URZ, 0x33, !UPT ;  /* 0x000000083f207292 */ /* 0x000fe4000f8e333f */
[----:B------:R-:W-:Y:S02]  /*08b0*/  UIMAD.WIDE.U32 UR24, UR19, UR33, URZ ;  /* 0x00000021131872a5 */ /* 0x000fe4000f8e003f */
[----:B------:R-:W-:Y:S01]  /*08c0*/  UISETP.GT.U32.AND UP1, UPT, UR28, UR5, UPT ;  /* 0x000000051c00728c */ /* 0x000fe2000bf24070 */
[----:B-1----:R-:W-:Y:S01]  /*08d0*/  R2UR UR34, R3 ;  /* 0x00000000032272ca */ /* 0x002fe200000e0000 */
[----:B------:R-:W-:Y:S02]  /*08e0*/  UIMAD UR25, UR25, UR31, UR33 ;  /* 0x0000001f191972a4 */ /* 0x000fe4000f8e0221 */
[----:B------:R-:W-:-:S02]  /*08f0*/  ULOP3.LUT UR33, URZ, UR7, URZ, 0x33, !UPT ;  /* 0x000000073f217292 */ /* 0x000fc4000f8e333f */
[----:B------:R-:W-:-:S05]  /*0900*/  UISETP.GT.U32.AND UP2, UPT, UR27, UR25, UPT ;  /* 0x000000191b00728c */ /* 0x000fca000bf44070 */
[----:B------:R-:W-:-:S03]  /*0910*/  @!UP1 UIADD3 UR5, UR5, -UR28, URZ ;  /* 0x8000001c05059290 */ /* 0x000fc6000fffe03f */
[----:B------:R-:W-:Y:S02]  /*0920*/  USHF.R.S32.HI UR4, URZ, 0x1f, UR34 ;  /* 0x0000001f3f047899 */ /* 0x000fe40008011422 */
[----:B------:R-:W-:Y:S01]  /*0930*/  ISETP.NE.AND P1, PT, RZ, UR34, PT ;  /* 0x00000022ff007c0c */ /* 0x000fe2000bf25270 */
[----:B------:R-:W-:Y:S02]  /*0940*/  UISETP.GT.U32.AND UP6, UPT, UR28, UR5, UPT ;  /* 0x000000051c00728c */ /* 0x000fe4000bfc4070 */
[----:B------:R-:W-:Y:S01]  /*0950*/  @!UP2 UIADD3 UR25, UR25, -UR27, URZ ;  /* 0x8000001b1919a290 */ /* 0x000fe2000fffe03f */
[----:B--2---:R-:W-:Y:S01]  /*0960*/  R2UR UR12, R2 ;  /* 0x00000000020c72ca */ /* 0x004fe200000e0000 */
[----:B------:R-:W-:Y:S02]  /*0970*/  UISETP.NE.AND UP2, UPT, UR7, URZ, UPT ;  /* 0x0000003f0700728c */ /* 0x000fe4000bf45270 */
[----:B------:R-:W-:Y:S02]  /*0980*/  UISETP.GT.U32.AND UP1, UPT, UR27, UR25, UPT ;  /* 0x000000191b00728c */ /* 0x000fe4000bf24070 */
[----:B------:R-:W-:-:S03]  /*0990*/  ULEA.HI UR4, UR4, UR34, URZ, 0x2 ;  /* 0x0000002204047291 */ /* 0x000fc6000f8f103f */
[----:B------:R-:W-:Y:S02]  /*09a0*/  @!UP6 UIADD3 UR5, UR5, -UR28, URZ ;  /* 0x8000001c0505e290 */ /* 0x000fe4000fffe03f */
[----:B------:R-:W-:Y:S02]  /*09b0*/  UISETP.GE.AND UP6, UPT, UR11, URZ, UPT ;  /* 0x0000003f0b00728c */ /* 0x000fe4000bfc6270 */
[----:B------:R-:W-:Y:S02]  /*09c0*/  @!UP5 UIADD3 UR5, -UR5, URZ, URZ ;  /* 0x0000003f0505d290 */ /* 0x000fe4000fffe13f */
[----:B------:R-:W-:Y:S02]  /*09d0*/  @!UP1 UIADD3 UR25, UR25, -UR27, URZ ;  /* 0x8000001b19199290 */ /* 0x000fe4000fffe03f */
[----:B------:R-:W-:Y:S02]  /*09e0*/  USEL UR5, UR32, UR5, !UP4 ;  /* 0x0000000520057287 */ /* 0x000fe4000e000000 */
[----:B------:R-:W-:-:S02]  /*09f0*/  ULOP3.LUT UR4, UR4, 0xfffffffc, URZ, 0xc0, !UPT ;  /* 0xfffffffc04047892 */ /* 0x000fc4000f8ec03f */
[----:B------:R-:W-:Y:S02]  /*0a00*/  UIADD3 UR5, UR18, -UR5, URZ ;  /* 0x8000000512057290 */ /* 0x000fe4000fffe03f */
[----:B------:R-:W-:Y:S02]  /*0a10*/  @!UP6 UIADD3 UR25, -UR25, URZ, URZ ;  /* 0x0000003f1919e290 */ /* 0x000fe4000fffe13f */
[----:B------:R-:W-:Y:S02]  /*0a20*/  UIADD3 UR55, UR34, -UR4, URZ ;  /* 0x8000000422377290 */ /* 0x000fe4000fffe03f */
[----:B------:R-:W-:Y:S02]  /*0a30*/  USEL UR25, UR33, UR25, !UP2 ;  /* 0x0000001921197287 */ /* 0x000fe4000d000000 */
[----:B------:R-:W-:Y:S02]  /*0a40*/  UISETP.NE.AND UP1, UPT, UR12, URZ, UPT ;  /* 0x0000003f0c00728c */ /* 0x000fe4000bf25270 */
[----:B------:R-:W-:-:S02]  /*0a50*/  UIADD3 UR25, UR11, -UR25, URZ ;  /* 0x800000190b197290 */ /* 0x000fc4000fffe03f */
[----:B------:R-:W-:Y:S02]  /*0a60*/  UISETP.EQ.AND UP5, UPT, UR55, 0x3, !UP1 ;  /* 0x000000033700788c */ /* 0x000fe4000cfa2270 */
[----:B------:R-:W-:Y:S02]  /*0a70*/  UIMAD UR24, UR5, UR25, URZ ;  /* 0x00000019051872a4 */ /* 0x000fe4000f8e023f */
[----:B------:R-:W-:Y:S02]  /*0a80*/  USEL UR4, UR25, UR5, !UP3 ;  /* 0x0000000519047287 */ /* 0x000fe4000d800000 */
[----:B------:R-:W-:Y:S02]  /*0a90*/  USHF.R.S32.HI UR25, URZ, 0x1f, UR24 ;  /* 0x0000001f3f197899 */ /* 0x000fe40008011418 */
[----:B------:R-:W-:Y:S01]  /*0aa0*/  USHF.R.S32.HI UR5, URZ, 0x1f, UR4 ;  /* 0x0000001f3f057899 */ /* 0x000fe20008011404 */
[----:B------:R-:W-:Y:S01]  /*0ab0*/  MOV R6, UR24 ;  /* 0x0000001800067c02 */ /* 0x000fe20008000f00 */
[----:B------:R-:W-:Y:S01]  /*0ac0*/  USEL UR54, UR54, 0x2, UP5 ;  /* 0x0000000236367887 */ /* 0x000fe2000a800000 */
[----:B------:R-:W-:-:S02]  /*0ad0*/  IMAD.U32 R4, RZ, RZ, UR4 ;  /* 0x00000004ff047e24 */ /* 0x000fc4000f8e00ff */
[----:B------:R-:W-:Y:S02]  /*0ae0*/  IMAD.U32 R7, RZ, RZ, UR25 ;  /* 0x00000019ff077e24 */ /* 0x000fe4000f8e00ff */
[----:B------:R-:W-:Y:S01]  /*0af0*/  IMAD.U32 R5, RZ, RZ, UR5 ;  /* 0x00000005ff057e24 */ /* 0x000fe2000f8e00ff */
[----:B------:R-:W-:Y:S06]  /*0b00*/  @P1 BRA `(.L_x_1) ;  /* 0x0000000000841947 */ /* 0x000fec0003800000 */
[----:B------:R-:W-:Y:S01]  /*0b10*/  ELECT P1, URZ, PT ;  /* 0x00000000003f782f */ /* 0x000fe20003820000 */
[----:B------:R-:W-:-:S12]  /*0b20*/  BSSY B0, `(.L_x_1) ;  /* 0x000001f000007945 */ /* 0x000fd80003800000 */
[----:B------:R-:W-:Y:S05]  /*0b30*/  @!P1 BRA `(.L_x_2) ;  /* 0x0000000000749947 */ /* 0x000fea0003800000 */
[----:B------:R-:W1:Y:S01]  /*0b40*/  S2UR UR11, SR_CgaCtaId ;  /* 0x00000000000b79c3 */ /* 0x000e620000008800 */
[----:B------:R-:W-:Y:S01]  /*0b50*/  UMOV UR4, 0x400 ;  /* 0x0000040000047882 */ /* 0x000fe20000000000 */
[----:B------:R-:W-:Y:S01]  /*0b60*/  UMOV UR5, 0x1 ;  /* 0x0000000100057882 */ /* 0x000fe20000000000 */
[----:B------:R-:W-:Y:S02]  /*0b70*/  UMOV UR24, 0x140 ;  /* 0x0000014000187882 */ /* 0x000fe40000000000 */
[----:B------:R-:W-:-:S04]  /*0b80*/  UIADD3 UR24, -UR24, 0x100000, URZ ;  /* 0x0010000018187890 */ /* 0x000fc8000fffe13f */
[----:B------:R-:W-:Y:S02]  /*0b90*/  USHF.L.U32 UR25, UR24, 0xb, URZ ;  /* 0x0000000b18197899 */ /* 0x000fe4000800063f */
[----:B------:R-:W-:Y:S02]  /*0ba0*/  USHF.L.U32 UR24, UR24, 0x1, URZ ;  /* 0x0000000118187899 */ /* 0x000fe4000800063f */
[----:B-1----:R-:W-:Y:S02]  /*0bb0*/  ULEA UR11, UR11, UR4, 0x18 ;  /* 0x000000040b0b7291 */ /* 0x002fe4000f8ec03f */
[----:B------:R-:W-:-:S04]  /*0bc0*/  UIADD3 UR4, -UR5, 0x100000, URZ ;  /* 0x0010000005047890 */ /* 0x000fc8000fffe13f */
[----:B------:R-:W-:Y:S02]  /*0bd0*/  USHF.L.U32 UR5, UR4, 0xb, URZ ;  /* 0x0000000b04057899 */ /* 0x000fe4000800063f */
[----:B------:R-:W-:Y:S01]  /*0be0*/  USHF.L.U32 UR4, UR4, 0x1, URZ ;  /* 0x0000000104047899 */ /* 0x000fe2000800063f */
[----:B------:R-:W1:Y:S11]  /*0bf0*/  FENCE.VIEW.ASYNC.S ;  /* 0x00000000000073c6 */ /* 0x000e760000000000 */
[----:B-1----:R1:W2:Y:S01]  /*0c00*/  SYNCS.EXCH.64 URZ, [UR11+0x38400], UR4 ;  /* 0x038400040b3f75b2 */ /* 0x0022a20008000100 */
[----:B------:R1:W3:Y:S01]  /*0c10*/  SYNCS.EXCH.64 URZ, [UR11+0x38440], UR24 ;  /* 0x038440180b3f75b2 */ /* 0x0002e20008000100 */
[----:B------:R1:W4:Y:S01]  /*0c20*/  SYNCS.EXCH.64 URZ, [UR11+0x38408], UR4 ;  /* 0x038408040b3f75b2 */ /* 0x0003220008000100 */
[----:B------:R1:W1:Y:S01]  /*0c30*/  SYNCS.EXCH.64 URZ, [UR11+0x38448], UR24 ;  /* 0x038448180b3f75b2 */ /* 0x0002620008000100 */
        /* <DEDUP_REMOVED lines=12> */
[----:B------:R-:W-:Y:S01]  /*0d00*/  NOP ;  /* 0x0000000000007918 */ /* 0x000fe20000000000 */
.L_x_2:
[----:B-1----:R-:W-:Y:S05]  /*0d10*/  BSYNC B0 ;  /* 0x0000000000007941 */ /* 0x002fea0003800000 */
.L_x_1:
[----:B------:R-:W1:Y:S01]  /*0d20*/  SHFL.IDX PT, R2, R13, RZ, 0x1f ;  /* 0x00001fff0d027589 */ /* 0x000e6200000e0000 */
[----:B------:R-:W-:Y:S01]  /*0d30*/  UIADD3 UR18, UR12, -0x1, URZ ;  /* 0xffffffff0c127890 */ /* 0x000fe2000fffe03f */
[----:B------:R-:W-:Y:S01]  /*0d40*/  I2FP.F32.U32 R3, UR6 ;  /* 0x0000000600037c45 */ /* 0x000fe20008201000 */
[----:B------:R-:W-:Y:S01]  /*0d50*/  UISETP.LT.U32.AND UP6, UPT, UR55, 0x2, !UP1 ;  /* 0x000000023700788c */ /* 0x000fe2000cfc1070 */
[----:B------:R-:W-:Y:S01]  /*0d60*/  NOP ;  /* 0x0000000000007918 */ /* 0x000fe20000000000 */
[----:B------:R-:W-:Y:S02]  /*0d70*/  UISETP.GE.U32.AND UP5, UPT, UR18, 0x2, UPT ;  /* 0x000000021200788c */ /* 0x000fe4000bfa6070 */
[----:B------:R-:W-:-:S04]  /*0d80*/  USEL UR53, URZ, 0x1, !UP6 ;  /* 0x000000013f357887 */ /* 0x000fc8000f000000 */
[----:B------:R-:W-:Y:S01]  /*0d90*/  USEL UR53, UR53, 0x2, UP5 ;  /* 0x0000000235357887 */ /* 0x000fe2000a800000 */
[----:B-1----:R-:W-:-:S13]  /*0da0*/  ISETP.NE.AND P1, PT, R2, RZ, PT ;  /* 0x000000ff0200720c */ /* 0x002fda0003f25270 */
[----:B------:R-:W-:Y:S05]  /*0db0*/  @P1 BRA `(.L_x_3) ;  /* 0x0000000000841947 */ /* 0x000fea0003800000 */
[----:B------:R-:W-:Y:S01]  /*0dc0*/  ELECT P1, URZ, PT ;  /* 0x00000000003f782f */ /* 0x000fe20003820000 */
[----:B------:R-:W-:-:S12]  /*0dd0*/  BSSY B0, `(.L_x_3) ;  /* 0x000001f000007945 */ /* 0x000fd80003800000 */
[----:B------:R-:W-:Y:S05]  /*0de0*/  @!P1 BRA `(.L_x_4) ;  /* 0x0000000000749947 */ /* 0x000fea0003800000 */
[----:B------:R-:W1:Y:S01]  /*0df0*/  S2UR UR5, SR_CgaCtaId ;  /* 0x00000000000579c3 */ /* 0x000e620000008800 */
[----:B------:R-:W-:Y:S01]  /*0e00*/  UMOV UR4, 0x400 ;  /* 0x0000040000047882 */ /* 0x000fe20000000000 */
[----:B------:R-:W-:Y:S01]  /*0e10*/  UMOV UR24, 0x1 ;  /* 0x0000000100187882 */ /* 0x000fe20000000000 */
[----:B------:R-:W-:Y:S01]  /*0e20*/  UMOV UR25, 0x4 ;  /* 0x0000000400197882 */ /* 0x000fe20000000000 */
[----:B-1----:R-:W-:Y:S02]  /*0e30*/  ULEA UR11, UR5, UR4, 0x18 ;  /* 0x00000004050b7291 */ /* 0x002fe4000f8ec03f */
[----:B------:R-:W-:-:S04]  /*0e40*/  UIADD3 UR4, -UR24, 0x100000, URZ ;  /* 0x0010000018047890 */ /* 0x000fc8000fffe13f */
[----:B------:R-:W-:Y:S02]  /*0e50*/  USHF.L.U32 UR5, UR4, 0xb, URZ ;  /* 0x0000000b04057899 */ /* 0x000fe4000800063f */
[----:B------:R-:W-:Y:S02]  /*0e60*/  USHF.L.U32 UR4, UR4, 0x1, URZ ;  /* 0x0000000104047899 */ /* 0x000fe4000800063f */
[----:B------:R-:W-:-:S04]  /*0e70*/  UIADD3 UR24, -UR25, 0x100000, URZ ;  /* 0x0010000019187890 */ /* 0x000fc8000fffe13f */
[----:B------:R-:W-:Y:S02]  /*0e80*/  USHF.L.U32 UR25, UR24, 0xb, URZ ;  /* 0x0000000b18197899 */ /* 0x000fe4000800063f */
[----:B------:R-:W-:Y:S01]  /*0e90*/  USHF.L.U32 UR24, UR24, 0x1, URZ ;  /* 0x0000000118187899 */ /* 0x000fe2000800063f */
[----:B------:R-:W1:Y:S03]  /*0ea0*/  FENCE.VIEW.ASYNC.S ;  /* 0x00000000000073c6 */ /* 0x000e660000000000 */
[----:B-1----:R1:W1:Y:S08]  /*0eb0*/  SYNCS.EXCH.64 URZ, [UR11+0x38480], UR4 ;  /* 0x038480040b3f75b2 */ /* 0x0022700008000100 */
        /* <DEDUP_REMOVED lines=16> */
.L_x_4:
[----:B-1----:R-:W-:Y:S05]  /*0fc0*/  BSYNC B0 ;  /* 0x0000000000007941 */ /* 0x002fea0003800000 */
.L_x_3:
[----:B------:R-:W1:Y:S01]  /*0fd0*/  SHFL.IDX PT, R15, R13, RZ, 0x1f ;  /* 0x00001fff0d0f7589 */ /* 0x000e6200000e0000 */
[----:B------:R-:W-:Y:S01]  /*0fe0*/  ULDC UR4, c[0x0][0x154] ;  /* 0x0000550000047ab9 */ /* 0x000fe20000000800 */
[----:B------:R-:W2:Y:S01]  /*0ff0*/  LDC R14, c[0x0][0x148] ;  /* 0x00005200ff0e7b82 */ /* 0x000ea20000000800 */
[----:B------:R-:W-:Y:S01]  /*1000*/  FMUL R12, R3, UR4 ;  /* 0x00000004030c7c20 */ /* 0x000fe20008400000 */
[----:B------:R-:W-:Y:S01]  /*1010*/  UISETP.EQ.AND UP6, UPT, UR55, 0x2, !UP1 ;  /* 0x000000023700788c */ /* 0x000fe2000cfc2270 */
[----:B------:R-:W-:Y:S01]  /*1020*/  I2FP.F32.U32 R3, UR40 ;  /* 0x0000002800037c45 */ /* 0x000fe20008201000 */
[----:B------:R-:W-:Y:S01]  /*1030*/  ULDC UR4, c[0x0][0x150] ;  /* 0x0000540000047ab9 */ /* 0x000fe20000000800 */
[----:B------:R-:W-:Y:S01]  /*1040*/  NOP ;  /* 0x0000000000007918 */ /* 0x000fe20000000000 */
[----:B------:R-:W-:Y:S01]  /*1050*/  USEL UR52, URZ, 0x1, !UP6 ;  /* 0x000000013f347887 */ /* 0x000fe2000f000000 */
[----:B------:R-:W3:Y:S01]  /*1060*/  F2I.U32.TRUNC.NTZ R12, R12 ;  /* 0x0000000c000c7305 */ /* 0x000ee2000020f000 */
[----:B------:R-:W-:-:S02]  /*1070*/  FMUL R17, R3, UR4 ;  /* 0x0000000403117c20 */ /* 0x000fc40008400000 */
[----:B------:R-:W-:Y:S01]  /*1080*/  USEL UR52, UR52, 0x2, UP5 ;  /* 0x0000000234347887 */ /* 0x000fe2000a800000 */
[----:B-1----:R-:W-:Y:S01]  /*1090*/  ISETP.NE.AND P1, PT, R15, RZ, PT ;  /* 0x000000ff0f00720c */ /* 0x002fe20003f25270 */
[----:B---3--:R-:W-:-:S04]  /*10a0*/  IMAD.MOV R21, RZ, RZ, -R12 ;  /* 0x000000ffff157224 */ /* 0x008fc800078e0a0c */
[----:B--2---:R-:W-:-:S08]  /*10b0*/  IMAD R21, R14, R21, UR6 ;  /* 0x000000060e157e24 */ /* 0x004fd0000f8e0215 */
[----:B------:R-:W-:Y:S05]  /*10c0*/  @P1 BRA `(.L_x_5) ;  /* 0x0000000000581947 */ /* 0x000fea0003800000 */
[----:B------:R-:W1:Y:S01]  /*10d0*/  S2UR UR5, SR_CgaCtaId ;  /* 0x00000000000579c3 */ /* 0x000e620000008800 */
[----:B------:R-:W-:Y:S01]  /*10e0*/  UMOV UR4, 0x400 ;  /* 0x0000040000047882 */ /* 0x000fe20000000000 */
[----:B------:R-:W-:Y:S01]  /*10f0*/  UMOV UR11, 0x20 ;  /* 0x00000020000b7882 */ /* 0x000fe20000000000 */
[----:B------:R-:W-:Y:S01]  /*1100*/  UMOV UR24, 0x100 ;  /* 0x0000010000187882 */ /* 0x000fe20000000000 */
[----:B------:R-:W-:Y:S01]  /*1110*/  ELECT P1, URZ, PT ;  /* 0x00000000003f782f */ /* 0x000fe20003820000 */
        /* <DEDUP_REMOVED lines=10> */
[----:B------:R1:W1:Y:S01]  /*11c0*/  SYNCS.EXCH.64 URZ, [UR6+0x38508], UR4 ;  /* 0x03850804063f75b2 */ /* 0x0002620008000100 */
[----:B------:R1:W1:Y:S01]  /*11d0*/  SYNCS.EXCH.64 URZ, [UR6+0x38528], UR24 ;  /* 0x03852818063f75b2 */ /* 0x0002620008000100 */
[----:B------:R1:W1:Y:S01]  /*11e0*/  SYNCS.EXCH.64 URZ, [UR6+0x38510], UR4 ;  /* 0x03851004063f75b2 */ /* 0x0002620008000100 */
[----:B------:R1:W1:Y:S01]  /*11f0*/  SYNCS.EXCH.64 URZ, [UR6+0x38530], UR24 ;  /* 0x03853018063f75b2 */ /* 0x0002620008000100 */
[----:B------:R1:W1:Y:S01]  /*1200*/  SYNCS.EXCH.64 URZ, [UR6+0x38518], UR4 ;  /* 0x03851804063f75b2 */ /* 0x0002620008000100 */
[----:B------:R1:W1:Y:S01]  /*1210*/  SYNCS.EXCH.64 URZ, [UR6+0x38538], UR24 ;  /* 0x03853818063f75b2 */ /* 0x0002620008000100 */
[----:B------:R-:W-:Y:S01]  /*1220*/  NOP ;  /* 0x0000000000007918 */ /* 0x000fe20000000000 */
.L_x_5:
[----:B------:R-:W-:Y:S01]  /*1230*/  SHF.R.S32.HI R14, RZ, 0x1f, R19 ;  /* 0x0000001fff0e7819 */ /* 0x000fe20000011413 */
[----:B------:R-:W4:Y:S01]  /*1240*/  SHFL.IDX PT, R15, R13, RZ, 0x1f ;  /* 0x00001fff0d0f7589 */ /* 0x000f2200000e0000 */
[----:B------:R-:W-:Y:S01]  /*1250*/  ELECT P1, URZ, PT ;  /* 0x00000000003f782f */ /* 0x000fe20003820000 */
[----:B------:R-:W2:Y:S01]  /*1260*/  LDC R18, c[0x0][0x144] ;  /* 0x00005100ff127b82 */ /* 0x000ea20000000800 */
[----:B------:R-:W-:Y:S01]  /*1270*/  LEA.HI R3, R14, R19, RZ, 0x7 ;  /* 0x000000130e037211 */ /* 0x000fe200078f38ff */
[----:B------:R-:W3:Y:S01]  /*1280*/  F2I.U32.TRUNC.NTZ R17, R17 ;  /* 0x0000001100117305 */ /* 0x000ee2000020f000 */
[----:B-1----:R-:W-:Y:S01]  /*1290*/  UMOV UR4, 0x20 ;  /* 0x0000002000047882 */ /* 0x002fe20000000000 */
[----:B------:R-:W-:Y:S01]  /*12a0*/  NOP ;  /* 0x0000000000007918 */ /* 0x000fe20000000000 */
[----:B------:R-:W-:Y:S01]  /*12b0*/  LOP3.LUT R12, R3, 0xffffff80, RZ, 0xc0, !PT ;  /* 0xffffff80030c7812 */ /* 0x000fe200078ec0ff */
[----:B------:R-:W-:Y:S01]  /*12c0*/  IMAD.MOV.U32 R23, RZ, RZ, 0x1 ;  /* 0x00000001ff177424 */ /* 0x000fe200078e00ff */
[----:B------:R-:W-:-:S03]  /*12d0*/  ULDC UR41, c[0x0][0xc] ;  /* 0x0000030000297ab9 */ /* 0x000fc60000000800 */
[----:B------:R-:W-:-:S05]  /*12e0*/  IMAD.IADD R12, R19, 0x1, -R12 ;  /* 0x00000001130c7824 */ /* 0x000fca00078e0a0c */
[----:B------:R-:W-:-:S04]  /*12f0*/  SHF.R.S32.HI R3, RZ, 0x1f, R12 ;  /* 0x0000001fff037819 */ /* 0x000fc8000001140c */
[----:B------:R-:W-:Y:S02]  /*1300*/  LEA.HI R3, R3, R12, RZ, 0x3 ;  /* 0x0000000c03037211 */ /* 0x000fe400078f18ff */
[----:B----4-:R-:W-:Y:S02]  /*1310*/  ISETP.NE.OR P1, PT, R15, RZ, !P1 ;  /* 0x000000ff0f00720c */ /* 0x010fe40004f25670 */
[--C-:B------:R-:W-:Y:S02]  /*1320*/  SHF.R.S32.HI R15, RZ, 0x3, R3.reuse ;  /* 0x00000003ff0f7819 */ /* 0x100fe40000011403 */
[----:B------:R-:W-:Y:S02]  /*1330*/  SHF.R.S32.HI R16, RZ, 0x1f, R3 ;  /* 0x0000001fff107819 */ /* 0x000fe40000011403 */
[----:B------:R-:W-:Y:S02]  /*1340*/  SHF.R.S32.HI R3, RZ, 0x1f, R2 ;  /* 0x0000001fff037819 */ /* 0x000fe40000011402 */
[----:B------:R-:W-:-:S02]  /*1350*/  LEA.HI R16, R16, R15, RZ, 0x2 ;  /* 0x0000000f10107211 */ /* 0x000fc400078f10ff */
[----:B------:R-:W-:Y:S02]  /*1360*/  LEA.HI R3, R3, R2, RZ, 0x2 ;  /* 0x0000000203037211 */ /* 0x000fe400078f10ff */
[----:B------:R-:W-:Y:S01]  /*1370*/  LOP3.LUT R16, R16, 0xfffffffc, RZ, 0xc0, !PT ;  /* 0xfffffffc10107812 */ /* 0x000fe200078ec0ff */
[----:B------:R-:W-:Y:S01]  /*1380*/  VOTEU.ALL UP5, P1 ;  /* 0x00000000003f7886 */ /* 0x000fe200008a0000 */
[----:B------:R-:W-:Y:S01]  /*1390*/  LOP3.LUT R3, R3, 0x3ffffffc, RZ, 0xc0, !PT ;  /* 0x3ffffffc03037812 */ /* 0x000fe200078ec0ff */
[----:B------:R-:W-:Y:S02]  /*13a0*/  VOTEU.ALL UP6, P1 ;  /* 0x00000000003f7886 */ /* 0x000fe400008c0000 */
[----:B------:R-:W-:Y:S01]  /*13b0*/  IMAD.IADD R16, R15, 0x1, -R16 ;  /* 0x000000010f107824 */ /* 0x000fe200078e0a10 */
[----:B------:R-:W1:Y:S01]  /*13c0*/  @!UP5 S2UR UR11, SR_CgaCtaId ;  /* 0x00000000000bd9c3 */ /* 0x000e620000008800 */
[----:B------:R-:W-:Y:S01]  /*13d0*/  IMAD.IADD R3, R2, 0x1, -R3 ;  /* 0x0000000102037824 */ /* 0x000fe200078e0a03 */
[----:B------:R-:W-:Y:S01]  /*13e0*/  @!UP5 UMOV UR6, 0x400 ;  /* 0x000004000006d882 */ /* 0x000fe20000000000 */
[----:B---3--:R-:W-:Y:S01]  /*13f0*/  IMAD.MOV R15, RZ, RZ, -R17 ;  /* 0x000000ffff0f7224 */ /* 0x008fe200078e0a11 */
[----:B------:R-:W-:-:S04]  /*1400*/  @!UP5 UIADD3 UR4, -UR4, 0x100000, URZ ;  /* 0x001000000404d890 */ /* 0x000fc8000fffe13f */
[----:B------:R-:W-:Y:S02]  /*1410*/  @!UP5 USHF.L.U32 UR5, UR4, 0xb, URZ ;  /* 0x0000000b0405d899 */ /* 0x000fe4000800063f */
[----:B------:R-:W-:Y:S01]  /*1420*/  @!UP5 USHF.L.U32 UR4, UR4, 0x1, URZ ;  /* 0x000000010404d899 */ /* 0x000fe2000800063f */
[----:B------:R-:W-:Y:S02]  /*1430*/  IMAD R3, R3, 0x4, R16 ;  /* 0x0000000403037824 */ /* 0x000fe400078e0210 */
[----:B--2---:R-:W-:Y:S02]  /*1440*/  IMAD R15, R18, R15, UR40 ;  /* 0x00000028120f7e24 */ /* 0x004fe4000f8e020f */
[C---:B------:R-:W-:Y:S01]  /*1450*/  IMAD.SHL.U32 R22, R3.reuse, 0x4, RZ ;  /* 0x0000000403167824 */ /* 0x040fe200078e00ff */
[----:B------:R-:W-:-:S04]  /*1460*/  LEA.HI R2, R3, R3, RZ, 0x1 ;  /* 0x0000000303027211 */ /* 0x000fc800078f08ff */
[----:B------:R-:W-:Y:S02]  /*1470*/  LOP3.LUT R2, R2, 0xfffffffe, RZ, 0xc0, !PT ;  /* 0xfffffffe02027812 */ /* 0x000fe400078ec0ff */
[----:B------:R-:W-:-:S03]  /*1480*/  LOP3.LUT R22, R3, 0xc, R22, 0x78, !PT ;  /* 0x0000000c03167812 */ /* 0x000fc600078e7816 */
[----:B------:R-:W-:-:S05]  /*1490*/  IMAD.IADD R2, R3, 0x1, -R2 ;  /* 0x0000000103027824 */ /* 0x000fca00078e0a02 */
[----:B------:R-:W-:Y:S01]  /*14a0*/  ISETP.NE.AND P2, PT, R2, R15, PT ;  /* 0x0000000f0200720c */ /* 0x000fe20003f45270 */
[----:B-1----:R-:W-:Y:S01]  /*14b0*/  @!UP5 ULEA UR6, UR11, UR6, 0x18 ;  /* 0x000000060b06d291 */ /* 0x002fe2000f8ec03f */
[----:B------:R-:W1:Y:S01]  /*14c0*/  LDC R15, c[0x0][0x140] ;  /* 0x00005000ff0f7b82 */ /* 0x000e620000000800 */
[----:B------:R-:W-:Y:S01]  /*14d0*/  VOTEU.ALL UP5, P1 ;  /* 0x00000000003f7886 */ /* 0x000fe200008a0000 */
[----:B------:R-:W-:-:S04]  /*14e0*/  LOP3.LUT P1, RZ, R12, 0x7, RZ, 0xc0, !PT ;  /* 0x000000070cff7812 */ /* 0x000fc8000782c0ff */
[----:B------:R-:W-:-:S05]  /*14f0*/  ISETP.LT.U32.AND P1, PT, R22, 0x2, !P1 ;  /* 0x000000021600780c */ /* 0x000fca0004f21070 */
[----:B------:R-:W-:Y:S01]  /*1500*/  @P2 LEA.HI R2, R22, R22, RZ, 0x1 ;  /* 0x0000001616022211 */ /* 0x000fe200078f08ff */
[----:B------:R-:W2:Y:S02]  /*1510*/  FENCE.VIEW.ASYNC.S ;  /* 0x00000000000073c6 */ /* 0x000ea40000000000 */
[----:B--2---:R-:W2:Y:S01]  /*1520*/  @!UP5 SYNCS.EXCH.64 URZ, [UR6+0x38540], UR4 ;  /* 0x03854004063fd5b2 */ /* 0x004ea20008000100 */
[----:B------:R-:W-:-:S04]  /*1530*/  @P2 SHF.R.S32.HI R2, RZ, 0x1, R2 ;  /* 0x00000001ff022819 */ /* 0x000fc80000011402 */
[----:B------:R-:W-:Y:S02]  /*1540*/  @P2 ISETP.NE.AND P3, PT, R2, R21, PT ;  /* 0x000000150200220c */ /* 0x000fe40003f65270 */
[----:B------:R-:W-:Y:S02]  /*1550*/  SEL R2, RZ, 0x1, !P1 ;  /* 0x00000001ff027807 */ /* 0x000fe40004800000 */
[----:B------:R-:W-:Y:S02]  /*1560*/  @P2 SEL R23, RZ, 0x1, P3 ;  /* 0x00000001ff172807 */ /* 0x000fe40001800000 */
[----:B-1----:R-:W-:Y:S02]  /*1570*/  ISETP.EQ.U32.AND P4, PT, R15, 0x1, PT ;  /* 0x000000010f00780c */ /* 0x002fe40003f82070 */
[----:B------:R-:W-:Y:S01]  /*1580*/  LOP3.LUT R23, R23, R2, RZ, 0xc0, !PT ;  /* 0x0000000217177212 */ /* 0x000fe200078ec0ff */
[----:B------:R1:W3:Y:S01]  /*1590*/  @!UP6 SYNCS.EXCH.64 URZ, [UR6+0x38548], UR4 ;  /* 0x03854804063fe5b2 */ /* 0x0002e20008000100 */
[----:B------:R-:W-:Y:S01]  /*15a0*/  NOP ;  /* 0x0000000000007918 */ /* 0x000fe20000000000 */
[----:B-1----:R-:W-:-:S08]  /*15b0*/  ULDC.U8 UR4, c[0x0][0x900] ;  /* 0x0002400000047ab9 */ /* 0x002fd00000000000 */
[----:B--2---:R-:W-:Y:S05]  /*15c0*/  @!P4 BRA `(.L_x_6) ;  /* 0x000000000008c947 */ /* 0x004fea0003800000 */
[----:B---3--:R-:W-:Y:S01]  /*15d0*/  UCGABAR_ARV ;  /* 0x00000000000079c7 */ /* 0x008fe20008000000 */
[----:B------:R-:W-:Y:S05]  /*15e0*/  BRA `(.L_x_7) ;  /* 0x0000000000047947 */ /* 0x000fea0003800000 */
.L_x_6:
[----:B---3--:R-:W-:Y:S01]  /*15f0*/  NOP ;  /* 0x0000000000007918 */ /* 0x008fe20000000000 */
.L_x_7:
[----:B------:R-:W-:Y:S05]  /*1600*/  @!P4 BRA `(.L_x_8) ;  /* 0x00000000000cc947 */ /* 0x000fea0003800000 */
[----:B------:R-:W-:Y:S01]  /*1610*/  UCGABAR_WAIT ;  /* 0x0000000000007dc7 */ /* 0x000fe20008000000 */
[----:B------:R-:W-:Y:S01]  /*1620*/  CCTL.IVALL ;  /* 0x00000000ff00798f */ /* 0x000fe20002000000 */
[----:B------:R-:W-:Y:S05]  /*1630*/  BRA `(.L_x_9) ;  /* 0x0000000000047947 */ /* 0x000fea0003800000 */
.L_x_8:
[----:B------:R-:W-:Y:S06]  /*1640*/  BAR.SYNC.DEFER_BLOCKING 0x0 ;  /* 0x0000000000007b1d */ /* 0x000fec0000010000 */
.L_x_9:
[----:B------:R-:W1:Y:S01]  /*1650*/  LDC.64 R16, c[0x0][0x8f8] ;  /* 0x00023e00ff107b82 */ /* 0x000e620000000a00 */
[----:B------:R-:W-:Y:S01]  /*1660*/  IMAD.U32 R2, RZ, RZ, UR9 ;  /* 0x00000009ff027e24 */ /* 0x000fe2000f8e00ff */
[----:B------:R-:W-:Y:S01]  /*1670*/  ISETP.NE.AND P2, PT, RZ, UR4, PT ;  /* 0x00000004ff007c0c */ /* 0x000fe2000bf45270 */
[----:B------:R-:W-:Y:S01]  /*1680*/  UMOV UR6, URZ ;  /* 0x0000003f00067c82 */ /* 0x000fe20008000000 */
[----:B------:R-:W-:Y:S01]  /*1690*/  UMOV UR5, URZ ;  /* 0x0000003f00057c82 */ /* 0x000fe20008000000 */
[----:B------:R-:W-:Y:S01]  /*16a0*/  UMOV UR4, URZ ;  /* 0x0000003f00047c82 */ /* 0x000fe20008000000 */
[----:B------:R-:W-:Y:S01]  /*16b0*/  UMOV UR11, URZ ;  /* 0x0000003f000b7c82 */ /* 0x000fe20008000000 */
[----:B------:R-:W-:Y:S02]  /*16c0*/  P2R R21, PR, RZ, 0x4 ;  /* 0x00000004ff157803 */ /* 0x000fe40000000000 */
[----:B------:R-:W-:Y:S02]  /*16d0*/  MOV R18, 0xffffffff ;  /* 0xffffffff00127802 */ /* 0x000fe40000000f00 */
[----:B-1----:R-:W-:Y:S01]  /*16e0*/  ISETP.LE.U32.AND P1, PT, R16, UR10, PT ;  /* 0x0000000a10007c0c */ /* 0x002fe2000bf23070 */
[----:B------:R-:W-:-:S03]  /*16f0*/  IMAD.MOV.U32 R16, RZ, RZ, -0x1 ;  /* 0xffffffffff107424 */ /* 0x000fc600078e00ff */
[----:B------:R-:W-:Y:S01]  /*1700*/  ISETP.GE.U32.AND.EX P1, PT, R2, R17, PT, P1 ;  /* 0x000000110200720c */ /* 0x000fe20003f26110 */
[----:B------:R-:W-:-:S12]  /*1710*/  IMAD.MOV.U32 R17, RZ, RZ, -0x1 ;  /* 0xffffffffff117424 */ /* 0x000fd800078e00ff */
[----:B------:R-:W-:Y:S05]  /*1720*/  @P2 BRA P1, `(.L_x_10) ;  /* 0x0000001400fc2947 */ /* 0x000fea0000800000 */
[----:B------:R-:W-:Y:S01]  /*1730*/  IMAD.U32 R3, RZ, RZ, UR9 ;  /* 0x00000009ff037e24 */ /* 0x000fe2000f8e00ff */
[----:B------:R-:W-:Y:S01]  /*1740*/  ISETP.LE.U32.AND P1, PT, R6, UR10, PT ;  /* 0x0000000a06007c0c */ /* 0x000fe2000bf23070 */
[----:B------:R-:W-:Y:S01]  /*1750*/  UMOV UR5, URZ ;  /* 0x0000003f00057c82 */ /* 0x000fe20008000000 */
[----:B------:R-:W-:Y:S01]  /*1760*/  UMOV UR4, URZ ;  /* 0x0000003f00047c82 */ /* 0x000fe20008000000 */
[----:B------:R-:W-:Y:S01]  /*1770*/  UMOV UR11, URZ ;  /* 0x0000003f000b7c82 */ /* 0x000fe20008000000 */
[----:B------:R-:W-:Y:S01]  /*1780*/  ISETP.GE.U32.AND.EX P1, PT, R3, R7, PT, P1 ;  /* 0x000000070300720c */ /* 0x000fe20003f26110 */
[----:B------:R-:W-:-:S12]  /*1790*/  UMOV UR6, URZ ;  /* 0x0000003f00067c82 */ /* 0x000fd80008000000 */
[----:B------:R-:W-:Y:S05]  /*17a0*/  @!P1 BRA `(.L_x_11) ;  /* 0x0000001000c89947 */ /* 0x000fea0003800000 */
[----:B------:R-:W-:Y:S02]  /*17b0*/  VIADD R7, R9, 0x20 ;  /* 0x0000002009077836 */ /* 0x000fe40000000000 */
[----:B------:R-:W-:Y:S02]  /*17c0*/  IMAD.MOV.U32 R3, RZ, RZ, R9 ;  /* 0x000000ffff037224 */ /* 0x000fe400078e0009 */
[----:B-----5:R-:W-:Y:S01]  /*17d0*/  IMAD.MOV.U32 R12, RZ, RZ, R8 ;  /* 0x000000ffff0c7224 */ /* 0x020fe200078e0008 */
[----:B------:R-:W-:-:S13]  /*17e0*/  ISETP.GE.AND P1, PT, R7, R0, PT ;  /* 0x000000000700720c */ /* 0x000fda0003f26270 */
[----:B------:R-:W1:Y:S01]  /*17f0*/  @!P1 LDC.64 R24, c[0x0][0x918] ;  /* 0x00024600ff189b82 */ /* 0x000e620000000a00 */
[----:B------:R-:W-:Y:S01]  /*1800*/  @!P1 VIADD R15, R3, 0x20 ;  /* 0x00000020030f9836 */ /* 0x000fe20000000000 */
[----:B------:R-:W-:Y:S02]  /*1810*/  UIADD3 UR16, UP5, UR16, -0x1, URZ ;  /* 0xffffffff10107890 */ /* 0x000fe4000ffbe03f */
[----:B------:R-:W-:Y:S01]  /*1820*/  UIADD3 UR14, UP6, UR14, -0x1, URZ ;  /* 0xffffffff0e0e7890 */ /* 0x000fe2000ffde03f */
[----:B------:R-:W-:Y:S01]  /*1830*/  BSSY B0, `(.L_x_12) ;  /* 0x0000051000007945 */ /* 0x000fe20003800000 */
[----:B------:R-:W-:Y:S01]  /*1840*/  UIADD3.X UR17, UR17, -0x1, URZ, UP5, !UPT ;  /* 0xffffffff11117890 */ /* 0x000fe2000affe43f */
[----:B-1----:R-:W-:-:S04]  /*1850*/  @!P1 IMAD.WIDE R24, R15, 0xc, R24 ;  /* 0x0000000c0f189825 */ /* 0x002fc800078e0218 */
[----:B------:R-:W-:Y:S01]  /*1860*/  IMAD.MOV.U32 R15, RZ, RZ, R10 ;  /* 0x000000ffff0f7224 */ /* 0x000fe200078e000a */
[----:B------:R1:W5:Y:S04]  /*1870*/  @!P1 LDG.E R8, desc[UR56][R24.64] ;  /* 0x0000003818089981 */ /* 0x000368000c1e1900 */
[----:B------:R1:W5:Y:S01]  /*1880*/  @!P1 LDG.E R10, desc[UR56][R24.64+0x4] ;  /* 0x00000438180a9981 */ /* 0x000362000c1e1900 */
[----:B------:R-:W-:Y:S01]  /*1890*/  ISETP.GE.AND P1, PT, R3, R0, PT ;  /* 0x000000000300720c */ /* 0x000fe20003f26270 */
[----:B------:R-:W-:Y:S01]  /*18a0*/  UIADD3.X UR15, UR15, -0x1, URZ, UP6, !UPT ;  /* 0xffffffff0f0f7890 */ /* 0x000fe2000b7fe43f */
[----:B------:R-:W-:Y:S01]  /*18b0*/  IMAD.MOV.U32 R6, RZ, RZ, RZ ;  /* 0x000000ffff067224 */ /* 0x000fe200078e00ff */
[----:B------:R-:W-:Y:S01]  /*18c0*/  UIADD3 UR4, UR8, -0x1, URZ ;  /* 0xffffffff08047890 */ /* 0x000fe2000fffe03f */
[----:B------:R-:W-:Y:S01]  /*18d0*/  IMAD.MOV.U32 R2, RZ, RZ, RZ ;  /* 0x000000ffff027224 */ /* 0x000fe200078e00ff */
[----:B------:R-:W-:Y:S01]  /*18e0*/  UIADD3 UR5, UR7, -0x1, URZ ;  /* 0xffffffff07057890 */ /* 0x000fe2000fffe03f */
[----:B------:R-:W-:-:S02]  /*18f0*/  IMAD.MOV.U32 R28, RZ, RZ, 0x7fffffff ;  /* 0x7fffffffff1c7424 */ /* 0x000fc400078e00ff */
[----:B------:R-:W-:-:S05]  /*1900*/  IMAD.MOV.U32 R29, RZ, RZ, RZ ;  /* 0x000000ffff1d7224 */ /* 0x000fca00078e00ff */
[----:B-1----:R-:W-:Y:S05]  /*1910*/  @P1 BRA `(.L_x_13) ;  /* 0x0000000400081947 */ /* 0x002fea0003800000 */
[----:B------:R-:W-:Y:S02]  /*1920*/  PLOP3.LUT P3, PT, PT, PT, UP0, 0x80, 0x0 ;  /* 0x000000000000781c */ /* 0x000fe40003f6f008 */
[C---:B------:R-:W-:Y:S02]  /*1930*/  IADD3 R17, P2, R15.reuse, UR16, RZ ;  /* 0x000000100f117c10 */ /* 0x040fe4000ff5e0ff */
[C---:B------:R-:W-:Y:S02]  /*1940*/  IADD3 R28, P1, R12.reuse, UR14, RZ ;  /* 0x0000000e0c1c7c10 */ /* 0x040fe4000ff3e0ff */
[----:B------:R-:W-:Y:S02]  /*1950*/  LEA.HI.X.SX32 R18, R15, UR17, 0x1, P2 ;  /* 0x000000110f127c11 */ /* 0x000fe400090f0eff */
[----:B------:R-:W-:-:S05]  /*1960*/  LEA.HI.X.SX32 R29, R12, UR15, 0x1, P1 ;  /* 0x0000000f0c1d7c11 */ /* 0x000fca00088f0eff */
[----:B------:R-:W-:Y:S05]  /*1970*/  @!P3 BRA `(.L_x_14) ;  /* 0x000000000030b947 */ /* 0x000fea0003800000 */
[----:B------:R-:W-:Y:S02]  /*1980*/  ULDC UR6, c[0x0][0x8dc] ;  /* 0x0002370000067ab9 */ /* 0x000fe40000000800 */
[----:B------:R-:W-:-:S05]  /*1990*/  IADD3 R15, P1, R28, UR6, RZ ;  /* 0x000000061c0f7c10 */ /* 0x000fca000ff3e0ff */
[----:B------:R-:W-:-:S04]  /*19a0*/  IMAD.X R29, RZ, RZ, R29, P1 ;  /* 0x000000ffff1d7224 */ /* 0x000fc800008e061d */
[----:B------:R-:W-:-:S04]  /*19b0*/  IMAD.WIDE.U32 R4, R29, UR20, RZ ;  /* 0x000000141d047c25 */ /* 0x000fc8000f8e00ff */
[----:B------:R-:W-:-:S04]  /*19c0*/  IMAD.WIDE.U32 R24, P1, R15, UR21, R4 ;  /* 0x000000150f187c25 */ /* 0x000fc8000f820004 */
[----:B------:R-:W-:-:S04]  /*19d0*/  IMAD.WIDE.U32 R4, R15, UR20, RZ ;  /* 0x000000140f047c25 */ /* 0x000fc8000f8e00ff */
[----:B------:R-:W-:Y:S01]  /*19e0*/  IMAD.X R27, RZ, RZ, RZ, P1 ;  /* 0x000000ffff1b7224 */ /* 0x000fe200008e06ff */
[----:B------:R-:W-:Y:S01]  /*19f0*/  IADD3 RZ, P1, R5, R24, RZ ;  /* 0x0000001805ff7210 */ /* 0x000fe20007f3e0ff */
[----:B------:R-:W-:-:S04]  /*1a00*/  IMAD.MOV.U32 R26, RZ, RZ, R25 ;  /* 0x000000ffff1a7224 */ /* 0x000fc800078e0019 */
[----:B------:R-:W-:-:S04]  /*1a10*/  IMAD.WIDE.U32.X R4, R29, UR21, R26, P1 ;  /* 0x000000151d047c25 */ /* 0x000fc800088e041a */
[----:B------:R-:W-:Y:S02]  /*1a20*/  IMAD.MOV.U32 R28, RZ, RZ, R4 ;  /* 0x000000ffff1c7224 */ /* 0x000fe400078e0004 */
[----:B------:R-:W-:-:S07]  /*1a30*/  IMAD.MOV.U32 R29, RZ, RZ, R5 ;  /* 0x000000ffff1d7224 */ /* 0x000fce00078e0005 */
.L_x_14:
[----:B------:R-:W-:Y:S05]  /*1a40*/  @!P0 BRA `(.L_x_15) ;  /* 0x0000000000308947 */ /* 0x000fea0003800000 */
[----:B------:R-:W-:Y:S02]  /*1a50*/  ULDC UR6, c[0x0][0x8f4] ;  /* 0x00023d0000067ab9 */ /* 0x000fe40000000800 */
[----:B------:R-:W-:-:S04]  /*1a60*/  IADD3 R15, P1, R17, UR6, RZ ;  /* 0x00000006110f7c10 */ /* 0x000fc8000ff3e0ff */
[----:B------:R-:W-:-:S05]  /*1a70*/  IADD3.X R17, RZ, R18, RZ, P1, !PT ;  /* 0x00000012ff117210 */ /* 0x000fca0000ffe4ff */
        /* <DEDUP_REMOVED lines=9> */
.L_x_15:
[----:B------:R-:W-:Y:S02]  /*1b10*/  SHF.R.U64 R5, R28, UR26, R29 ;  /* 0x0000001a1c057c19 */ /* 0x000fe4000800121d */
[----:B------:R-:W-:-:S03]  /*1b20*/  SHF.R.U64 R4, R17, UR30, R18 ;  /* 0x0000001e11047c19 */ /* 0x000fc60008001212 */
[----:B------:R-:W-:Y:S02]  /*1b30*/  VIADD R17, R5, UR4 ;  /* 0x0000000405117c36 */ /* 0x000fe40008000000 */
[----:B------:R-:W-:-:S03]  /*1b40*/  VIADD R18, R4, UR5 ;  /* 0x0000000504127c36 */ /* 0x000fc60008000000 */
[----:B------:R-:W-:Y:S02]  /*1b50*/  IABS R15, R17 ;  /* 0x00000011000f7213 */ /* 0x000fe40000000000 */
[----:B------:R-:W-:-:S03]  /*1b60*/  IABS R12, R18 ;  /* 0x00000012000c7213 */ /* 0x000fc60000000000 */
[----:B------:R-:W-:-:S04]  /*1b70*/  IMAD.HI.U32 R4, R15, UR13, RZ ;  /* 0x0000000d0f047c27 */ /* 0x000fc8000f8e00ff */
[----:B------:R-:W-:-:S04]  /*1b80*/  IMAD.HI.U32 R5, R12, UR19, RZ ;  /* 0x000000130c057c27 */ /* 0x000fc8000f8e00ff */
[----:B------:R-:W-:Y:S02]  /*1b90*/  IMAD R4, R4, UR29, R15 ;  /* 0x0000001d04047c24 */ /* 0x000fe4000f8e020f */
[----:B------:R-:W-:Y:S02]  /*1ba0*/  IMAD R5, R5, UR31, R12 ;  /* 0x0000001f05057c24 */ /* 0x000fe4000f8e020c */
[----:B------:R-:W-:Y:S01]  /*1bb0*/  IMAD.U32 R15, RZ, RZ, UR32 ;  /* 0x00000020ff0f7e24 */ /* 0x000fe2000f8e00ff */
[----:B------:R-:W-:Y:S01]  /*1bc0*/  ISETP.LT.U32.AND P1, PT, R4, UR28, PT ;  /* 0x0000001c04007c0c */ /* 0x000fe2000bf21070 */
[----:B------:R-:W-:Y:S01]  /*1bd0*/  IMAD.U32 R12, RZ, RZ, UR33 ;  /* 0x00000021ff0c7e24 */ /* 0x000fe2000f8e00ff */
[----:B------:R-:W-:-:S11]  /*1be0*/  ISETP.LT.U32.AND P2, PT, R5, UR27, PT ;  /* 0x0000001b05007c0c */ /* 0x000fd6000bf41070 */
[----:B------:R-:W-:Y:S01]  /*1bf0*/  @!P1 VIADD R4, R4, -UR28 ;  /* 0x8000001c04049c36 */ /* 0x000fe20008000000 */
[----:B------:R-:W-:Y:S01]  /*1c00*/  ISETP.GE.AND P1, PT, R18, RZ, PT ;  /* 0x000000ff1200720c */ /* 0x000fe20003f26270 */
[----:B------:R-:W-:Y:S01]  /*1c10*/  @!P2 VIADD R5, R5, -UR27 ;  /* 0x8000001b0505ac36 */ /* 0x000fe20008000000 */
[----:B------:R-:W-:Y:S02]  /*1c20*/  ISETP.GE.AND P2, PT, R17, RZ, PT ;  /* 0x000000ff1100720c */ /* 0x000fe40003f46270 */
[----:B------:R-:W-:Y:S02]  /*1c30*/  ISETP.LT.U32.AND P3, PT, R4, UR28, PT ;  /* 0x0000001c04007c0c */ /* 0x000fe4000bf61070 */
[----:B------:R-:W-:-:S11]  /*1c40*/  ISETP.LT.U32.AND P4, PT, R5, UR27, PT ;  /* 0x0000001b05007c0c */ /* 0x000fd6000bf81070 */
[----:B------:R-:W-:Y:S01]  /*1c50*/  @!P3 VIADD R4, R4, -UR28 ;  /* 0x8000001c0404bc36 */ /* 0x000fe20008000000 */
[----:B------:R-:W-:Y:S01]  /*1c60*/  PLOP3.LUT P3, PT, PT, PT, UP4, 0x80, 0x0 ;  /* 0x000000000000781c */ /* 0x000fe20003f6f048 */
[----:B------:R-:W-:Y:S01]  /*1c70*/  @!P4 VIADD R5, R5, -UR27 ;  /* 0x8000001b0505cc36 */ /* 0x000fe20008000000 */
[----:B------:R-:W-:Y:S01]  /*1c80*/  PLOP3.LUT P4, PT, PT, PT, UP2, 0x80, 0x0 ;  /* 0x000000000000781c */ /* 0x000fe20003f8f028 */
[----:B------:R-:W-:Y:S02]  /*1c90*/  @!P2 IMAD.MOV R4, RZ, RZ, -R4 ;  /* 0x000000ffff04a224 */ /* 0x000fe400078e0a04 */
[----:B------:R-:W-:Y:S01]  /*1ca0*/  @!P1 IMAD.MOV R5, RZ, RZ, -R5 ;  /* 0x000000ffff059224 */ /* 0x000fe200078e0a05 */
[----:B------:R-:W-:Y:S02]  /*1cb0*/  PLOP3.LUT P1, PT, PT, PT, UP3, 0x80, 0x0 ;  /* 0x000000000000781c */ /* 0x000fe40003f2f038 */
[----:B------:R-:W-:Y:S02]  /*1cc0*/  SEL R4, R15, R4, !P3 ;  /* 0x000000040f047207 */ /* 0x000fe40005800000 */
[----:B------:R-:W-:-:S03]  /*1cd0*/  SEL R5, R12, R5, !P4 ;  /* 0x000000050c057207 */ /* 0x000fc60006000000 */
[----:B------:R-:W-:Y:S01]  /*1ce0*/  IMAD.IADD R28, R17, 0x1, -R4 ;  /* 0x00000001111c7824 */ /* 0x000fe200078e0a04 */
[----:B------:R-:W-:-:S04]  /*1cf0*/  IADD3 R5, R18, -R5, RZ ;  /* 0x8000000512057210 */ /* 0x000fc80007ffe0ff */
[----:B------:R-:W-:Y:S01]  /*1d00*/  SEL R4, R5, R28, !P1 ;  /* 0x0000001c05047207 */ /* 0x000fe20004800000 */
[----:B------:R-:W-:-:S03]  /*1d10*/  IMAD R28, R28, R5, RZ ;  /* 0x000000051c1c7224 */ /* 0x000fc600078e02ff */
[----:B------:R-:W-:Y:S02]  /*1d20*/  SHF.R.S32.HI R5, RZ, 0x1f, R4 ;  /* 0x0000001fff057819 */ /* 0x000fe40000011404 */
[----:B------:R-:W-:-:S07]  /*1d30*/  SHF.R.S32.HI R29, RZ, 0x1f, R28 ;  /* 0x0000001fff1d7819 */ /* 0x000fce000001141c */
.L_x_13:
[----:B------:R-:W-:Y:S05]  /*1d40*/  BSYNC B0 ;  /* 0x0000000000007941 */ /* 0x000fea0003800000 */
.L_x_12:
[----:B------:R-:W1:Y:S01]  /*1d50*/  SHFL.UP PT, R15, R28, 0x1, RZ ;  /* 0x042000001c0f7989 */ /* 0x000e6200000e00ff */
[C---:B------:R-:W-:Y:S02]  /*1d60*/  ISETP.NE.AND P2, PT, R9.reuse, RZ, PT ;  /* 0x000000ff0900720c */ /* 0x040fe40003f45270 */
[C---:B------:R-:W-:Y:S01]  /*1d70*/  ISETP.GE.U32.AND P3, PT, R9.reuse, 0x2, PT ;  /* 0x000000020900780c */ /* 0x040fe20003f66070 */
[----:B------:R-:W2:Y:S01]  /*1d80*/  SHFL.UP PT, R12, R29, 0x1, RZ ;  /* 0x042000001d0c7989 */ /* 0x000ea200000e00ff */
[C---:B------:R-:W-:Y:S02]  /*1d90*/  ISETP.GE.U32.AND P4, PT, R9.reuse, 0x4, PT ;  /* 0x000000040900780c */ /* 0x040fe40003f86070 */
[C---:B------:R-:W-:Y:S02]  /*1da0*/  ISETP.GE.U32.AND P5, PT, R9.reuse, 0x8, PT ;  /* 0x000000080900780c */ /* 0x040fe40003fa6070 */
[----:B------:R-:W-:Y:S02]  /*1db0*/  ISETP.GE.U32.AND P6, PT, R9, 0x10, PT ;  /* 0x000000100900780c */ /* 0x000fe40003fc6070 */
[----:B-1----:R-:W-:-:S02]  /*1dc0*/  SEL R15, R15, RZ, P2 ;  /* 0x000000ff0f0f7207 */ /* 0x002fc40001000000 */
[----:B--2---:R-:W-:Y:S02]  /*1dd0*/  SEL R12, R12, RZ, P2 ;  /* 0x000000ff0c0c7207 */ /* 0x004fe40001000000 */
[----:B------:R-:W-:-:S05]  /*1de0*/  IADD3 R24, P1, R15, R28, RZ ;  /* 0x0000001c0f187210 */ /* 0x000fca0007f3e0ff */
[----:B------:R-:W-:Y:S01]  /*1df0*/  IMAD.X R17, R12, 0x1, R29, P1 ;  /* 0x000000010c117824 */ /* 0x000fe200008e061d */
[----:B------:R-:W1:Y:S04]  /*1e00*/  SHFL.UP PT, R15, R24, 0x2, RZ ;  /* 0x04400000180f7989 */ /* 0x000e6800000e00ff */
[----:B------:R-:W2:Y:S01]  /*1e10*/  SHFL.UP PT, R12, R17, 0x2, RZ ;  /* 0x04400000110c7989 */ /* 0x000ea200000e00ff */
[----:B-1----:R-:W-:-:S04]  /*1e20*/  SEL R15, R15, RZ, P3 ;  /* 0x000000ff0f0f7207 */ /* 0x002fc80001800000 */
[----:B------:R-:W-:Y:S02]  /*1e30*/  IADD3 R18, P1, R15, R24, RZ ;  /* 0x000000180f127210 */ /* 0x000fe40007f3e0ff */
[----:B--2---:R-:W-:-:S03]  /*1e40*/  SEL R12, R12, RZ, P3 ;  /* 0x000000ff0c0c7207 */ /* 0x004fc60001800000 */
[----:B------:R-:W1:Y:S02]  /*1e50*/  SHFL.UP PT, R15, R18, 0x4, RZ ;  /* 0x04800000120f7989 */ /* 0x000e6400000e00ff */
[----:B------:R-:W-:-:S05]  /*1e60*/  IMAD.X R25, R12, 0x1, R17, P1 ;  /* 0x000000010c197824 */ /* 0x000fca00008e0611 */
        /* <DEDUP_REMOVED lines=15> */
[----:B--2---:R-:W-:-:S05]  /*1f60*/  SEL R12, R12, RZ, P6 ;  /* 0x000000ff0c0c7207 */ /* 0x004fca0003000000 */
[----:B------:R-:W-:Y:S01]  /*1f70*/  IMAD.X R17, R12, 0x1, R25, P1 ;  /* 0x000000010c117824 */ /* 0x000fe200008e0619 */
[----:B------:R-:W-:-:S04]  /*1f80*/  ISETP.GT.U32.AND P1, PT, R15, UR10, PT ;  /* 0x0000000a0f007c0c */ /* 0x000fc8000bf24070 */
[----:B------:R-:W-:-:S13]  /*1f90*/  ISETP.GT.U32.AND.EX P1, PT, R17, UR9, PT, P1 ;  /* 0x0000000911007c0c */ /* 0x000fda000bf24110 */
[----:B------:R-:W-:-:S04]  /*1fa0*/  VOTE.ANY R12, PT, P1 ;  /* 0x00000000000c7806 */ /* 0x000fc800008e0100 */
[----:B------:R-:W-:-:S13]  /*1fb0*/  ISETP.NE.AND P1, PT, R12, RZ, PT ;  /* 0x000000ff0c00720c */ /* 0x000fda0003f25270 */
[----:B------:R-:W-:Y:S05]  /*1fc0*/  @P1 BRA `(.L_x_16) ;  /* 0x00000008006c1947 */ /* 0x000fea0003800000 */
[----:B------:R-:W1:Y:S01]  /*1fd0*/  LDC R0, c[0x0][0x910] ;  /* 0x00024400ff007b82 */ /* 0x000e620000000800 */
[----:B------:R-:W-:Y:S01]  /*1fe0*/  IMAD.MOV.U32 R26, RZ, RZ, R15 ;  /* 0x000000ffff1a7224 */ /* 0x000fe200078e000f */
[----:B------:R-:W-:Y:S01]  /*1ff0*/  ULDC UR13, c[0x0][0x8f4] ;  /* 0x00023d00000d7ab9 */ /* 0x000fe20000000800 */
[----:B------:R-:W-:Y:S01]  /*2000*/  IMAD.MOV.U32 R27, RZ, RZ, R17 ;  /* 0x000000ffff1b7224 */ /* 0x000fe200078e0011 */
[----:B------:R-:W-:Y:S01]  /*2010*/  ULDC UR6, c[0x0][0x8dc] ;  /* 0x0002370000067ab9 */ /* 0x000fe20000000800 */
[----:B------:R-:W-:Y:S01]  /*2020*/  ULDC UR19, c[0x0][0x8d8] ;  /* 0x0002360000137ab9 */ /* 0x000fe20000000800 */
[----:B------:R-:W-:Y:S01]  /*2030*/  ULDC UR24, c[0x0][0x8f0] ;  /* 0x00023c0000187ab9 */ /* 0x000fe20000000800 */
[----:B------:R-:W-:Y:S01]  /*2040*/  ULDC.64 UR20, c[0x0][0x8d0] ;  /* 0x0002340000147ab9 */ /* 0x000fe20000000a00 */
[----:B------:R-:W-:-:S05]  /*2050*/  ULDC.64 UR22, c[0x0][0x8e8] ;  /* 0x00023a0000167ab9 */ /* 0x000fca0000000a00 */
.L_x_21:
[----:B------:R-:W-:Y:S02]  /*2060*/  IMAD.MOV.U32 R3, RZ, RZ, R7 ;  /* 0x000000ffff037224 */ /* 0x000fe400078e0007 */
[----:B------:R-:W-:Y:S02]  /*2070*/  VIADD R7, R7, 0x20 ;  /* 0x0000002007077836 */ /* 0x000fe40000000000 */
[----:B-----5:R-:W-:-:S03]  /*2080*/  IMAD.MOV.U32 R12, RZ, RZ, R8 ;  /* 0x000000ffff0c7224 */ /* 0x020fc600078e0008 */
[----:B-1----:R-:W-:-:S13]  /*2090*/  ISETP.GE.AND P1, PT, R7, R0, PT ;  /* 0x000000000700720c */ /* 0x002fda0003f26270 */
[----:B------:R-:W1:Y:S01]  /*20a0*/  @!P1 LDC.64 R24, c[0x0][0x918] ;  /* 0x00024600ff189b82 */ /* 0x000e620000000a00 */
[----:B------:R-:W-:Y:S01]  /*20b0*/  @!P1 VIADD R15, R3, 0x20 ;  /* 0x00000020030f9836 */ /* 0x000fe20000000000 */
[----:B------:R2:W3:Y:S01]  /*20c0*/  SHFL.IDX PT, R2, R27, 0x1f, 0x1f ;  /* 0x03e01f001b027f89 */ /* 0x0004e200000e0000 */
[----:B------:R-:W-:Y:S03]  /*20d0*/  BSSY B0, `(.L_x_17) ;  /* 0x0000065000007945 */ /* 0x000fe60003800000 */
[----:B------:R2:W4:Y:S01]  /*20e0*/  SHFL.IDX PT, R6, R26, 0x1f, 0x1f ;  /* 0x03e01f001a067f89 */ /* 0x00052200000e0000 */
[----:B-1----:R-:W-:-:S04]  /*20f0*/  @!P1 IMAD.WIDE R24, R15, 0xc, R24 ;  /* 0x0000000c0f189825 */ /* 0x002fc800078e0218 */
[----:B------:R-:W-:Y:S01]  /*2100*/  IMAD.MOV.U32 R15, RZ, RZ, R10 ;  /* 0x000000ffff0f7224 */ /* 0x000fe200078e000a */
[----:B------:R2:W5:Y:S04]  /*2110*/  @!P1 LDG.E R8, desc[UR56][R24.64] ;  /* 0x0000003818089981 */ /* 0x000568000c1e1900 */
[----:B------:R2:W5:Y:S01]  /*2120*/  @!P1 LDG.E R10, desc[UR56][R24.64+0x4] ;  /* 0x00000438180a9981 */ /* 0x000562000c1e1900 */
[----:B------:R-:W-:Y:S01]  /*2130*/  ISETP.GE.AND P1, PT, R3, R0, PT ;  /* 0x000000000300720c */ /* 0x000fe20003f26270 */
[----:B------:R-:W-:Y:S02]  /*2140*/  IMAD.MOV.U32 R28, RZ, RZ, 0x7fffffff ;  /* 0x7fffffffff1c7424 */ /* 0x000fe400078e00ff */
[----:B------:R-:W-:-:S10]  /*2150*/  IMAD.MOV.U32 R29, RZ, RZ, RZ ;  /* 0x000000ffff1d7224 */ /* 0x000fd400078e00ff */
[----:B--234-:R-:W-:Y:S05]  /*2160*/  @P1 BRA `(.L_x_18) ;  /* 0x00000004006c1947 */ /* 0x01cfea0003800000 */
[----:B------:R-:W-:Y:S02]  /*2170*/  IABS R31, R20 ;  /* 0x00000014001f7213 */ /* 0x000fe40000000000 */
[C---:B------:R-:W-:Y:S02]  /*2180*/  IADD3 R17, P1, R12.reuse, UR14, RZ ;  /* 0x0000000e0c117c10 */ /* 0x040fe4000ff3e0ff */
[----:B------:R-:W1:Y:S02]  /*2190*/  I2F.RP R4, R31 ;  /* 0x0000001f00047306 */ /* 0x000e640000209400 */
[----:B------:R-:W-:Y:S02]  /*21a0*/  LEA.HI.X.SX32 R18, R12, UR15, 0x1, P1 ;  /* 0x0000000f0c127c11 */ /* 0x000fe400088f0eff */
[----:B------:R-:W-:-:S04]  /*21b0*/  IADD3 R12, P1, R15, UR16, RZ ;  /* 0x000000100f0c7c10 */ /* 0x000fc8000ff3e0ff */
[----:B------:R-:W-:Y:S02]  /*21c0*/  LEA.HI.X.SX32 R15, R15, UR17, 0x1, P1 ;  /* 0x000000110f0f7c11 */ /* 0x000fe400088f0eff */
[----:B------:R-:W-:Y:S01]  /*21d0*/  PLOP3.LUT P1, PT, PT, PT, UP0, 0x80, 0x0 ;  /* 0x000000000000781c */ /* 0x000fe20003f2f008 */
[----:B-1----:R-:W1:Y:S02]  /*21e0*/  MUFU.RCP R4, R4 ;  /* 0x0000000400047308 */ /* 0x002e640000001000 */
[----:B-1----:R-:W-:-:S06]  /*21f0*/  VIADD R5, R4, 0xffffffe ;  /* 0x0ffffffe04057836 */ /* 0x002fcc0000000000 */
[----:B------:R-:W1:Y:S02]  /*2200*/  F2I.FTZ.U32.TRUNC.NTZ R33, R5 ;  /* 0x0000000500217305 */ /* 0x000e64000021f000 */
[----:B-1----:R-:W-:Y:S02]  /*2210*/  IADD3 R28, RZ, -R33, RZ ;  /* 0x80000021ff1c7210 */ /* 0x002fe40007ffe0ff */
[----:B------:R-:W-:Y:S05]  /*2220*/  @!P1 BRA `(.L_x_19) ;  /* 0x00000000002c9947 */ /* 0x000fea0003800000 */
        /* <DEDUP_REMOVED lines=11> */
.L_x_19:
        /* <DEDUP_REMOVED lines=12> */
.L_x_20:
[----:B------:R-:W-:Y:S01]  /*23a0*/  SHF.R.U64 R12, R12, UR24, R15 ;  /* 0x000000180c0c7c19 */ /* 0x000fe2000800120f */
[----:B------:R-:W-:Y:S01]  /*23b0*/  IMAD.MOV.U32 R4, RZ, RZ, R28 ;  /* 0x000000ffff047224 */ /* 0x000fe200078e001c */
[----:B------:R-:W-:Y:S02]  /*23c0*/  IABS R5, R20 ;  /* 0x0000001400057213 */ /* 0x000fe40000000000 */
[----:B------:R-:W-:Y:S01]  /*23d0*/  SHF.R.U64 R17, R17, UR19, R18 ;  /* 0x0000001311117c19 */ /* 0x000fe20008001212 */
[----:B------:R-:W-:Y:S01]  /*23e0*/  VIADD R15, R12, UR5 ;  /* 0x000000050c0f7c36 */ /* 0x000fe20008000000 */
[----:B------:R-:W-:Y:S01]  /*23f0*/  IABS R28, R11 ;  /* 0x0000000b001c7213 */ /* 0x000fe20000000000 */
[----:B------:R-:W-:Y:S02]  /*2400*/  IMAD R12, R4, R31, RZ ;  /* 0x0000001f040c7224 */ /* 0x000fe400078e02ff */
[----:B------:R-:W-:Y:S01]  /*2410*/  IMAD.MOV R25, RZ, RZ, -R5 ;  /* 0x000000ffff197224 */ /* 0x000fe200078e0a05 */
[----:B------:R-:W-:Y:S01]  /*2420*/  IABS R24, R15 ;  /* 0x0000000f00187213 */ /* 0x000fe20000000000 */
[----:B------:R-:W-:-:S02]  /*2430*/  IMAD.MOV.U32 R4, RZ, RZ, RZ ;  /* 0x000000ffff047224 */ /* 0x000fc400078e00ff */
[----:B------:R-:W-:Y:S02]  /*2440*/  IMAD.MOV.U32 R5, RZ, RZ, R33 ;  /* 0x000000ffff057224 */ /* 0x000fe400078e0021 */
[----:B------:R-:W-:Y:S02]  /*2450*/  VIADD R18, R17, UR4 ;  /* 0x0000000411127c36 */ /* 0x000fe40008000000 */
[----:B------:R-:W-:Y:S01]  /*2460*/  IMAD.HI.U32 R4, R33, R12, R4 ;  /* 0x0000000c21047227 */ /* 0x000fe200078e0004 */
[----:B------:R-:W-:Y:S02]  /*2470*/  MOV R5, R24 ;  /* 0x0000001800057202 */ /* 0x000fe40000000f00 */
[----:B------:R-:W-:Y:S01]  /*2480*/  IABS R24, R11 ;  /* 0x0000000b00187213 */ /* 0x000fe20000000000 */
[----:B------:R-:W-:Y:S02]  /*2490*/  IMAD.MOV.U32 R12, RZ, RZ, R25 ;  /* 0x000000ffff0c7224 */ /* 0x000fe400078e0019 */
[----:B------:R-:W-:Y:S01]  /*24a0*/  IMAD.HI.U32 R4, R4, R5, RZ ;  /* 0x0000000504047227 */ /* 0x000fe200078e00ff */
[----:B------:R-:W1:Y:S03]  /*24b0*/  I2F.RP R25, R24 ;  /* 0x0000001800197306 */ /* 0x000e660000209400 */
[----:B------:R-:W-:-:S05]  /*24c0*/  IMAD R12, R4, R12, R5 ;  /* 0x0000000c040c7224 */ /* 0x000fca00078e0205 */
[----:B------:R-:W-:Y:S01]  /*24d0*/  ISETP.GT.U32.AND P1, PT, R31, R12, PT ;  /* 0x0000000c1f00720c */ /* 0x000fe20003f24070 */
[----:B-1----:R-:W1:-:S12]  /*24e0*/  MUFU.RCP R25, R25 ;  /* 0x0000001900197308 */ /* 0x002e580000001000 */
[----:B------:R-:W-:Y:S02]  /*24f0*/  @!P1 IMAD.IADD R12, R12, 0x1, -R31 ;  /* 0x000000010c0c9824 */ /* 0x000fe400078e0a1f */
[----:B-1----:R-:W-:-:S04]  /*2500*/  VIADD R4, R25, 0xffffffe ;  /* 0x0ffffffe19047836 */ /* 0x002fc80000000000 */
[----:B------:R1:W2:Y:S02]  /*2510*/  F2I.FTZ.U32.TRUNC.NTZ R5, R4 ;  /* 0x0000000400057305 */ /* 0x0002a4000021f000 */
[----:B-1----:R-:W-:Y:S02]  /*2520*/  IMAD.MOV.U32 R4, RZ, RZ, RZ ;  /* 0x000000ffff047224 */ /* 0x002fe400078e00ff */
[----:B--2---:R-:W-:-:S04]  /*2530*/  IMAD.MOV R27, RZ, RZ, -R5 ;  /* 0x000000ffff1b7224 */ /* 0x004fc800078e0a05 */
[----:B------:R-:W-:Y:S01]  /*2540*/  IMAD R17, R27, R24, RZ ;  /* 0x000000181b117224 */ /* 0x000fe200078e02ff */
[----:B------:R-:W-:-:S03]  /*2550*/  IABS R27, R18 ;  /* 0x00000012001b7213 */ /* 0x000fc60000000000 */
[----:B------:R-:W-:-:S04]  /*2560*/  IMAD.HI.U32 R26, R5, R17, R4 ;  /* 0x00000011051a7227 */ /* 0x000fc800078e0004 */
[----:B------:R-:W-:Y:S02]  /*2570*/  IMAD.MOV.U32 R5, RZ, RZ, R27 ;  /* 0x000000ffff057224 */ /* 0x000fe400078e001b */
[----:B------:R-:W-:Y:S02]  /*2580*/  IMAD.MOV R17, RZ, RZ, -R28 ;  /* 0x000000ffff117224 */ /* 0x000fe400078e0a1c */
[----:B------:R-:W-:-:S04]  /*2590*/  IMAD.HI.U32 R4, R26, R5, RZ ;  /* 0x000000051a047227 */ /* 0x000fc800078e00ff */
[----:B------:R-:W-:-:S05]  /*25a0*/  IMAD R5, R4, R17, R5 ;  /* 0x0000001104057224 */ /* 0x000fca00078e0205 */
[----:B------:R-:W-:-:S13]  /*25b0*/  ISETP.GT.U32.AND P1, PT, R24, R5, PT ;  /* 0x000000051800720c */ /* 0x000fda0003f24070 */
[----:B------:R-:W-:Y:S01]  /*25c0*/  @!P1 IMAD.IADD R5, R5, 0x1, -R24 ;  /* 0x0000000105059824 */ /* 0x000fe200078e0a18 */
[----:B------:R-:W-:-:S13]  /*25d0*/  ISETP.GT.U32.AND P1, PT, R31, R12, PT ;  /* 0x0000000c1f00720c */ /* 0x000fda0003f24070 */
[----:B------:R-:W-:Y:S01]  /*25e0*/  @!P1 IMAD.IADD R12, R12, 0x1, -R31 ;  /* 0x000000010c0c9824 */ /* 0x000fe200078e0a1f */
[----:B------:R-:W-:-:S03]  /*25f0*/  ISETP.GT.U32.AND P1, PT, R24, R5, PT ;  /* 0x000000051800720c */ /* 0x000fc60003f24070 */
[----:B------:R-:W-:-:S10]  /*2600*/  IMAD.MOV.U32 R4, RZ, RZ, R12 ;  /* 0x000000ffff047224 */ /* 0x000fd400078e000c */
[----:B------:R-:W-:Y:S01]  /*2610*/  @!P1 IMAD.IADD R5, R5, 0x1, -R24 ;  /* 0x0000000105059824 */ /* 0x000fe200078e0a18 */
[----:B------:R-:W-:-:S13]  /*2620*/  ISETP.GE.AND P1, PT, R15, RZ, PT ;  /* 0x000000ff0f00720c */ /* 0x000fda0003f26270 */
[----:B------:R-:W-:Y:S01]  /*2630*/  @!P1 IMAD.MOV R4, RZ, RZ, -R4 ;  /* 0x000000ffff049224 */ /* 0x000fe200078e0a04 */
[----:B------:R-:W-:-:S13]  /*2640*/  ISETP.GE.AND P1, PT, R18, RZ, PT ;  /* 0x000000ff1200720c */ /* 0x000fda0003f26270 */
[----:B------:R-:W-:Y:S01]  /*2650*/  @!P1 IMAD.MOV R5, RZ, RZ, -R5 ;  /* 0x000000ffff059224 */ /* 0x000fe200078e0a05 */
[----:B------:R-:W-:-:S13]  /*2660*/  ISETP.NE.AND P1, PT, RZ, UR7, PT ;  /* 0x00000007ff007c0c */ /* 0x000fda000bf25270 */
[----:B------:R-:W-:Y:S02]  /*2670*/  @!P1 LOP3.LUT R4, RZ, UR7, RZ, 0x33, !PT ;  /* 0x00000007ff049c12 */ /* 0x000fe4000f8e33ff */
[----:B------:R-:W-:-:S03]  /*2680*/  ISETP.NE.AND P1, PT, RZ, UR8, PT ;  /* 0x00000008ff007c0c */ /* 0x000fc6000bf25270 */
[----:B------:R-:W-:-:S10]  /*2690*/  IMAD.IADD R4, R15, 0x1, -R4 ;  /* 0x000000010f047824 */ /* 0x000fd400078e0a04 */
[----:B------:R-:W-:Y:S02]  /*26a0*/  @!P1 LOP3.LUT R5, RZ, UR8, RZ, 0x33, !PT ;  /* 0x00000008ff059c12 */ /* 0x000fe4000f8e33ff */
[----:B------:R-:W-:Y:S02]  /*26b0*/  PLOP3.LUT P1, PT, PT, PT, UP3, 0x80, 0x0 ;  /* 0x000000000000781c */ /* 0x000fe40003f2f038 */
[----:B------:R-:W-:-:S04]  /*26c0*/  IADD3 R5, -R5, R18, RZ ;  /* 0x0000001205057210 */ /* 0x000fc80007ffe1ff */
[CC--:B------:R-:W-:Y:S01]  /*26d0*/  SEL R15, R4.reuse, R5.reuse, !P1 ;  /* 0x00000005040f7207 */ /* 0x0c0fe20004800000 */
[----:B------:R-:W-:-:S03]  /*26e0*/  IMAD R28, R4, R5, RZ ;  /* 0x00000005041c7224 */ /* 0x000fc600078e02ff */
[--C-:B------:R-:W-:Y:S01]  /*26f0*/  SHF.R.S32.HI R5, RZ, 0x1f, R15.reuse ;  /* 0x0000001fff057819 */ /* 0x100fe2000001140f */
[----:B------:R-:W-:Y:S01]  /*2700*/  IMAD.MOV.U32 R4, RZ, RZ, R15 ;  /* 0x000000ffff047224 */ /* 0x000fe200078e000f */
[----:B------:R-:W-:-:S07]  /*2710*/  SHF.R.S32.HI R29, RZ, 0x1f, R28 ;  /* 0x0000001fff1d7819 */ /* 0x000fce000001141c */
.L_x_18:
[----:B------:R-:W-:Y:S05]  /*2720*/  BSYNC B0 ;  /* 0x0000000000007941 */ /* 0x000fea0003800000 */
.L_x_17:
[----:B------:R-:W1:Y:S04]  /*2730*/  SHFL.UP PT, R15, R28, 0x1, RZ ;  /* 0x042000001c0f7989 */ /* 0x000e6800000e00ff */
[----:B------:R-:W2:Y:S01]  /*2740*/  SHFL.UP PT, R12, R29, 0x1, RZ ;  /* 0x042000001d0c7989 */ /* 0x000ea200000e00ff */
[----:B-1----:R-:W-:Y:S02]  /*2750*/  SEL R15, R15, RZ, P2 ;  /* 0x000000ff0f0f7207 */ /* 0x002fe40001000000 */
[----:B--2---:R-:W-:Y:S02]  /*2760*/  SEL R12, R12, RZ, P2 ;  /* 0x000000ff0c0c7207 */ /* 0x004fe40001000000 */
[----:B------:R-:W-:-:S05]  /*2770*/  IADD3 R18, P1, R15, R28, RZ ;  /* 0x0000001c0f127210 */ /* 0x000fca0007f3e0ff */
[----:B------:R-:W-:Y:S01]  /*2780*/  IMAD.X R25, R12, 0x1, R29, P1 ;  /* 0x000000010c197824 */ /* 0x000fe200008e061d */
        /* <DEDUP_REMOVED lines=24> */
[----:B------:R-:W-:-:S05]  /*2910*/  IADD3 R26, P1, R15, R6, RZ ;  /* 0x000000060f1a7210 */ /* 0x000fca0007f3e0ff */
[----:B------:R-:W-:Y:S01]  /*2920*/  IMAD.X R27, R17, 0x1, R2, P1 ;  /* 0x00000001111b7824 */ /* 0x000fe200008e0602 */
[----:B------:R-:W-:-:S04]  /*2930*/  ISETP.GT.U32.AND P1, PT, R26, UR10, PT ;  /* 0x0000000a1a007c0c */ /* 0x000fc8000bf24070 */
[----:B------:R-:W-:-:S13]  /*2940*/  ISETP.GT.U32.AND.EX P1, PT, R27, UR9, PT, P1 ;  /* 0x000000091b007c0c */ /* 0x000fda000bf24110 */
[----:B------:R-:W-:-:S04]  /*2950*/  VOTE.ANY R12, PT, P1 ;  /* 0x00000000000c7806 */ /* 0x000fc800008e0100 */
[----:B------:R-:W-:-:S13]  /*2960*/  ISETP.NE.AND P1, PT, R12, RZ, PT ;  /* 0x000000ff0c00720c */ /* 0x000fda0003f25270 */
[----:B------:R-:W-:Y:S05]  /*2970*/  @!P1 BRA `(.L_x_21) ;  /* 0xfffffff400b89947 */ /* 0x000fea000383ffff */
.L_x_16:
[----:B------:R-:W1:Y:S08]  /*2980*/  BREV R12, R12 ;  /* 0x0000000c000c7301 */ /* 0x000e700000000000 */
[----:B-1----:R-:W1:Y:S02]  /*2990*/  FLO.U32.SH R7, R12 ;  /* 0x0000000c00077300 */ /* 0x002e6400000e0400 */
[----:B-1----:R-:W1:Y:S02]  /*29a0*/  SHFL.IDX PT, R3, R3, R7, 0x1f ;  /* 0x00001f0703037589 */ /* 0x002e6400000e0000 */
[----:B-1----:R-:W-:-:S13]  /*29b0*/  R2UR UR6, R3 ;  /* 0x00000000030672ca */ /* 0x002fda00000e0000 */
[----:B------:R-:W-:-:S05]  /*29c0*/  VIADD R27, R9, UR6 ;  /* 0x00000006091b7c36 */ /* 0x000fca0008000000 */
[----:B------:R-:W-:-:S13]  /*29d0*/  ISETP.GE.AND P1, PT, R27, R0, PT ;  /* 0x000000001b00720c */ /* 0x000fda0003f26270 */
[----:B------:R-:W1:Y:S02]  /*29e0*/  @!P1 LDC.64 R24, c[0x0][0x918] ;  /* 0x00024600ff189b82 */ /* 0x000e640000000a00 */
[----:B-1----:R-:W-:-:S05]  /*29f0*/  @!P1 IMAD.WIDE R24, R27, 0xc, R24 ;  /* 0x0000000c1b189825 */ /* 0x002fca00078e0218 */
[----:B-----5:R1:W5:Y:S04]  /*2a00*/  @!P1 LDG.E R8, desc[UR56][R24.64] ;  /* 0x0000003818089981 */ /* 0x020368000c1e1900 */
[----:B------:R1:W5:Y:S01]  /*2a10*/  @!P1 LDG.E R10, desc[UR56][R24.64+0x4] ;  /* 0x00000438180a9981 */ /* 0x000362000c1e1900 */
[----:B------:R-:W-:-:S03]  /*2a20*/  IADD3 R18, P1, P2, R15, R6, -R28 ;  /* 0x000000060f127210 */ /* 0x000fc60007a3e81c */
[----:B------:R-:W-:Y:S01]  /*2a30*/  SHFL.IDX PT, R6, R28, R7, 0x1f ;  /* 0x00001f071c067589 */ /* 0x000fe200000e0000 */
[----:B------:R-:W-:-:S03]  /*2a40*/  IADD3.X R26, R17, R2, ~R29, P1, P2 ;  /* 0x00000002111a7210 */ /* 0x000fc60000fe4c1d */
[----:B------:R-:W2:Y:S04]  /*2a50*/  SHFL.IDX PT, R18, R18, R7, 0x1f ;  /* 0x00001f0712127589 */ /* 0x000ea800000e0000 */
[----:B------:R-:W3:Y:S04]  /*2a60*/  SHFL.IDX PT, R26, R26, R7, 0x1f ;  /* 0x00001f071a1a7589 */ /* 0x000ee800000e0000 */
[----:B------:R-:W4:Y:S04]  /*2a70*/  SHFL.IDX PT, R2, R29, R7, 0x1f ;  /* 0x00001f071d027589 */ /* 0x000f2800000e0000 */
[----:B------:R-:W1:Y:S04]  /*2a80*/  SHFL.IDX PT, R5, R5, R7, 0x1f ;  /* 0x00001f0705057589 */ /* 0x000e6800000e0000 */
[----:B------:R4:W1:Y:S01]  /*2a90*/  SHFL.IDX PT, R4, R4, R7, 0x1f ;  /* 0x00001f0704047589 */ /* 0x00086200000e0000 */
[----:B--2---:R-:W-:-:S02]  /*2aa0*/  R2UR UR5, R18 ;  /* 0x00000000120572ca */ /* 0x004fc400000e0000 */
[----:B---3--:R-:W-:Y:S01]  /*2ab0*/  R2UR UR4, R26 ;  /* 0x000000001a0472ca */ /* 0x008fe200000e0000 */
[----:B----4-:R-:W-:-:S14]  /*2ac0*/  IMAD.MOV.U32 R7, RZ, RZ, R2 ;  /* 0x000000ffff077224 */ /* 0x010fdc00078e0002 */
.L_x_11:
[----:B------:R-:W-:Y:S01]  /*2ad0*/  ISETP.LE.AND P1, PT, R0, UR6, PT ;  /* 0x0000000600007c0c */ /* 0x000fe2000bf23270 */
[----:B------:R-:W-:Y:S02]  /*2ae0*/  IMAD.MOV.U32 R17, RZ, RZ, -0x1 ;  /* 0xffffffffff117424 */ /* 0x000fe400078e00ff */
[----:B------:R-:W-:-:S10]  /*2af0*/  IMAD.MOV.U32 R18, RZ, RZ, -0x1 ;  /* 0xffffffffff127424 */ /* 0x000fd400078e00ff */
[----:B------:R-:W-:Y:S05]  /*2b00*/  @P1 BRA `(.L_x_10) ;  /* 0x0000000400041947 */ /* 0x000fea0003800000 */
[----:B------:R-:W-:Y:S01]  /*2b10*/  UIADD3 UR15, UP2, -UR5, UR10, URZ ;  /* 0x0000000a050f7290 */ /* 0x000fe2000ff5e13f */
[----:B------:R-:W2:Y:S01]  /*2b20*/  S2UR UR19, SR_CTAID.Y ;  /* 0x00000000001379c3 */ /* 0x000ea20000002600 */
[----:B------:R-:W-:Y:S01]  /*2b30*/  ULDC UR17, c[0x0][0x8c0] ;  /* 0x0002300000117ab9 */ /* 0x000fe20000000800 */
[----:B------:R-:W-:Y:S01]  /*2b40*/  ULDC UR21, c[0x0][0x8b0] ;  /* 0x00022c0000157ab9 */ /* 0x000fe20000000800 */
[----:B------:R-:W-:Y:S01]  /*2b50*/  UIADD3.X UR11, ~UR4, UR9, URZ, UP2, !UPT ;  /* 0x00000009040b7290 */ /* 0x000fe200097fe53f */
[--C-:B-1----:R-:W-:Y:S01]  /*2b60*/  SHF.R.U32.HI R25, RZ, UR21, R5.reuse ;  /* 0x00000015ff197c19 */ /* 0x102fe20008011605 */
[----:B------:R-:W-:Y:S01]  /*2b70*/  ULDC UR20, c[0x0][0x904] ;  /* 0x0002410000147ab9 */ /* 0x000fe20000000800 */
[----:B------:R-:W-:Y:S01]  /*2b80*/  ULDC UR13, c[0x0][0x8a8] ;  /* 0x00022a00000d7ab9 */ /* 0x000fe20000000800 */
[----:B------:R-:W-:Y:S01]  /*2b90*/  USHF.R.U32.HI UR16, URZ, UR17, UR11 ;  /* 0x000000113f107299 */ /* 0x000fe2000801160b */
[----:B------:R-:W-:Y:S01]  /*2ba0*/  SHF.R.U64 R24, R4, UR21, R5 ;  /* 0x0000001504187c19 */ /* 0x000fe20008001205 */
[----:B------:R-:W-:-:S02]  /*2bb0*/  USHF.R.U64 UR15, UR15, UR17, UR11 ;  /* 0x000000110f0f7299 */ /* 0x000fc4000800120b */
[----:B------:R-:W-:Y:S02]  /*2bc0*/  USHF.R.U32.HI UR14, URZ, UR21, UR16 ;  /* 0x000000153f0e7299 */ /* 0x000fe40008011610 */
[----:B------:R-:W-:Y:S02]  /*2bd0*/  UIADD3 UR13, UR13, -0x1, URZ ;  /* 0xffffffff0d0d7890 */ /* 0x000fe4000fffe03f */
[----:B------:R-:W-:Y:S02]  /*2be0*/  USHF.R.U32.HI UR22, URZ, UR20, UR14 ;  /* 0x000000143f167299 */ /* 0x000fe4000801160e */
[----:B------:R-:W-:Y:S02]  /*2bf0*/  USHF.R.U64 UR16, UR15, UR21, UR16 ;  /* 0x000000150f107299 */ /* 0x000fe40008001210 */
[----:B------:R-:W-:Y:S02]  /*2c00*/  ULOP3.LUT UR15, UR15, UR13, URZ, 0xc0, !UPT ;  /* 0x0000000d0f0f7292 */ /* 0x000fe4000f8ec03f */
[----:B------:R-:W-:Y:S01]  /*2c10*/  LOP3.LUT R0, R25, UR22, RZ, 0xfc, !PT ;  /* 0x0000001619007c12 */ /* 0x000fe2000f8efcff */
[----:B------:R-:W-:-:S02]  /*2c20*/  USHF.R.U64 UR14, UR16, UR20, UR14 ;  /* 0x00000014100e7299 */ /* 0x000fc4000800120e */
[----:B--2---:R-:W-:Y:S01]  /*2c30*/  USEL UR11, UR40, UR19, !UP3 ;  /* 0x00000013280b7287 */ /* 0x004fe2000d800000 */
[----:B------:R-:W-:-:S13]  /*2c40*/  ISETP.NE.U32.AND P1, PT, R0, RZ, PT ;  /* 0x000000ff0000720c */ /* 0x000fda0003f25070 */
[----:B------:R-:W-:Y:S05]  /*2c50*/  @!P1 BRA `(.L_x_22) ;  /* 0x0000000000149947 */ /* 0x000fea0003800000 */
[----:B------:R-:W-:-:S07]  /*2c60*/  MOV R12, 0x2c80 ;  /* 0x00002c80000c7802 */ /* 0x000fce0000000f00 */
[----:B-----5:R-:W-:Y:S05]  /*2c70*/  CALL.REL.NOINC `($__internal_0_$__cuda_sm20_div_u64) ;  /* 0x000000c800b47944 */ /* 0x020fea0003c00000 */
[----:B------:R-:W-:-:S04]  /*2c80*/  IMAD.MOV R12, RZ, RZ, -R0 ;  /* 0x000000ffff0c7224 */ /* 0x000fc800078e0a00 */
[----:B------:R-:W-:Y:S01]  /*2c90*/  IMAD R12, R24, R12, UR14 ;  /* 0x0000000e180c7e24 */ /* 0x000fe2000f8e020c */
[----:B------:R-:W-:Y:S06]  /*2ca0*/  BRA `(.L_x_23) ;  /* 0x0000000000507947 */ /* 0x000fec0003800000 */
.L_x_22:
[----:B------:R-:W1:Y:S01]  /*2cb0*/  I2F.U32.RP R0, R24 ;  /* 0x0000001800007306 */ /* 0x000e620000209000 */
[----:B------:R-:W-:-:S07]  /*2cc0*/  ISETP.NE.U32.AND P3, PT, R24, RZ, PT ;  /* 0x000000ff1800720c */ /* 0x000fce0003f65070 */
[----:B-1----:R-:W1:Y:S02]  /*2cd0*/  MUFU.RCP R0, R0 ;  /* 0x0000000000007308 */ /* 0x002e640000001000 */
[----:B-1----:R-:W-:-:S06]  /*2ce0*/  VIADD R2, R0, 0xffffffe ;  /* 0x0ffffffe00027836 */ /* 0x002fcc0000000000 */
[----:B------:R1:W2:Y:S02]  /*2cf0*/  F2I.FTZ.U32.TRUNC.NTZ R3, R2 ;  /* 0x0000000200037305 */ /* 0x0002a4000021f000 */
[----:B-1----:R-:W-:Y:S02]  /*2d00*/  IMAD.MOV.U32 R2, RZ, RZ, RZ ;  /* 0x000000ffff027224 */ /* 0x002fe400078e00ff */
[----:B--2---:R-:W-:-:S04]  /*2d10*/  IMAD.MOV R15, RZ, RZ, -R3 ;  /* 0x000000ffff0f7224 */ /* 0x004fc800078e0a03 */
[----:B------:R-:W-:-:S04]  /*2d20*/  IMAD R15, R15, R24, RZ ;  /* 0x000000180f0f7224 */ /* 0x000fc800078e02ff */
[----:B------:R-:W-:-:S06]  /*2d30*/  IMAD.HI.U32 R3, R3, R15, R2 ;  /* 0x0000000f03037227 */ /* 0x000fcc00078e0002 */
[----:B------:R-:W-:-:S05]  /*2d40*/  IMAD.HI.U32 R0, R3, UR14, RZ ;  /* 0x0000000e03007c27 */ /* 0x000fca000f8e00ff */
[----:B------:R-:W-:-:S05]  /*2d50*/  IADD3 R3, -R0, RZ, RZ ;  /* 0x000000ff00037210 */ /* 0x000fca0007ffe1ff */
[----:B------:R-:W-:-:S05]  /*2d60*/  IMAD R3, R24, R3, UR14 ;  /* 0x0000000e18037e24 */ /* 0x000fca000f8e0203 */
[----:B------:R-:W-:-:S13]  /*2d70*/  ISETP.GE.U32.AND P1, PT, R3, R24, PT ;  /* 0x000000180300720c */ /* 0x000fda0003f26070 */
[----:B------:R-:W-:Y:S02]  /*2d80*/  @P1 IMAD.IADD R3, R3, 0x1, -R24 ;  /* 0x0000000103031824 */ /* 0x000fe400078e0a18 */
[----:B------:R-:W-:-:S03]  /*2d90*/  @P1 VIADD R0, R0, 0x1 ;  /* 0x0000000100001836 */ /* 0x000fc60000000000 */
[----:B------:R-:W-:-:S13]  /*2da0*/  ISETP.GE.U32.AND P2, PT, R3, R24, PT ;  /* 0x000000180300720c */ /* 0x000fda0003f46070 */
[----:B------:R-:W-:Y:S01]  /*2db0*/  @P2 VIADD R0, R0, 0x1 ;  /* 0x0000000100002836 */ /* 0x000fe20000000000 */
[----:B------:R-:W-:-:S05]  /*2dc0*/  @!P3 LOP3.LUT R0, RZ, R24, RZ, 0x33, !PT ;  /* 0x00000018ff00b212 */ /* 0x000fca00078e33ff */
[----:B------:R-:W-:-:S04]  /*2dd0*/  IMAD.MOV R12, RZ, RZ, -R0 ;  /* 0x000000ffff0c7224 */ /* 0x000fc800078e0a00 */
[----:B------:R-:W-:-:S07]  /*2de0*/  IMAD R12, R24, R12, UR14 ;  /* 0x0000000e180c7e24 */ /* 0x000fce000f8e020c */
.L_x_23:
[----:B------:R-:W1:Y:S01]  /*2df0*/  LDC R15, c[0x0][0x8a8] ;  /* 0x00022a00ff0f7b82 */ /* 0x000e620000000800 */
[----:B------:R-:W-:Y:S01]  /*2e00*/  ULDC UR14, c[0x0][0x904] ;  /* 0x00024100000e7ab9 */ /* 0x000fe20000000800 */
[----:B------:R-:W-:Y:S01]  /*2e10*/  UMOV UR13, 0xffffffff ;  /* 0xffffffff000d7882 */ /* 0x000fe20000000000 */
[----:B------:R-:W-:Y:S01]  /*2e20*/  PLOP3.LUT P1, PT, PT, PT, UP3, 0x80, 0x0 ;  /* 0x000000000000781c */ /* 0x000fe20003f2f038 */
[----:B------:R-:W-:-:S04]  /*2e30*/  USHF.L.U32 UR13, UR13, UR14, URZ ;  /* 0x0000000e0d0d7299 */ /* 0x000fc8000800063f */
[----:B------:R-:W2:Y:S02]  /*2e40*/  LDC R17, c[0x0][0x8b8] ;  /* 0x00022e00ff117b82 */ /* 0x000ea40000000800 */
[----:B------:R-:W-:Y:S01]  /*2e50*/  LOP3.LUT R2, RZ, UR13, RZ, 0x33, !PT ;  /* 0x0000000dff027c12 */ /* 0x000fe2000f8e33ff */
[----:B------:R-:W-:Y:S02]  /*2e60*/  UMOV UR13, 0x1 ;  /* 0x00000001000d7882 */ /* 0x000fe40000000000 */
[----:B------:R-:W-:Y:S01]  /*2e70*/  USHF.L.U32 UR13, UR13, UR14, URZ ;  /* 0x0000000e0d0d7299 */ /* 0x000fe2000800063f */
[----:B------:R-:W-:Y:S02]  /*2e80*/  LOP3.LUT R3, R2, UR16, RZ, 0xc0, !PT ;  /* 0x0000001002037c12 */ /* 0x000fe4000f8ec0ff */
[----:B------:R-:W-:Y:S02]  /*2e90*/  @P1 IMAD.U32 R18, RZ, RZ, UR6 ;  /* 0x00000006ff121e24 */ /* 0x000fe4000f8e00ff */
[----:B------:R-:W-:-:S02]  /*2ea0*/  @!P1 IMAD.U32 R18, RZ, RZ, UR6 ;  /* 0x00000006ff129e24 */ /* 0x000fc4000f8e00ff */
[----:B------:R-:W-:Y:S02]  /*2eb0*/  IMAD R0, R0, UR13, R3 ;  /* 0x0000000d00007c24 */ /* 0x000fe4000f8e0203 */
[----:B-1----:R-:W-:-:S04]  /*2ec0*/  IMAD R12, R12, R15, UR15 ;  /* 0x0000000f0c0c7e24 */ /* 0x002fc8000f8e020f */
[----:B------:R-:W-:Y:S02]  /*2ed0*/  @P1 IMAD.MOV.U32 R16, RZ, RZ, R12 ;  /* 0x000000ffff101224 */ /* 0x000fe400078e000c */
[----:B--2---:R-:W-:Y:S01]  /*2ee0*/  IMAD R17, R0, R17, UR11 ;  /* 0x0000000b00117e24 */ /* 0x004fe2000f8e0211 */
[----:B------:R-:W-:-:S03]  /*2ef0*/  UMOV UR11, 0x1 ;  /* 0x00000001000b7882 */ /* 0x000fc60000000000 */
[----:B------:R-:W-:Y:S02]  /*2f00*/  @!P1 IMAD.MOV.U32 R16, RZ, RZ, R17 ;  /* 0x000000ffff109224 */ /* 0x000fe400078e0011 */
[----:B------:R-:W-:-:S07]  /*2f10*/  @!P1 IMAD.MOV.U32 R17, RZ, RZ, R12 ;  /* 0x000000ffff119224 */ /* 0x000fce00078e000c */
.L_x_10:
[----:B------:R-:W-:-:S13]  /*2f20*/  ISETP.NE.AND P1, PT, RZ, UR11, PT ;  /* 0x0000000bff007c0c */ /* 0x000fda000bf25270 */
[----:B------:R-:W-:Y:S05]  /*2f30*/  @!P1 EXIT ;  /* 0x000000000000994d */ /* 0x000fea0003800000 */
[----:B-1----:R-:W1:Y:S02]  /*2f40*/  LDC.64 R24, c[0x0][0x290] ;  /* 0x0000a400ff187b82 */ /* 0x002e640000000a00 */
[----:B-1----:R-:W-:-:S05]  /*2f50*/  IMAD.WIDE R24, R18, 0xc, R24 ;  /* 0x0000000c12187825 */ /* 0x002fca00078e0218 */
[----:B------:R1:W5:Y:S04]  /*2f60*/  LDG.E R2, desc[UR56][R24.64] ;  /* 0x0000003818027981 */ /* 0x000368000c1e1900 */
[----:B------:R1:W5:Y:S04]  /*2f70*/  LDG.E R0, desc[UR56][R24.64+0x4] ;  /* 0x0000043818007981 */ /* 0x000368000c1e1900 */
[----:B------:R1:W5:Y:S01]  /*2f80*/  LDG.E R36, desc[UR56][R24.64+0x8] ;  /* 0x0000083818247981 */ /* 0x000362000c1e1900 */
[----:B------:R-:W-:Y:S01]  /*2f90*/  PLOP3.LUT P1, PT, PT, PT, UP1, 0x80, 0x0 ;  /* 0x000000000000781c */ /* 0x000fe20003f2f018 */
[----:B------:R-:W2:Y:S01]  /*2fa0*/  S2UR UR42, SR_CgaCtaId ;  /* 0x00000000002a79c3 */ /* 0x000ea20000008800 */
[----:B------:R-:W-:-:S11]  /*2fb0*/  SHF.R.S32.HI R3, RZ, 0x1f, R18 ;  /* 0x0000001fff037819 */ /* 0x000fd60000011412 */
[----:B-1----:R-:W-:Y:S05]  /*2fc0*/  @!P1 BRA `(.L_x_24) ;  /* 0x0000005400a09947 */ /* 0x002fea0003800000 */
[----:B------:R-:W-:-:S06]  /*2fd0*/  UISETP.GT.U32.AND UP0, UPT, UR18, 0x1, UPT ;  /* 0x000000011200788c */ /* 0x000fcc000bf04070 */
[----:B------:R-:W-:-:S13]  /*2fe0*/  PLOP3.LUT P0, PT, PT, PT, UP0, 0x80, 0x0 ;  /* 0x000000000000781c */ /* 0x000fda0003f0f008 */
[----:B--2---:R-:W-:Y:S05]  /*2ff0*/  @P0 EXIT ;  /* 0x000000000000094d */ /* 0x004fea0003800000 */
.L_x_25:
[----:B------:R-:W-:-:S08]  /*3000*/  NOP ;  /* 0x0000000000007918 */ /* 0x000fd00000000000 */
[----:B------:R-:W1:Y:S02]  /*3010*/  USETMAXREG.TRY_ALLOC.CTAPOOL UP0, 0xe8 ;  /* 0x000000e8000079c8 */ /* 0x000e640008000600 */
[----:B-1----:R-:W-:-:S13]  /*3020*/  PLOP3.LUT P0, PT, PT, PT, UP0, 0x80, 0x0 ;  /* 0x000000000000781c */ /* 0x002fda0003f0f008 */
[----:B------:R-:W-:Y:S05]  /*3030*/  @!P0 BRA `(.L_x_25) ;  /* 0xfffffffc00f08947 */ /* 0x000fea000383ffff */
[----:B------:R-:W1:Y:S01]  /*3040*/  SHFL.IDX PT, R13, R13, RZ, 0x1f ;  /* 0x00001fff0d0d7589 */ /* 0x000e6200000e0000 */
[----:B------:R-:W2:Y:S01]  /*3050*/  S2UR UR4, SR_CTAID.Y ;  /* 0x00000000000479c3 */ /* 0x000ea20000002600 */
[----:B------:R-:W-:Y:S01]  /*3060*/  UMOV UR58, URZ ;  /* 0x0000003f003a7c82 */ /* 0x000fe20008000000 */
[----:B------:R-:W-:Y:S01]  /*3070*/  UMOV UR59, URZ ;  /* 0x0000003f003b7c82 */ /* 0x000fe20008000000 */
[----:B-1----:R-:W-:Y:S01]  /*3080*/  LOP3.LUT P0, RZ, R13, 0x3, RZ, 0xc0, !PT ;  /* 0x000000030dff7812 */ /* 0x002fe2000780c0ff */
[----:B--2---:R-:W-:-:S12]  /*3090*/  UIMAD UR4, UR4, UR41, UR40 ;  /* 0x00000029040472a4 */ /* 0x004fd8000f8e0228 */
[----:B------:R-:W-:Y:S05]  /*30a0*/  @P0 BRA `(.L_x_26) ;  /* 0x0000000000a40947 */ /* 0x000fea0003800000 */
[----:B------:R-:W-:Y:S01]  /*30b0*/  ELECT P0, URZ, PT ;  /* 0x00000000003f782f */ /* 0x000fe20003800000 */
[----:B------:R-:W-:-:S12]  /*30c0*/  BSSY B0, `(.L_x_27) ;  /* 0x0000020000007945 */ /* 0x000fd80003800000 */
[----:B------:R-:W-:Y:S05]  /*30d0*/  @!P0 BRA `(.L_x_28) ;  /* 0x0000000000788947 */ /* 0x000fea0003800000 */
[----:B------:R-:W1:Y:S01]  /*30e0*/  S2UR UR6, SR_CgaCtaId ;  /* 0x00000000000679c3 */ /* 0x000e620000008800 */
[----:B------:R-:W-:Y:S01]  /*30f0*/  UISETP.NE.AND UP0, UPT, UR12, 0x1, UPT ;  /* 0x000000010c00788c */ /* 0x000fe2000bf05270 */
[----:B------:R-:W-:-:S06]  /*3100*/  UMOV UR5, 0x400 ;  /* 0x0000040000057882 */ /* 0x000fcc0000000000 */
[----:B------:R-:W2:Y:S08]  /*3110*/  LDC.64 R4, c[0x0][0x700] ;  /* 0x0001c000ff047b82 */ /* 0x000eb00000000a00 */
[----:B------:R-:W2:Y:S08]  /*3120*/  LDC.64 R6, c[0x0][0x708] ;  /* 0x0001c200ff067b82 */ /* 0x000eb00000000a00 */
[----:B-----5:R-:W3:Y:S01]  /*3130*/  LDC.64 R8, c[0x0][0x710] ;  /* 0x0001c400ff087b82 */ /* 0x020ee20000000a00 */
[----:B-1----:R-:W-:-:S04]  /*3140*/  ULEA UR5, UR6, UR5, 0x18 ;  /* 0x0000000506057291 */ /* 0x002fc8000f8ec03f */
[----:B------:R-:W-:Y:S02]  /*3150*/  UIADD3 UR6, UR5, 0x80, URZ ;  /* 0x0000008005067890 */ /* 0x000fe4000fffe03f */
[----:B------:R-:W-:Y:S01]  /*3160*/  @!UP0 UIADD3 UR6, UR5, URZ, URZ ;  /* 0x0000003f05068290 */ /* 0x000fe2000fffe03f */
[----:B------:R-:W3:Y:S08]  /*3170*/  LDC.64 R10, c[0x0][0x718] ;  /* 0x0001c600ff0a7b82 */ /* 0x000ef00000000a00 */
[----:B------:R-:W1:Y:S01]  /*3180*/  LDC.64 R24, c[0x0][0x720] ;  /* 0x0001c800ff187b82 */ /* 0x000e620000000a00 */
[----:B--2---:R2:W-:Y:S07]  /*3190*/  STS.128 [UR6+0x38780], R4 ;  /* 0x03878004ff007988 */ /* 0x0045ee0008000c06 */
[----:B------:R-:W1:Y:S08]  /*31a0*/  LDC.64 R26, c[0x0][0x728] ;  /* 0x0001ca00ff1a7b82 */ /* 0x000e700000000a00 */
[----:B------:R-:W4:Y:S01]  /*31b0*/  LDC.64 R28, c[0x0][0x730] ;  /* 0x0001cc00ff1c7b82 */ /* 0x000f220000000a00 */
[----:B---3--:R2:W-:Y:S07]  /*31c0*/  STS.128 [UR6+0x38790], R8 ;  /* 0x03879008ff007988 */ /* 0x0085ee0008000c06 */
[----:B------:R-:W4:Y:S08]  /*31d0*/  LDC.64 R30, c[0x0][0x738] ;  /* 0x0001ce00ff1e7b82 */ /* 0x000f300000000a00 */
[----:B------:R-:W3:Y:S01]  /*31e0*/  LDC.64 R32, c[0x0][0x740] ;  /* 0x0001d000ff207b82 */ /* 0x000ee20000000a00 */
[----:B-1----:R2:W-:Y:S07]  /*31f0*/  STS.128 [UR6+0x387a0], R24 ;  /* 0x0387a018ff007988 */ /* 0x0025ee0008000c06 */
[----:B------:R-:W3:Y:S08]  /*3200*/  LDC.64 R34, c[0x0][0x748] ;  /* 0x0001d200ff227b82 */ /* 0x000ef00000000a00 */
[----:B------:R-:W1:Y:S01]  /*3210*/  LDC.64 R36, c[0x0][0x750] ;  /* 0x0001d400ff247b82 */ /* 0x000e620000000a00 */
[----:B----4-:R2:W-:Y:S07]  /*3220*/  STS.128 [UR6+0x387b0], R28 ;  /* 0x0387b01cff007988 */ /* 0x0105ee0008000c06 */
[----:B------:R-:W1:Y:S08]  /*3230*/  LDC.64 R38, c[0x0][0x758] ;  /* 0x0001d600ff267b82 */ /* 0x000e700000000a00 */
[----:B------:R-:W4:Y:S01]  /*3240*/  LDC.64 R40, c[0x0][0x760] ;  /* 0x0001d800ff287b82 */ /* 0x000f220000000a00 */
[----:B---3--:R2:W-:Y:S07]  /*3250*/  STS.128 [UR6+0x387c0], R32 ;  /* 0x0387c020ff007988 */ /* 0x0085ee0008000c06 */
[----:B------:R-:W4:Y:S08]  /*3260*/  LDC.64 R42, c[0x0][0x768] ;  /* 0x0001da00ff2a7b82 */ /* 0x000f300000000a00 */
[----:B------:R-:W3:Y:S01]  /*3270*/  LDC.64 R44, c[0x0][0x770] ;  /* 0x0001dc00ff2c7b82 */ /* 0x000ee20000000a00 */
[----:B-1----:R2:W-:Y:S07]  /*3280*/  STS.128 [UR6+0x387d0], R36 ;  /* 0x0387d024ff007988 */ /* 0x0025ee0008000c06 */
[----:B------:R-:W3:Y:S01]  /*3290*/  LDC.64 R46, c[0x0][0x778] ;  /* 0x0001de00ff2e7b82 */ /* 0x000ee20000000a00 */
[----:B----4-:R2:W-:Y:S04]  /*32a0*/  STS.128 [UR6+0x387e0], R40 ;  /* 0x0387e028ff007988 */ /* 0x0105e80008000c06 */
[----:B---3--:R2:W-:Y:S02]  /*32b0*/  STS.128 [UR6+0x387f0], R44 ;  /* 0x0387f02cff007988 */ /* 0x0085e40008000c06 */
.L_x_28:
[----:B------:R-:W-:Y:S05]  /*32c0*/  BSYNC B0 ;  /* 0x0000000000007941 */ /* 0x000fea0003800000 */
.L_x_27:
[----:B------:R-:W-:Y:S01]  /*32d0*/  UISETP.NE.AND UP0, UPT, UR12, 0x1, UPT ;  /* 0x000000010c00788c */ /* 0x000fe2000bf05270 */
[----:B------:R-:W-:Y:S01]  /*32e0*/  NOP ;  /* 0x0000000000007918 */ /* 0x000fe20000000000 */
[----:B------:R-:W-:Y:S01]  /*32f0*/  ULDC UR5, c[0x0][0x884] ;  /* 0x0002210000057ab9 */ /* 0x000fe20000000800 */
[----:B------:R-:W-:Y:S01]  /*3300*/  ULDC.64 UR58, c[0x0][0x800] ;  /* 0x00020000003a7ab9 */ /* 0x000fe20000000a00 */
[----:B------:R-:W-:-:S04]  /*3310*/  USEL UR5, UR5, URZ, UP0 ;  /* 0x0000003f05057287 */ /* 0x000fc80008000000 */
[----:B------:R-:W-:-:S04]  /*3320*/  UIADD3 UR5, UR4, UR5, URZ ;  /* 0x0000000504057290 */ /* 0x000fc8000fffe03f */
[----:B------:R-:W-:-:S12]  /*3330*/  UIMAD.WIDE UR58, UR5, 0x80, UR58 ;  /* 0x00000080053a78a5 */ /* 0x000fd8000f8e023a */
.L_x_26:
[----:B------:R-:W-:-:S13]  /*3340*/  ISETP.NE.AND P0, PT, RZ, UR55, PT ;  /* 0x00000037ff007c0c */ /* 0x000fda000bf05270 */
[----:B------:R-:W-:Y:S05]  /*3350*/  @P0 BRA `(.L_x_29) ;  /* 0x00000004001c0947 */ /* 0x000fea0003800000 */
[----:B------:R-:W-:Y:S01]  /*3360*/  ELECT P0, URZ, PT ;  /* 0x00000000003f782f */ /* 0x000fe20003800000 */
[----:B------:R-:W-:-:S12]  /*3370*/  BSSY B0, `(.L_x_30) ;  /* 0x0000030000007945 */ /* 0x000fd80003800000 */
[----:B------:R-:W-:Y:S05]  /*3380*/  @!P0 BRA `(.L_x_31) ;  /* 0x0000000000b88947 */ /* 0x000fea0003800000 */
[C---:B--2---:R-:W-:Y:S01]  /*3390*/  IMAD.SHL.U32 R4, R18.reuse, 0x8, RZ ;  /* 0x0000000812047824 */ /* 0x044fe200078e00ff */
[----:B------:R-:W-:Y:S01]  /*33a0*/  ULDC.64 UR4, c[0x0][0x820] ;  /* 0x0002080000047ab9 */ /* 0x000fe20000000a00 */
[----:B------:R-:W-:-:S03]  /*33b0*/  SHF.L.U64.HI R3, R18, 0x3, R3 ;  /* 0x0000000312037819 */ /* 0x000fc60000010203 */
[----:B------:R-:W-:-:S04]  /*33c0*/  IADD3 R6, P0, R4, UR4, RZ ;  /* 0x0000000404067c10 */ /* 0x000fc8000ff1e0ff */
[----:B------:R-:W-:Y:S01]  /*33d0*/  IADD3.X R7, R3, UR5, RZ, P0, !PT ;  /* 0x0000000503077c10 */ /* 0x000fe200087fe4ff */
[----:B------:R-:W-:-:S05]  /*33e0*/  ULDC.64 UR4, c[0x0][0x818] ;  /* 0x0002060000047ab9 */ /* 0x000fca0000000a00 */
[----:B------:R-:W2:Y:S01]  /*33f0*/  LDG.E.64 R6, desc[UR56][R6.64] ;  /* 0x0000003806067981 */ /* 0x000ea2000c1e1b00 */
[----:B------:R-:W-:-:S04]  /*3400*/  IADD3 R4, P0, R4, UR4, RZ ;  /* 0x0000000404047c10 */ /* 0x000fc8000ff1e0ff */
[----:B------:R-:W-:-:S06]  /*3410*/  IADD3.X R5, R3, UR5, RZ, P0, !PT ;  /* 0x0000000503057c10 */ /* 0x000fcc00087fe4ff */
[----:B------:R-:W3:Y:S01]  /*3420*/  LDG.E.64 R4, desc[UR56][R4.64] ;  /* 0x0000003804047981 */ /* 0x000ee2000c1e1b00 */
[----:B------:R-:W1:Y:S01]  /*3430*/  S2UR UR5, SR_CgaCtaId ;  /* 0x00000000000579c3 */ /* 0x000e620000008800 */
[----:B------:R-:W-:Y:S01]  /*3440*/  UISETP.NE.AND UP0, UPT, UR12, 0x1, UPT ;  /* 0x000000010c00788c */ /* 0x000fe2000bf05270 */
[----:B-----5:R-:W-:Y:S01]  /*3450*/  VIADD R9, R0, 0xffffffff ;  /* 0xffffffff00097836 */ /* 0x020fe20000000000 */
[----:B------:R-:W-:Y:S01]  /*3460*/  UMOV UR4, 0x400 ;  /* 0x0000040000047882 */ /* 0x000fe20000000000 */
[----:B------:R-:W-:Y:S01]  /*3470*/  CS2R R10, SRZ ;  /* 0x00000000000a7805 */ /* 0x000fe2000001ff00 */
[----:B-1----:R-:W-:-:S04]  /*3480*/  ULEA UR4, UR5, UR4, 0x18 ;  /* 0x0000000405047291 */ /* 0x002fc8000f8ec03f */
[----:B------:R-:W-:-:S03]  /*3490*/  UIADD3 UR5, UR4, 0x80, URZ ;  /* 0x0000008004057890 */ /* 0x000fc6000fffe03f */
[----:B------:R-:W-:-:S04]  /*34a0*/  @!UP0 UIADD3 UR5, UR4, URZ, URZ ;  /* 0x0000003f04058290 */ /* 0x000fc8000fffe03f */
[----:B------:R-:W-:-:S05]  /*34b0*/  UIADD3 UR4, UR5, 0x38780, URZ ;  /* 0x0003878005047890 */ /* 0x000fca000fffe03f */
[----:B------:R-:W1:Y:S01]  /*34c0*/  LDS R3, [UR5+0x3879c] ;  /* 0x03879c05ff037984 */ /* 0x000e620008000800 */
[----:B------:R-:W-:-:S03]  /*34d0*/  IMAD.U32 R20, RZ, RZ, UR4 ;  /* 0x00000004ff147e24 */ /* 0x000fc6000f8e00ff */
[----:B------:R-:W-:Y:S02]  /*34e0*/  STS [UR5+0x387b0], RZ ;  /* 0x0387b0ffff007988 */ /* 0x000fe40008000805 */
[----:B------:R-:W-:-:S05]  /*34f0*/  SHF.R.U64 R20, R20, 0x4, RZ ;  /* 0x0000000414147819 */ /* 0x000fca00000012ff */
[----:B------:R-:W-:Y:S04]  /*3500*/  STS [UR5+0x38790], R20 ;  /* 0x03879014ff007988 */ /* 0x000fe80008000805 */
[----:B------:R-:W-:Y:S01]  /*3510*/  STS [UR5+0x38794], R20 ;  /* 0x03879414ff007988 */ /* 0x000fe20008000805 */
[C---:B--2---:R-:W-:Y:S01]  /*3520*/  SHF.L.U64.HI R13, R6.reuse, 0x1, R7 ;  /* 0x00000001060d7819 */ /* 0x044fe20000010207 */
[----:B------:R-:W-:-:S03]  /*3530*/  IMAD.SHL.U32 R6, R6, 0x2, RZ ;  /* 0x0000000206067824 */ /* 0x000fc600078e00ff */
[----:B------:R-:W-:Y:S02]  /*3540*/  LOP3.LUT R13, R13, 0x1fffffff, RZ, 0xc0, !PT ;  /* 0x1fffffff0d0d7812 */ /* 0x000fe400078ec0ff */
[----:B------:R-:W-:Y:S02]  /*3550*/  LOP3.LUT R0, R6, 0xfffffffe, RZ, 0xc0, !PT ;  /* 0xfffffffe06007812 */ /* 0x000fe400078ec0ff */
[--C-:B------:R-:W-:Y:S02]  /*3560*/  SHF.R.U32.HI R8, RZ, 0x4, R13.reuse ;  /* 0x00000004ff087819 */ /* 0x100fe4000001160d */
[----:B------:R-:W-:Y:S01]  /*3570*/  SHF.R.U64 R0, R0, 0x4, R13 ;  /* 0x0000000400007819 */ /* 0x000fe2000000120d */
[----:B---3--:R-:W-:Y:S01]  /*3580*/  STS.64 [UR5+0x38780], R4 ;  /* 0x03878004ff007988 */ /* 0x008fe20008000a05 */
[----:B-1----:R-:W-:-:S03]  /*3590*/  LOP3.LUT R3, R3, 0xf, R8, 0xb8, !PT ;  /* 0x0000000f03037812 */ /* 0x002fc600078eb808 */
[----:B------:R-:W-:Y:S04]  /*35a0*/  STS [UR5+0x3878c], R0 ;  /* 0x03878c00ff007988 */ /* 0x000fe80008000805 */
[----:B------:R-:W-:Y:S04]  /*35b0*/  STS [UR5+0x3879c], R3 ;  /* 0x03879c03ff007988 */ /* 0x000fe80008000805 */
[----:B------:R-:W1:Y:S02]  /*35c0*/  LDS R7, [UR5+0x3879c] ;  /* 0x03879c05ff077984 */ /* 0x000e640008000800 */
[----:B-1----:R-:W-:-:S05]  /*35d0*/  LOP3.LUT R7, R7, 0xf0, RZ, 0xb8, !PT ;  /* 0x000000f007077812 */ /* 0x002fca00078eb8ff */
[----:B------:R-:W-:Y:S04]  /*35e0*/  STS [UR5+0x3879c], R7 ;  /* 0x03879c07ff007988 */ /* 0x000fe80008000805 */
[----:B------:R-:W1:Y:S02]  /*35f0*/  LDS R8, [UR5+0x3879c] ;  /* 0x03879c05ff087984 */ /* 0x000e640008000800 */
[----:B-1----:R-:W-:Y:S01]  /*3600*/  LOP3.LUT R21, R8, 0xf00, RZ, 0xb8, !PT ;  /* 0x00000f0008157812 */ /* 0x002fe200078eb8ff */
[----:B------:R-:W-:-:S04]  /*3610*/  VIADD R8, R2, 0xffffffff ;  /* 0xffffffff02087836 */ /* 0x000fc80000000000 */
[----:B------:R-:W-:Y:S04]  /*3620*/  STS.64 [UR5+0x38798], R20 ;  /* 0x03879814ff007988 */ /* 0x000fe80008000a05 */
[----:B------:R-:W1:Y:S04]  /*3630*/  LDS R12, [UR5+0x3879c] ;  /* 0x03879c05ff0c7984 */ /* 0x000e680008000800 */
[----:B------:R3:W-:Y:S01]  /*3640*/  STS.128 [UR5+0x387a0], R8 ;  /* 0x0387a008ff007988 */ /* 0x0007e20008000c05 */
[----:B-1----:R-:W-:-:S05]  /*3650*/  LOP3.LUT R12, R12, 0xf000, RZ, 0xb8, !PT ;  /* 0x0000f0000c0c7812 */ /* 0x002fca00078eb8ff */
[----:B------:R3:W-:Y:S02]  /*3660*/  STS [UR5+0x3879c], R12 ;  /* 0x03879c0cff007988 */ /* 0x0007e40008000805 */
.L_x_31:
[----:B------:R-:W-:Y:S05]  /*3670*/  BSYNC B0 ;  /* 0x0000000000007941 */ /* 0x000fea0003800000 */
.L_x_30:
[----:B------:R-:W-:Y:S01]  /*3680*/  ELECT P0, URZ, PT ;  /* 0x00000000003f782f */ /* 0x000fe20003800000 */
[----:B------:R-:W-:Y:S01]  /*3690*/  NOP ;  /* 0x0000000000007918 */ /* 0x000fe20000000000 */
[----:B------:R-:W-:Y:S11]  /*36a0*/  BSSY B0, `(.L_x_32) ;  /* 0x0000004000007945 */ /* 0x000ff60003800000 */
[----:B------:R-:W-:Y:S05]  /*36b0*/  @!P0 BRA `(.L_x_33) ;  /* 0x0000000000088947 */ /* 0x000fea0003800000 */
[----:B------:R0:W-:Y:S01]  /*36c0*/  UTMACMDFLUSH ;  /* 0x00000000000079b7 */ /* 0x0001e20000000000 */
[----:B------:R-:W-:-:S04]  /*36d0*/  DEPBAR.LE SB0, 0x0 ;  /* 0x000080000000791a */ /* 0x000fc80000000000 */
.L_x_33:
[----:B------:R-:W-:Y:S05]  /*36e0*/  BSYNC B0 ;  /* 0x0000000000007941 */ /* 0x000fea0003800000 */
.L_x_32:
[----:B------:R-:W1:Y:S01]  /*36f0*/  S2UR UR5, SR_CgaCtaId ;  /* 0x00000000000579c3 */ /* 0x000e620000008800 */
[----:B-----5:R-:W4:Y:S01]  /*3700*/  S2R R0, SR_LANEID ;  /* 0x0000000000007919 */ /* 0x020f220000000000 */
[----:B------:R-:W-:Y:S01]  /*3710*/  UISETP.NE.AND UP0, UPT, UR12, 0x1, UPT ;  /* 0x000000010c00788c */ /* 0x000fe2000bf05270 */
[----:B------:R-:W-:Y:S02]  /*3720*/  UMOV UR4, 0x400 ;  /* 0x0000040000047882 */ /* 0x000fe40000000000 */
[----:B-1----:R-:W-:-:S04]  /*3730*/  ULEA UR4, UR5, UR4, 0x18 ;  /* 0x0000000405047291 */ /* 0x002fc8000f8ec03f */
[----:B------:R-:W-:-:S04]  /*3740*/  UIADD3 UR5, UR4, 0x80, URZ ;  /* 0x0000008004057890 */ /* 0x000fc8000fffe03f */
[----:B------:R-:W-:Y:S01]  /*3750*/  @!UP0 UIADD3 UR5, UR4, URZ, URZ ;  /* 0x0000003f04058290 */ /* 0x000fe2000fffe03f */
[----:B----4-:R-:W-:-:S05]  /*3760*/  IMAD.SHL.U32 R0, R0, 0x4, RZ ;  /* 0x0000000400007824 */ /* 0x010fca00078e00ff */
[----:B------:R-:W-:Y:S02]  /*3770*/  MOV R3, UR5 ;  /* 0x0000000500037c02 */ /* 0x000fe40008000f00 */
[C---:B------:R-:W-:Y:S02]  /*3780*/  IADD3 R2, P0, R0.reuse, UR58, RZ ;  /* 0x0000003a00027c10 */ /* 0x040fe4000ff1e0ff */
[----:B--2---:R-:W-:-:S03]  /*3790*/  IADD3 R4, R0, 0x38780, R3 ;  /* 0x0003878000047810 */ /* 0x004fc60007ffe003 */
[----:B------:R-:W-:Y:S02]  /*37a0*/  IMAD.X R3, RZ, RZ, UR59, P0 ;  /* 0x0000003bff037e24 */ /* 0x000fe400080e06ff */
[----:B------:R-:W1:Y:S04]  /*37b0*/  LDS R5, [R4] ;  /* 0x0000000004057984 */ /* 0x000e680000000800 */
[----:B-1----:R1:W5:Y:S02]  /*37c0*/  ATOMG.E.EXCH.STRONG.GPU PT, RZ, [R2], R5 ;  /* 0x0000000502ff73a8 */ /* 0x00236400041ee100 */
.L_x_29:
[----:B------:R-:W-:Y:S01]  /*37d0*/  LEA.HI R14, R14, R19, RZ, 0x8 ;  /* 0x000000130e0e7211 */ /* 0x000fe200078f40ff */
[----:B------:R-:W4:Y:S01]  /*37e0*/  S2UR UR43, SR_CgaCtaId ;  /* 0x00000000002b79c3 */ /* 0x000f220000008800 */
[----:B------:R-:W-:Y:S01]  /*37f0*/  UISETP.NE.AND UP0, UPT, UR12, 0x1, UPT ;  /* 0x000000010c00788c */ /* 0x000fe2000bf05270 */
[----:B------:R-:W-:Y:S01]  /*3800*/  IMAD.MOV.U32 R156, RZ, RZ, RZ ;  /* 0x000000ffff9c7224 */ /* 0x000fe200078e00ff */
[----:B------:R-:W-:Y:S01]  /*3810*/  LOP3.LUT R14, R14, 0xffffff00, RZ, 0xc0, !PT ;  /* 0xffffff000e0e7812 */ /* 0x000fe200078ec0ff */
[----:B------:R-:W-:Y:S01]  /*3820*/  UMOV UR47, 0x400 ;  /* 0x00000400002f7882 */ /* 0x000fe20000000000 */
[----:B------:R-:W-:Y:S02]  /*3830*/  ULOP3.LUT UR51, UR53, 0x1, URZ, 0xfc, !UPT ;  /* 0x0000000135337892 */ /* 0x000fe4000f8efc3f */
[----:B------:R-:W-:Y:S01]  /*3840*/  ULOP3.LUT UR50, UR54, 0x1, URZ, 0xfc, !UPT ;  /* 0x0000000136327892 */ /* 0x000fe2000f8efc3f */
[----:B------:R-:W-:Y:S01]  /*3850*/  IMAD.IADD R14, R19, 0x1, -R14 ;  /* 0x00000001130e7824 */ /* 0x000fe200078e0a0e */
[----:B------:R-:W-:Y:S01]  /*3860*/  ULOP3.LUT UR48, UR52, 0x1, URZ, 0xfc, !UPT ;  /* 0x0000000134307892 */ /* 0x000fe2000f8efc3f */
[----:B------:R-:W-:-:S02]  /*3870*/  UMOV UR36, URZ ;  /* 0x0000003f00247c82 */ /* 0x000fc40008000000 */
[C---:B--2---:R-:W-:Y:S01]  /*3880*/  IMAD.SHL.U32 R4, R14.reuse, 0x40, RZ ;  /* 0x000000400e047824 */ /* 0x044fe200078e00ff */
[----:B-1----:R-:W-:Y:S01]  /*3890*/  SHF.R.S32.HI R3, RZ, 0x1f, R14 ;  /* 0x0000001fff037819 */ /* 0x002fe2000001140e */
[C---:B------:R-:W-:Y:S01]  /*38a0*/  VIADD R154, R14.reuse, 0x1f ;  /* 0x0000001f0e9a7836 */ /* 0x040fe20000000000 */
[-C--:B-----5:R-:W-:Y:S01]  /*38b0*/  LEA.HI R0, R14, R14.reuse, RZ, 0x1 ;  /* 0x0000000e0e007211 */ /* 0x0a0fe200078f08ff */
[----:B------:R-:W-:Y:S01]  /*38c0*/  UMOV UR60, URZ ;  /* 0x0000003f003c7c82 */ /* 0x000fe20008000000 */
[CC--:B------:R-:W-:Y:S01]  /*38d0*/  LEA.HI R2, R3.reuse, R14.reuse, RZ, 0x5 ;  /* 0x0000000e03027211 */ /* 0x0c0fe200078f28ff */
[----:B------:R-:W-:Y:S01]  /*38e0*/  UMOV UR37, URZ ;  /* 0x0000003f00257c82 */ /* 0x000fe20008000000 */
[----:B------:R-:W-:Y:S01]  /*38f0*/  SHF.R.S32.HI R0, RZ, 0x1, R0 ;  /* 0x00000001ff007819 */ /* 0x000fe20000011400 */
[----:B------:R-:W-:Y:S01]  /*3900*/  UMOV UR38, URZ ;  /* 0x0000003f00267c82 */ /* 0x000fe20008000000 */
[----:B------:R-:W-:Y:S01]  /*3910*/  SHF.R.S32.HI R2, RZ, 0x5, R2 ;  /* 0x00000005ff027819 */ /* 0x000fe20000011402 */
[----:B------:R-:W-:Y:S01]  /*3920*/  UMOV UR39, URZ ;  /* 0x0000003f00277c82 */ /* 0x000fe20008000000 */
[CC--:B------:R-:W-:Y:S01]  /*3930*/  LEA.HI R6, R3.reuse, R14.reuse, RZ, 0x4 ;  /* 0x0000000e03067211 */ /* 0x0c0fe200078f20ff */
[----:B----4-:R-:W-:Y:S01]  /*3940*/  ULEA UR47, UR43, UR47, 0x18 ;  /* 0x0000002f2b2f7291 */ /* 0x010fe2000f8ec03f */
[----:B------:R-:W-:Y:S01]  /*3950*/  LOP3.LUT R4, R4, 0x40, RZ, 0xc0, !PT ;  /* 0x0000004004047812 */ /* 0x000fe200078ec0ff */
[----:B------:R-:W-:Y:S01]  /*3960*/  IMAD.SHL.U32 R5, R2, 0x10, RZ ;  /* 0x0000001002057824 */ /* 0x000fe200078e00ff */
[----:B---3--:R-:W-:Y:S01]  /*3970*/  SHF.R.S32.HI R9, RZ, 0x4, R6 ;  /* 0x00000004ff097819 */ /* 0x008fe20000011406 */
[----:B------:R-:W-:Y:S01]  /*3980*/  IMAD.SHL.U32 R2, R0, 0x80, RZ ;  /* 0x0000008000027824 */ /* 0x000fe200078e00ff */
[----:B------:R-:W-:Y:S01]  /*3990*/  LEA.HI R0, R3, R14, RZ, 0x3 ;  /* 0x0000000e03007211 */ /* 0x000fe200078f18ff */
[----:B------:R-:W-:Y:S01]  /*39a0*/  UIADD3 UR49, UR47, 0x80, URZ ;  /* 0x000000802f317890 */ /* 0x000fe2000fffe03f */
[----:B------:R-:W-:Y:S01]  /*39b0*/  LOP3.LUT R7, R4, 0x30, R5, 0xf8, !PT ;  /* 0x0000003004077812 */ /* 0x000fe200078ef805 */
[----:B------:R-:W-:Y:S01]  /*39c0*/  @!UP0 UIADD3 UR49, UR47, URZ, URZ ;  /* 0x0000003f2f318290 */ /* 0x000fe2000fffe03f */
[----:B------:R-:W-:-:S02]  /*39d0*/  LEA.HI R6, R6, R9, RZ, 0x1 ;  /* 0x0000000906067211 */ /* 0x000fc400078f08ff */
[----:B------:R-:W-:Y:S01]  /*39e0*/  LOP3.LUT R5, R2, 0x180, RZ, 0xc0, !PT ;  /* 0x0000018002057812 */ /* 0x000fe200078ec0ff */
[----:B------:R-:W-:Y:S01]  /*39f0*/  UIADD3 UR49, UR49, 0x38780, URZ ;  /* 0x0003878031317890 */ /* 0x000fe2000fffe03f */
[----:B------:R-:W-:Y:S02]  /*3a00*/  LOP3.LUT R6, R6, 0x7ffffe, RZ, 0xc0, !PT ;  /* 0x007ffffe06067812 */ /* 0x000fe400078ec0ff */
[----:B------:R-:W-:Y:S02]  /*3a10*/  LOP3.LUT R4, R5, R4, RZ, 0xfc, !PT ;  /* 0x0000000405047212 */ /* 0x000fe400078efcff */
[----:B------:R-:W-:Y:S01]  /*3a20*/  LEA.HI R152, R3, R14, RZ, 0x7 ;  /* 0x0000000e03987211 */ /* 0x000fe200078f38ff */
[----:B------:R-:W-:Y:S01]  /*3a30*/  IMAD.IADD R9, R9, 0x1, -R6 ;  /* 0x0000000109097824 */ /* 0x000fe200078e0a06 */
[----:B------:R-:W-:Y:S02]  /*3a40*/  LOP3.LUT R0, R7, 0x8, R0, 0xf8, !PT ;  /* 0x0000000807007812 */ /* 0x000fe400078ef800 */
[----:B------:R-:W-:-:S02]  /*3a50*/  SHF.R.U32.HI R4, RZ, 0x3, R4 ;  /* 0x00000003ff047819 */ /* 0x000fc40000011604 */
[----:B------:R-:W-:Y:S02]  /*3a60*/  SHF.R.S32.HI R152, RZ, 0x7, R152 ;  /* 0x00000007ff987819 */ /* 0x000fe40000011498 */
[----:B------:R-:W-:-:S03]  /*3a70*/  LOP3.LUT R0, R4, R0, R5, 0x1e, !PT ;  /* 0x0000000004007212 */ /* 0x000fc600078e1e05 */
[----:B------:R-:W-:-:S04]  /*3a80*/  IMAD R9, R152, 0x4, R9 ;  /* 0x0000000498097824 */ /* 0x000fc800078e0209 */
[----:B------:R-:W-:Y:S02]  /*3a90*/  IMAD.U32 R153, R9, 0x200, R0 ;  /* 0x0000020009997824 */ /* 0x000fe400078e0000 */
[----:B------:R-:W-:-:S07]  /*3aa0*/  IMAD.MOV.U32 R0, RZ, RZ, 0x1 ;  /* 0x00000001ff007424 */ /* 0x000fce00078e00ff */
.L_x_114:
[----:B---3--:R-:W1:Y:S02]  /*3ab0*/  LDC.64 R2, c[0x0][0x290] ;  /* 0x0000a400ff027b82 */ /* 0x008e640000000a00 */
[----:B-1----:R-:W-:-:S05]  /*3ac0*/  IMAD.WIDE R2, R18, 0xc, R2 ;  /* 0x0000000c12027825 */ /* 0x002fca00078e0202 */
[----:B------:R-:W2:Y:S01]  /*3ad0*/  LDG.E R155, desc[UR56][R2.64+0x8] ;  /* 0x00000838029b7981 */ /* 0x000ea2000c1e1900 */
[----:B------:R-:W-:Y:S01]  /*3ae0*/  UMOV UR8, URZ ;  /* 0x0000003f00087c82 */ /* 0x000fe20008000000 */
[----:B------:R-:W-:Y:S01]  /*3af0*/  UMOV UR10, UR37 ;  /* 0x00000025000a7c82 */ /* 0x000fe20008000000 */
[--C-:B------:R-:W-:Y:S01]  /*3b00*/  IMAD.MOV.U32 R157, RZ, RZ, R18.reuse ;  /* 0x000000ffff9d7224 */ /* 0x100fe200078e0012 */
[----:B-----5:R-:W1:Y:S01]  /*3b10*/  SHFL.IDX PT, R4, R152, RZ, 0x1f ;  /* 0x00001fff98047589 */ /* 0x020e6200000e0000 */
[----:B------:R-:W-:Y:S02]  /*3b20*/  SHF.R.S32.HI R19, RZ, 0x1f, R18 ;  /* 0x0000001fff137819 */ /* 0x000fe40000011412 */
[----:B------:R-:W-:Y:S02]  /*3b30*/  CS2R R150, SRZ ;  /* 0x0000000000967805 */ /* 0x000fe4000001ff00 */
[----:B------:R-:W-:Y:S02]  /*3b40*/  CS2R R24, SRZ ;  /* 0x0000000000187805 */ /* 0x000fe4000001ff00 */
[----:B------:R-:W-:-:S02]  /*3b50*/  CS2R R26, SRZ ;  /* 0x00000000001a7805 */ /* 0x000fc4000001ff00 */
[----:B------:R-:W-:Y:S02]  /*3b60*/  CS2R R28, SRZ ;  /* 0x00000000001c7805 */ /* 0x000fe4000001ff00 */
[----:B------:R-:W-:Y:S02]  /*3b70*/  CS2R R30, SRZ ;  /* 0x00000000001e7805 */ /* 0x000fe4000001ff00 */
[----:B------:R-:W-:Y:S02]  /*3b80*/  CS2R R32, SRZ ;  /* 0x0000000000207805 */ /* 0x000fe4000001ff00 */
        /* <DEDUP_REMOVED lines=16> */
[----:B-1----:R-:W-:Y:S01]  /*3c90*/  R2UR UR4, R4 ;  /* 0x00000000040472ca */ /* 0x002fe200000e0000 */
[----:B------:R-:W-:Y:S01]  /*3ca0*/  IMAD.U32 R4, RZ, RZ, UR38 ;  /* 0x00000026ff047e24 */ /* 0x000fe2000f8e00ff */
        /* <DEDUP_REMOVED lines=10> */
[----:B------:R-:W-:Y:S01]  /*3d50*/  CS2R R86, SRZ ;  /* 0x0000000000567805 */ /* 0x000fe2000001ff00 */
[----:B------:R-:W-:Y:S01]  /*3d60*/  ULEA.HI UR5, UR4, UR4, URZ, 0x1 ;  /* 0x0000000404057291 */ /* 0x000fe2000f8f083f */
[----:B------:R-:W-:Y:S02]  /*3d70*/  CS2R R88, SRZ ;  /* 0x0000000000587805 */ /* 0x000fe4000001ff00 */
[----:B------:R-:W-:Y:S02]  /*3d80*/  CS2R R90, SRZ ;  /* 0x00000000005a7805 */ /* 0x000fe4000001ff00 */
[----:B------:R-:W-:Y:S01]  /*3d90*/  CS2R R92, SRZ ;  /* 0x00000000005c7805 */ /* 0x000fe2000001ff00 */
[----:B------:R-:W-:Y:S01]  /*3da0*/  ULOP3.LUT UR5, UR5, 0x3e, URZ, 0xc0, !UPT ;  /* 0x0000003e05057892 */ /* 0x000fe2000f8ec03f */
[----:B------:R-:W-:Y:S02]  /*3db0*/  CS2R R94, SRZ ;  /* 0x00000000005e7805 */ /* 0x000fe4000001ff00 */
[----:B------:R-:W-:-:S02]  /*3dc0*/  CS2R R96, SRZ ;  /* 0x0000000000607805 */ /* 0x000fc4000001ff00 */
[----:B------:R-:W-:Y:S01]  /*3dd0*/  CS2R R98, SRZ ;  /* 0x0000000000627805 */ /* 0x000fe2000001ff00 */
[----:B------:R-:W-:Y:S01]  /*3de0*/  UIADD3 UR5, UR4, -UR5, URZ ;  /* 0x8000000504057290 */ /* 0x000fe2000fffe03f */
[----:B------:R-:W-:Y:S02]  /*3df0*/  CS2R R100, SRZ ;  /* 0x0000000000647805 */ /* 0x000fe4000001ff00 */
[----:B------:R-:W-:Y:S02]  /*3e00*/  CS2R R102, SRZ ;  /* 0x0000000000667805 */ /* 0x000fe4000001ff00 */
[----:B------:R-:W-:Y:S01]  /*3e10*/  CS2R R104, SRZ ;  /* 0x0000000000687805 */ /* 0x000fe2000001ff00 */
[----:B------:R-:W-:Y:S01]  /*3e20*/  ULEA UR5, UR5, UR47, 0xc ;  /* 0x0000002f05057291 */ /* 0x000fe2000f8e603f */
[----:B------:R-:W-:Y:S02]  /*3e30*/  CS2R R106, SRZ ;  /* 0x00000000006a7805 */ /* 0x000fe4000001ff00 */
[----:B------:R-:W-:-:S02]  /*3e40*/  CS2R R108, SRZ ;  /* 0x00000000006c7805 */ /* 0x000fc4000001ff00 */
[----:B------:R-:W-:Y:S01]  /*3e50*/  CS2R R110, SRZ ;  /* 0x00000000006e7805 */ /* 0x000fe2000001ff00 */
[----:B------:R-:W-:Y:S01]  /*3e60*/  USHF.R.U32.HI UR5, URZ, 0x4, UR5 ;  /* 0x000000043f057899 */ /* 0x000fe20008011605 */
[----:B------:R-:W-:Y:S02]  /*3e70*/  CS2R R112, SRZ ;  /* 0x0000000000707805 */ /* 0x000fe4000001ff00 */
[----:B------:R-:W-:Y:S02]  /*3e80*/  CS2R R114, SRZ ;  /* 0x0000000000727805 */ /* 0x000fe4000001ff00 */
[----:B------:R-:W-:Y:S01]  /*3e90*/  CS2R R116, SRZ ;  /* 0x0000000000747805 */ /* 0x000fe2000001ff00 */
[----:B------:R-:W-:Y:S01]  /*3ea0*/  ULOP3.LUT UR9, UR5, 0x3fff, URZ, 0xc0, !UPT ;  /* 0x00003fff05097892 */ /* 0x000fe2000f8ec03f */
        /* <DEDUP_REMOVED lines=16> */
[----:B--2---:R-:W-:-:S13]  /*3fb0*/  ISETP.GE.AND P0, PT, R155, 0x1, PT ;  /* 0x000000019b00780c */ /* 0x004fda0003f06270 */
[----:B------:R-:W-:Y:S05]  /*3fc0*/  @!P0 BRA `(.L_x_34) ;  /* 0x0000000000a08947 */ /* 0x000fea0003800000 */
[----:B------:R-:W-:-:S06]  /*3fd0*/  UISETP.NE.AND UP0, UPT, UR51, 0x3, UPT ;  /* 0x000000033300788c */ /* 0x000fcc000bf05270 */
[----:B------:R-:W-:-:S13]  /*3fe0*/  PLOP3.LUT P1, PT, PT, PT, UP0, 0x80, 0x0 ;  /* 0x000000000000781c */ /* 0x000fda0003f2f008 */
[----:B------:R-:W-:Y:S05]  /*3ff0*/  @!P1 BRA `(.L_x_35) ;  /* 0x0000000000049947 */ /* 0x000fea0003800000 */
[----:B------:R-:W-:Y:S01]  /*4000*/  BPT.TRAP 0x1 ;  /* 0x000000040000795c */ /* 0x000fe20000300000 */
.L_x_35:
[----:B------:R-:W-:Y:S01]  /*4010*/  ULEA UR4, UR37, UR47, 0x3 ;  /* 0x0000002f25047291 */ /* 0x000fe2000f8e183f */
[----:B------:R-:W-:-:S05]  /*4020*/  IMAD.U32 R2, RZ, RZ, UR38 ;  /* 0x00000026ff027e24 */ /* 0x000fca000f8e00ff */
[----:B------:R-:W-:-:S04]  /*4030*/  SHF.L.U32 R2, R2, 0x1f, RZ ;  /* 0x0000001f02027819 */ /* 0x000fc800000006ff */
[----:B------:R1:W2:Y:S01]  /*4040*/  SYNCS.PHASECHK.TRANS64.TRYWAIT P0, [UR4+0x38480], R2 ;  /* 0x03848002ff0075a7 */ /* 0x0002a20008000144 */
[----:B------:R-:W-:Y:S05]  /*4050*/  @!P1 BRA `(.L_x_36) ;  /* 0x0000000000049947 */ /* 0x000fea0003800000 */
[----:B------:R-:W-:Y:S01]  /*4060*/  BPT.TRAP 0x1 ;  /* 0x000000040000795c */ /* 0x000fe20000300000 */
.L_x_36:
[----:B--2---:R-:W-:Y:S05]  /*4070*/  @P0 BRA `(.L_x_37) ;  /* 0x0000000000080947 */ /* 0x004fea0003800000 */
[----:B------:R-:W2:Y:S02]  /*4080*/  SYNCS.PHASECHK.TRANS64.TRYWAIT P0, [UR4+0x38480], R2 ;  /* 0x03848002ff0075a7 */ /* 0x000ea40008000144 */
[----:B--2---:R-:W-:Y:S05]  /*4090*/  @!P0 BRA `(.L_x_38) ;  /* 0x000000a400708947 */ /* 0x004fea0003800000 */
.L_x_37:
[----:B------:R-:W-:Y:S01]  /*40a0*/  UIADD3 UR4, UR47, 0x10000, URZ ;  /* 0x000100002f047890 */ /* 0x000fe2000fffe03f */
[----:B------:R-:W-:Y:S01]  /*40b0*/  WARPGROUP.ARRIVE ;  /* 0x00000000000079c5 */ /* 0x000fe20000000000 */
[----:B------:R-:W-:Y:S02]  /*40c0*/  ULOP3.LUT UR5, UR9, 0x10000, URZ, 0xfc, !UPT ;  /* 0x0001000009057892 */ /* 0x000fe4000f8efc3f */
[----:B------:R-:W-:Y:S01]  /*40d0*/  USHF.R.U32.HI UR4, URZ, 0x4, UR4 ;  /* 0x000000043f047899 */ /* 0x000fe20008011604 */
[----:B------:R-:W-:Y:S01]  /*40e0*/  UMOV UR7, 0x80000020 ;  /* 0x8000002000077882 */ /* 0x000fe20000000000 */
[----:B------:R-:W-:Y:S02]  /*40f0*/  UIADD3 UR10, UR37, 0x1, URZ ;  /* 0x00000001250a7890 */ /* 0x000fe4000fffe03f */
[----:B------:R-:W-:Y:S02]  /*4100*/  ULOP3.LUT UR4, UR4, 0x3fff, URZ, 0xc0, !UPT ;  /* 0x00003fff04047892 */ /* 0x000fe4000f8ec03f */
[----:B------:R-:W-:-:S02]  /*4110*/  UISETP.NE.AND UP0, UPT, UR10, 0x8, UPT ;  /* 0x000000080a00788c */ /* 0x000fc4000bf05270 */
[----:B------:R-:W-:Y:S02]  /*4120*/  ULOP3.LUT UR6, UR4, 0x10000, URZ, 0xfc, !UPT ;  /* 0x0001000004067892 */ /* 0x000fe4000f8efc3f */
[----:B------:R-:W-:Y:S02]  /*4130*/  ULEA UR4, UR37, UR5, 0x9 ;  /* 0x0000000525047291 */ /* 0x000fe4000f8e483f */
[----:B------:R-:W-:Y:S01]  /*4140*/  ULEA UR6, UR37, UR6, 0xa ;  /* 0x0000000625067291 */ /* 0x000fe2000f8e503f */
[----:B------:R-:W-:Y:S01]  /*4150*/  UMOV UR5, 0x80000020 ;  /* 0x8000002000057882 */ /* 0x000fe20000000000 */
[----:B------:R-:W-:Y:S01]  /*4160*/  USEL UR10, UR10, URZ, UP0 ;  /* 0x0000003f0a0a7287 */ /* 0x000fe20008000000 */
[----:B------:R-:W-:-:S06]  /*4170*/  UMOV UR8, 0x1 ;  /* 0x0000000100087882 */ /* 0x000fcc0000000000 */
[----:B------:R-:W-:Y:S01]  /*4180*/  QGMMA.64x256x32.F32.E4M3.E4M3 R24, gdesc[UR4], RZ, !UPT, gsb0 ;  /* 0x03e00000041879f3 */ /* 0x000fe2000c0008ff */
[----:B------:R-:W-:Y:S02]  /*4190*/  UIADD3 UR4, UR4, 0x2, URZ ;  /* 0x0000000204047890 */ /* 0x000fe4000fffe03f */
[----:B------:R-:W-:Y:S01]  /*41a0*/  UIADD3 UR6, UR6, 0x2, URZ ;  /* 0x0000000206067890 */ /* 0x000fe2000fffe03f */
[----:B------:R-:W-:Y:S01]  /*41b0*/  UMOV UR5, 0x80000020 ;  /* 0x8000002000057882 */ /* 0x000fe20000000000 */
[----:B------:R-:W-:Y:S01]  /*41c0*/  UMOV UR7, 0x80000020 ;  /* 0x8000002000077882 */ /* 0x000fe20000000000 */
[----:B------:R-:W-:Y:S02]  /*41d0*/  WARPGROUP.DEPBAR.LE gsb0, 0x0 ;  /* 0x00008000000079c5 */ /* 0x000fe40000010000 */
[----:B------:R-:W-:-:S15]  /*41e0*/  WARPGROUP.ARRIVE ;  /* 0x00000000000079c5 */ /* 0x000fde0000000000 */
[----:B------:R-:W-:-:S05]  /*41f0*/  NOP ;  /* 0x0000000000007918 */ /* 0x000fca0000000000 */
[----:B------:R-:W-:Y:S01]  /*4200*/  QGMMA.64x256x32.F32.E4M3.E4M3 R24, gdesc[UR4], R24, gsb0 ;  /* 0x03e00000041879f3 */ /* 0x000fe20008000818 */
[----:B------:R-:W-:-:S04]  /*4210*/  USEL UR4, URZ, 0x1, UP0 ;  /* 0x000000013f047887 */ /* 0x000fc80008000000 */
[----:B------:R-:W-:-:S06]  /*4220*/  ULOP3.LUT UR4, UR38, UR4, URZ, 0x3c, !UPT ;  /* 0x0000000426047292 */ /* 0x000fcc000f8e3c3f */
[----:B------:R-:W-:Y:S01]  /*4230*/  IMAD.U32 R4, RZ, RZ, UR4 ;  /* 0x00000004ff047e24 */ /* 0x000fe2000f8e00ff */
[----:B------:R-:W-:-:S06]  /*4240*/  WARPGROUP.DEPBAR.LE gsb0, 0x0 ;  /* 0x00008000000079c5 */ /* 0x000fcc0000010000 */
.L_x_34:
[----:B-12---:R-:W-:-:S04]  /*4250*/  IADD3 R2, R155, 0x3f, RZ ;  /* 0x0000003f9b027810 */ /* 0x006fc80007ffe0ff */
[----:B------:R-:W-:-:S04]  /*4260*/  SHF.R.S32.HI R3, RZ, 0x1f, R2 ;  /* 0x0000001fff037819 */ /* 0x000fc80000011402 */
[----:B------:R-:W-:-:S04]  /*4270*/  LEA.HI R3, R3, R2, RZ, 0x6 ;  /* 0x0000000203037211 */ /* 0x000fc800078f30ff */
[----:B------:R-:W-:-:S04]  /*4280*/  SHF.R.S32.HI R3, RZ, 0x6, R3 ;  /* 0x00000006ff037819 */ /* 0x000fc80000011403 */
[----:B------:R-:W-:-:S05]  /*4290*/  VIMNMX R2, R3, 0x1, PT ;  /* 0x0000000103027848 */ /* 0x000fca0003fe0100 */
[----:B------:R-:W-:-:S05]  /*42a0*/  IMAD.IADD R6, R3, 0x1, -R2 ;  /* 0x0000000103067824 */ /* 0x000fca00078e0a02 */
[----:B------:R-:W-:-:S13]  /*42b0*/  ISETP.GE.AND P0, PT, R6, 0x1, PT ;  /* 0x000000010600780c */ /* 0x000fda0003f06270 */
[----:B------:R-:W-:Y:S05]  /*42c0*/  @!P0 BRA `(.L_x_39) ;  /* 0x0000000000e48947 */ /* 0x000fea0003800000 */
[----:B------:R-:W-:Y:S02]  /*42d0*/  IMAD.MOV.U32 R2, RZ, RZ, R6 ;  /* 0x000000ffff027224 */ /* 0x000fe400078e0006 */
[----:B------:R-:W-:-:S07]  /*42e0*/  IMAD.U32 R3, RZ, RZ, UR37 ;  /* 0x00000025ff037e24 */ /* 0x000fce000f8e00ff */
.L_x_46:
[----:B------:R-:W-:-:S06]  /*42f0*/  UISETP.NE.AND UP0, UPT, UR51, 0x3, UPT ;  /* 0x000000033300788c */ /* 0x000fcc000bf05270 */
[----:B------:R-:W-:-:S13]  /*4300*/  PLOP3.LUT P1, PT, PT, PT, UP0, 0x80, 0x0 ;  /* 0x000000000000781c */ /* 0x000fda0003f2f008 */
[----:B------:R-:W-:Y:S05]  /*4310*/  @!P1 BRA `(.L_x_40) ;  /* 0x0000000000049947 */ /* 0x000fea0003800000 */
[----:B------:R-:W-:Y:S01]  /*4320*/  BPT.TRAP 0x1 ;  /* 0x000000040000795c */ /* 0x000fe20000300000 */
.L_x_40:
[----:B------:R-:W-:Y:S01]  /*4330*/  ULEA UR4, UR10, UR47, 0x3 ;  /* 0x0000002f0a047291 */ /* 0x000fe2000f8e183f */
[----:B------:R-:W-:-:S08]  /*4340*/  SHF.L.U32 R5, R4, 0x1f, RZ ;  /* 0x0000001f04057819 */ /* 0x000fd000000006ff */
[----:B------:R1:W2:Y:S01]  /*4350*/  SYNCS.PHASECHK.TRANS64.TRYWAIT P0, [UR4+0x38480], R5 ;  /* 0x03848005ff0075a7 */ /* 0x0002a20008000144 */
[----:B------:R-:W-:Y:S05]  /*4360*/  @!P1 BRA `(.L_x_41) ;  /* 0x0000000000049947 */ /* 0x000fea0003800000 */
[----:B------:R-:W-:Y:S01]  /*4370*/  BPT.TRAP 0x1 ;  /* 0x000000040000795c */ /* 0x000fe20000300000 */
.L_x_41:
[----:B--2---:R-:W-:Y:S05]  /*4380*/  @P0 BRA `(.L_x_42) ;  /* 0x0000000000080947 */ /* 0x004fea0003800000 */
[----:B------:R-:W2:Y:S02]  /*4390*/  SYNCS.PHASECHK.TRANS64.TRYWAIT P0, [UR4+0x38480], R5 ;  /* 0x03848005ff0075a7 */ /* 0x000ea40008000144 */
[----:B--2---:R-:W-:Y:S05]  /*43a0*/  @!P0 BRA `(.L_x_43) ;  /* 0x000000a000c48947 */ /* 0x004fea0003800000 */
.L_x_42:
[----:B------:R-:W-:Y:S01]  /*43b0*/  UIADD3 UR4, UR47, 0x10000, URZ ;  /* 0x000100002f047890 */ /* 0x000fe2000fffe03f */
[----:B------:R-:W-:Y:S01]  /*43c0*/  WARPGROUP.ARRIVE ;  /* 0x00000000000079c5 */ /* 0x000fe20000000000 */
[----:B------:R-:W-:Y:S02]  /*43d0*/  UISETP.NE.U32.AND UP0, UPT, UR8, URZ, UPT ;  /* 0x0000003f0800728c */ /* 0x000fe4000bf05070 */
[----:B------:R-:W-:Y:S01]  /*43e0*/  USHF.R.U32.HI UR4, URZ, 0x4, UR4 ;  /* 0x000000043f047899 */ /* 0x000fe20008011604 */
[----:B------:R-:W-:-:S03]  /*43f0*/  UMOV UR7, 0x80000020 ;  /* 0x8000002000077882 */ /* 0x000fc60000000000 */
[----:B------:R-:W-:Y:S02]  /*4400*/  ULOP3.LUT UR5, UR4, 0x3fff, URZ, 0xc0, !UPT ;  /* 0x00003fff04057892 */ /* 0x000fe4000f8ec03f */
[----:B------:R-:W-:Y:S02]  /*4410*/  ULOP3.LUT UR4, UR9, 0x10000, URZ, 0xfc, !UPT ;  /* 0x0001000009047892 */ /* 0x000fe4000f8efc3f */
[----:B------:R-:W-:Y:S02]  /*4420*/  ULOP3.LUT UR5, UR5, 0x10000, URZ, 0xfc, !UPT ;  /* 0x0001000005057892 */ /* 0x000fe4000f8efc3f */
[----:B------:R-:W-:Y:S02]  /*4430*/  ULEA UR4, UR10, UR4, 0x9 ;  /* 0x000000040a047291 */ /* 0x000fe4000f8e483f */
[----:B------:R-:W-:-:S03]  /*4440*/  ULEA UR6, UR10, UR5, 0xa ;  /* 0x000000050a067291 */ /* 0x000fc6000f8e503f */
[----:B------:R-:W-:-:S06]  /*4450*/  UMOV UR5, 0x80000020 ;  /* 0x8000002000057882 */ /* 0x000fcc0000000000 */
[----:B------:R-:W-:Y:S01]  /*4460*/  QGMMA.64x256x32.F32.E4M3.E4M3 R24, gdesc[UR4], R24, UP0, gsb0 ;  /* 0x03e00000041879f3 */ /* 0x000fe2000b800818 */
[----:B------:R-:W-:Y:S02]  /*4470*/  UIADD3 UR4, UR4, 0x2, URZ ;  /* 0x0000000204047890 */ /* 0x000fe4000fffe03f */
[----:B------:R-:W-:Y:S01]  /*4480*/  UIADD3 UR6, UR6, 0x2, URZ ;  /* 0x0000000206067890 */ /* 0x000fe2000fffe03f */
[----:B------:R-:W-:Y:S01]  /*4490*/  UMOV UR5, 0x80000020 ;  /* 0x8000002000057882 */ /* 0x000fe20000000000 */
[----:B------:R-:W-:Y:S01]  /*44a0*/  UMOV UR7, 0x80000020 ;  /* 0x8000002000077882 */ /* 0x000fe20000000000 */
[----:B------:R-:W-:Y:S02]  /*44b0*/  WARPGROUP.DEPBAR.LE gsb0, 0x0 ;  /* 0x00008000000079c5 */ /* 0x000fe40000010000 */
[----:B------:R-:W-:-:S15]  /*44c0*/  WARPGROUP.ARRIVE ;  /* 0x00000000000079c5 */ /* 0x000fde0000000000 */
[----:B------:R-:W-:-:S05]  /*44d0*/  NOP ;  /* 0x0000000000007918 */ /* 0x000fca0000000000 */
[----:B------:R-:W-:Y:S03]  /*44e0*/  QGMMA.64x256x32.F32.E4M3.E4M3 R24, gdesc[UR4], R24, UP0, gsb0 ;  /* 0x03e00000041879f3 */ /* 0x000fe6000b800818 */
[----:B------:R-:W-:Y:S02]  /*44f0*/  WARPGROUP.DEPBAR.LE gsb0, 0x0 ;  /* 0x00008000000079c5 */ /* 0x000fe40000010000 */
[----:B------:R-:W-:Y:S05]  /*4500*/  @!P1 BRA `(.L_x_44) ;  /* 0x0000000000049947 */ /* 0x000fea0003800000 */
[----:B------:R-:W-:Y:S01]  /*4510*/  BPT.TRAP 0x1 ;  /* 0x000000040000795c */ /* 0x000fe20000300000 */
.L_x_44:
[----:B------:R-:W-:Y:S01]  /*4520*/  ISETP.NE.AND P0, PT, R23, RZ, PT ;  /* 0x000000ff1700720c */ /* 0x000fe20003f05270 */
[----:B------:R-:W-:-:S12]  /*4530*/  UISETP.GT.U32.AND UP0, UPT, UR53, 0x1, UPT ;  /* 0x000000013500788c */ /* 0x000fd8000bf04070 */
[----:B-12---:R-:W-:-:S05]  /*4540*/  @P0 LEA R5, R3, UR47, 0x3 ;  /* 0x0000002f03050c11 */ /* 0x006fca000f8e18ff */
[----:B------:R-:W-:-:S05]  /*4550*/  @P0 VIADD R5, R5, 0x384c0 ;  /* 0x000384c005050836 */ /* 0x000fca0000000000 */
[----:B------:R-:W-:-:S04]  /*4560*/  @P0 PRMT R5, R22, 0x654, R5 ;  /* 0x0000065416050816 */ /* 0x000fc80000000005 */
[----:B------:R1:W-:Y:S01]  /*4570*/  @P0 SYNCS.ARRIVE.TRANS64.RED.A1T0 RZ, [R5+URZ], RZ ;  /* 0x000000ff05ff09a7 */ /* 0x0003e2000810043f */
[----:B------:R-:W-:-:S13]  /*4580*/  PLOP3.LUT P0, PT, PT, PT, UP0, 0x80, 0x0 ;  /* 0x000000000000781c */ /* 0x000fda0003f0f008 */
[----:B-1----:R-:W-:Y:S05]  /*4590*/  @P0 BRA `(.L_x_45) ;  /* 0x0000000000040947 */ /* 0x002fea0003800000 */
[----:B------:R-:W-:Y:S01]  /*45a0*/  BPT.TRAP 0x1 ;  /* 0x000000040000795c */ /* 0x000fe20000300000 */
.L_x_45:
[----:B------:R-:W-:Y:S01]  /*45b0*/  UIADD3 UR10, UR10, 0x1, URZ ;  /* 0x000000010a0a7890 */ /* 0x000fe2000fffe03f */
[C---:B------:R-:W-:Y:S01]  /*45c0*/  ISETP.GT.AND P1, PT, R2.reuse, 0x1, PT ;  /* 0x000000010200780c */ /* 0x040fe20003f24270 */
[----:B------:R-:W-:Y:S02]  /*45d0*/  VIADD R3, R3, 0x1 ;  /* 0x0000000103037836 */ /* 0x000fe40000000000 */
[----:B------:R-:W-:Y:S01]  /*45e0*/  UISETP.NE.AND UP0, UPT, UR10, 0x8, UPT ;  /* 0x000000080a00788c */ /* 0x000fe2000bf05270 */
[----:B------:R-:W-:Y:S02]  /*45f0*/  VIADD R2, R2, 0xffffffff ;  /* 0xffffffff02027836 */ /* 0x000fe40000000000 */
[C---:B------:R-:W-:Y:S01]  /*4600*/  ISETP.NE.AND P0, PT, R3.reuse, 0x8, PT ;  /* 0x000000080300780c */ /* 0x040fe20003f05270 */
[----:B------:R-:W-:Y:S02]  /*4610*/  USEL UR4, URZ, 0x1, UP0 ;  /* 0x000000013f047887 */ /* 0x000fe40008000000 */
[----:B------:R-:W-:Y:S01]  /*4620*/  USEL UR10, UR10, URZ, UP0 ;  /* 0x0000003f0a0a7287 */ /* 0x000fe20008000000 */
[----:B------:R-:W-:-:S03]  /*4630*/  SEL R3, R3, RZ, P0 ;  /* 0x000000ff03037207 */ /* 0x000fc60000000000 */
[----:B------:R-:W-:Y:S01]  /*4640*/  LOP3.LUT R4, R4, UR4, RZ, 0x3c, !PT ;  /* 0x0000000404047c12 */ /* 0x000fe2000f8e3cff */
[----:B------:R-:W-:Y:S07]  /*4650*/  @P1 BRA `(.L_x_46) ;  /* 0xfffffffc00241947 */ /* 0x000fee000383ffff */
.L_x_39:
[----:B------:R-:W-:-:S13]  /*4660*/  ISETP.GE.AND P0, PT, R155, 0x1, PT ;  /* 0x000000019b00780c */ /* 0x000fda0003f06270 */
[----:B------:R-:W-:Y:S05]  /*4670*/  @!P0 BRA `(.L_x_47) ;  /* 0x0000000000408947 */ /* 0x000fea0003800000 */
[----:B------:R-:W-:-:S06]  /*4680*/  UISETP.NE.AND UP0, UPT, UR51, 0x3, UPT ;  /* 0x000000033300788c */ /* 0x000fcc000bf05270 */
[----:B------:R-:W-:-:S13]  /*4690*/  PLOP3.LUT P0, PT, PT, PT, UP0, 0x80, 0x0 ;  /* 0x000000000000781c */ /* 0x000fda0003f0f008 */
[----:B------:R-:W-:Y:S05]  /*46a0*/  @!P0 BRA `(.L_x_48) ;  /* 0x0000000000048947 */ /* 0x000fea0003800000 */
[----:B------:R-:W-:Y:S01]  /*46b0*/  BPT.TRAP 0x1 ;  /* 0x000000040000795c */ /* 0x000fe20000300000 */
.L_x_48:
[----:B------:R-:W-:Y:S01]  /*46c0*/  ISETP.NE.AND P0, PT, R23, RZ, PT ;  /* 0x000000ff1700720c */ /* 0x000fe20003f05270 */
[----:B------:R-:W-:Y:S01]  /*46d0*/  IMAD.U32 R3, RZ, RZ, UR47 ;  /* 0x0000002fff037e24 */ /* 0x000fe2000f8e00ff */
[----:B------:R-:W-:-:S11]  /*46e0*/  UISETP.GT.U32.AND UP0, UPT, UR53, 0x1, UPT ;  /* 0x000000013500788c */ /* 0x000fd6000bf04070 */
[----:B------:R-:W-:-:S04]  /*46f0*/  @P0 VIADD R2, R6, UR37 ;  /* 0x0000002506020c36 */ /* 0x000fc80008000000 */
[----:B------:R-:W-:-:S05]  /*4700*/  @P0 IMAD.SHL.U32 R2, R2, 0x8, RZ ;  /* 0x0000000802020824 */ /* 0x000fca00078e00ff */
[----:B------:R-:W-:-:S04]  /*4710*/  @P0 LOP3.LUT R2, R2, 0x38, RZ, 0xc0, !PT ;  /* 0x0000003802020812 */ /* 0x000fc800078ec0ff */
[----:B------:R-:W-:-:S04]  /*4720*/  @P0 IADD3 R3, R3, 0x384c0, R2 ;  /* 0x000384c003030810 */ /* 0x000fc80007ffe002 */
[----:B------:R-:W-:-:S04]  /*4730*/  @P0 PRMT R3, R22, 0x654, R3 ;  /* 0x0000065416030816 */ /* 0x000fc80000000003 */
[----:B------:R1:W-:Y:S01]  /*4740*/  @P0 SYNCS.ARRIVE.TRANS64.RED.A1T0 RZ, [R3+URZ], RZ ;  /* 0x000000ff03ff09a7 */ /* 0x0003e2000810043f */
[----:B------:R-:W-:-:S13]  /*4750*/  PLOP3.LUT P0, PT, PT, PT, UP0, 0x80, 0x0 ;  /* 0x000000000000781c */ /* 0x000fda0003f0f008 */
[----:B-1----:R-:W-:Y:S05]  /*4760*/  @P0 BRA `(.L_x_47) ;  /* 0x0000000000040947 */ /* 0x002fea0003800000 */
[----:B------:R-:W-:Y:S01]  /*4770*/  BPT.TRAP 0x1 ;  /* 0x000000040000795c */ /* 0x000fe20000300000 */
.L_x_47:
[----:B------:R-:W-:Y:S01]  /*4780*/  R2UR UR45, R16 ;  /* 0x00000000102d72ca */ /* 0x000fe200000e0000 */
[----:B------:R-:W-:Y:S01]  /*4790*/  UIADD3 UR4, UR47, 0x30000, URZ ;  /* 0x000300002f047890 */ /* 0x000fe2000fffe03f */
[----:B------:R-:W-:Y:S02]  /*47a0*/  R2UR UR46, R17 ;  /* 0x00000000112e72ca */ /* 0x000fe400000e0000 */
[----:B------:R-:W-:Y:S01]  /*47b0*/  LOP3.LUT P0, RZ, R0, 0xff, RZ, 0xc0, !PT ;  /* 0x000000ff00ff7812 */ /* 0x000fe2000780c0ff */
[----:B------:R-:W-:-:S06]  /*47c0*/  ULOP3.LUT UP0, URZ, UR4, 0x3ff, URZ, 0xc0, !UPT ;  /* 0x000003ff043f7892 */ /* 0x000fcc000f80c03f */
[----:B------:R-:W-:Y:S02]  /*47d0*/  PLOP3.LUT P1, PT, PT, PT, UP0, 0x80, 0x0 ;  /* 0x000000000000781c */ /* 0x000fe40003f2f008 */
[----:B------:R-:W-:Y:S02]  /*47e0*/  USHF.L.U32 UR45, UR45, 0x7, URZ ;  /* 0x000000072d2d7899 */ /* 0x000fe4000800063f */
[----:B------:R-:W-:Y:S02]  /*47f0*/  USHF.L.U32 UR46, UR46, 0x8, URZ ;  /* 0x000000082e2e7899 */ /* 0x000fe4000800063f */
[----:B------:R-:W-:Y:S10]  /*4800*/  @!P0 BRA `(.L_x_49) ;  /* 0x00000000000c8947 */ /* 0x000ff40003800000 */
[----:B------:R-:W-:-:S04]  /*4810*/  DEPBAR {5,4,3,2,1,0} ;  /* 0x0000003f0000791a */ /* 0x000fc80000000000 */
[----:B------:R1:W-:Y:S02]  /*4820*/  UTMACCTL.IV [UR58] ;  /* 0x000000003a0079b9 */ /* 0x0003e40008000000 */
[----:B-1----:R-:W-:Y:S01]  /*4830*/  NOP ;  /* 0x0000000000007918 */ /* 0x002fe20000000000 */
.L_x_49:
[----:B------:R-:W-:Y:S05]  /*4840*/  @!P1 BRA `(.L_x_50) ;  /* 0x00000000007c9947 */ /* 0x000fea0003800000 */
[----:B------:R-:W-:Y:S01]  /*4850*/  MOV R2, 0x0 ;  /* 0x0000000000027802 */ /* 0x000fe20000000f00 */
[----:B------:R-:W-:Y:S01]  /*4860*/  ULDC.64 UR4, c[0x4][0x68] ;  /* 0x01001a0000047ab9 */ /* 0x000fe20000000a00 */
[----:B------:R-:W-:Y:S01]  /*4870*/  ULDC.64 UR6, c[0x4][0x8] ;  /* 0x0100020000067ab9 */ /* 0x000fe20000000a00 */
[----:B------:R-:W-:Y:S01]  /*4880*/  IMAD.U32 R4, RZ, RZ, UR4 ;  /* 0x00000004ff047e24 */ /* 0x000fe2000f8e00ff */
[----:B------:R1:W2:Y:S01]  /*4890*/  LDC.64 R14, c[0x4][R2] ;  /* 0x01000000020e7b82 */ /* 0x0002a20000000a00 */
[----:B------:R-:W-:Y:S01]  /*48a0*/  IMAD.U32 R5, RZ, RZ, UR5 ;  /* 0x00000005ff057e24 */ /* 0x000fe2000f8e00ff */
[----:B------:R-:W-:Y:S01]  /*48b0*/  ULDC.64 UR4, c[0x4][0x70] ;  /* 0x01001c0000047ab9 */ /* 0x000fe20000000a00 */
[----:B------:R-:W-:Y:S01]  /*48c0*/  IMAD.U32 R10, RZ, RZ, UR6 ;  /* 0x00000006ff0a7e24 */ /* 0x000fe2000f8e00ff */
[----:B------:R-:W-:Y:S01]  /*48d0*/  MOV R8, 0x70 ;  /* 0x0000007000087802 */ /* 0x000fe20000000f00 */
[----:B------:R-:W-:Y:S02]  /*48e0*/  IMAD.U32 R6, RZ, RZ, UR4 ;  /* 0x00000004ff067e24 */ /* 0x000fe4000f8e00ff */
[----:B------:R-:W-:-:S02]  /*48f0*/  IMAD.U32 R7, RZ, RZ, UR5 ;  /* 0x00000005ff077e24 */ /* 0x000fc4000f8e00ff */
[----:B------:R-:W-:Y:S02]  /*4900*/  IMAD.U32 R11, RZ, RZ, UR7 ;  /* 0x00000007ff0b7e24 */ /* 0x000fe4000f8e00ff */
[----:B------:R-:W-:Y:S02]  /*4910*/  IMAD.MOV.U32 R12, RZ, RZ, 0x1 ;  /* 0x00000001ff0c7424 */ /* 0x000fe400078e00ff */
[----:B-1----:R-:W-:-:S07]  /*4920*/  IMAD.MOV.U32 R13, RZ, RZ, RZ ;  /* 0x000000ffff0d7224 */ /* 0x002fce00078e00ff */
[----:B------:R-:W-:-:S07]  /*4930*/  LEPC R20, `(.L_x_51) ;  /* 0x000000001014794e */ /* 0x000fce0000000000 */
[----:B--2---:R-:W-:Y:S05]  /*4940*/  CALL.ABS.NOINC R14 ;  /* 0x000000000e007343 */ /* 0x004fea0003c00000 */
.L_x_51:
[----:B------:R-:W1:Y:S01]  /*4950*/  LDC.64 R2, c[0x4][R2] ;  /* 0x0100000002027b82 */ /* 0x000e620000000a00 */
[----:B------:R-:W-:Y:S01]  /*4960*/  ULDC.64 UR4, c[0x4][0x68] ;  /* 0x01001a0000047ab9 */ /* 0x000fe20000000a00 */
[----:B------:R-:W-:Y:S01]  /*4970*/  ULDC.64 UR6, c[0x4][0x8] ;  /* 0x0100020000067ab9 */ /* 0x000fe20000000a00 */
[----:B------:R-:W-:Y:S02]  /*4980*/  IMAD.U32 R4, RZ, RZ, UR4 ;  /* 0x00000004ff047e24 */ /* 0x000fe4000f8e00ff */
[----:B------:R-:W-:Y:S01]  /*4990*/  IMAD.U32 R5, RZ, RZ, UR5 ;  /* 0x00000005ff057e24 */ /* 0x000fe2000f8e00ff */
[----:B------:R-:W-:Y:S01]  /*49a0*/  ULDC.64 UR4, c[0x4][0x70] ;  /* 0x01001c0000047ab9 */ /* 0x000fe20000000a00 */
[----:B------:R-:W-:Y:S02]  /*49b0*/  IMAD.U32 R10, RZ, RZ, UR6 ;  /* 0x00000006ff0a7e24 */ /* 0x000fe4000f8e00ff */
[----:B------:R-:W-:Y:S02]  /*49c0*/  IMAD.U32 R6, RZ, RZ, UR4 ;  /* 0x00000004ff067e24 */ /* 0x000fe4000f8e00ff */
[----:B------:R-:W-:-:S02]  /*49d0*/  IMAD.U32 R7, RZ, RZ, UR5 ;  /* 0x00000005ff077e24 */ /* 0x000fc4000f8e00ff */
[----:B------:R-:W-:Y:S02]  /*49e0*/  IMAD.U32 R11, RZ, RZ, UR7 ;  /* 0x00000007ff0b7e24 */ /* 0x000fe4000f8e00ff */
[----:B------:R-:W-:Y:S02]  /*49f0*/  IMAD.MOV.U32 R8, RZ, RZ, 0x70 ;  /* 0x00000070ff087424 */ /* 0x000fe400078e00ff */
[----:B------:R-:W-:Y:S02]  /*4a00*/  IMAD.MOV.U32 R12, RZ, RZ, 0x1 ;  /* 0x00000001ff0c7424 */ /* 0x000fe400078e00ff */
[----:B------:R-:W-:-:S07]  /*4a10*/  IMAD.MOV.U32 R13, RZ, RZ, RZ ;  /* 0x000000ffff0d7224 */ /* 0x000fce00078e00ff */
[----:B------:R-:W-:-:S07]  /*4a20*/  LEPC R20, `(.L_x_50) ;  /* 0x000000001014794e */ /* 0x000fce0000000000 */
[----:B-1----:R-:W-:Y:S05]  /*4a30*/  CALL.ABS.NOINC R2 ;  /* 0x0000000002007343 */ /* 0x002fea0003c00000 */
.L_x_50:
[----:B------:R-:W-:Y:S02]  /*4a40*/  ULDC.64 UR4, c[0x0][0x590] ;  /* 0x0001640000047ab9 */ /* 0x000fe40000000a00 */
[----:B------:R-:W-:-:S04]  /*4a50*/  ISETP.NE.U32.AND P0, PT, RZ, UR4, PT ;  /* 0x00000004ff007c0c */ /* 0x000fc8000bf05070 */
[----:B------:R-:W-:-:S13]  /*4a60*/  ISETP.NE.AND.EX P0, PT, RZ, UR5, PT, P0 ;  /* 0x00000005ff007c0c */ /* 0x000fda000bf05300 */
[----:B------:R-:W-:Y:S05]  /*4a70*/  @!P0 BRA `(.L_x_52) ;  /* 0x0000000000148947 */ /* 0x000fea0003800000 */
[----:B------:R-:W-:-:S04]  /*4a80*/  LEA R2, P0, R18, UR4, 0x3 ;  /* 0x0000000412027c11 */ /* 0x000fc8000f8018ff */
[----:B------:R-:W-:-:S06]  /*4a90*/  LEA.HI.X R3, R18, UR5, R19, 0x3, P0 ;  /* 0x0000000512037c11 */ /* 0x000fcc00080f1c13 */
[----:B------:R-:W2:Y:S04]  /*4aa0*/  LDG.E.64 R2, desc[UR56][R2.64] ;  /* 0x0000003802027981 */ /* 0x000ea8000c1e1b00 */
[----:B--2---:R1:W5:Y:S01]  /*4ab0*/  LD.E R0, desc[UR56][R2.64] ;  /* 0x0000003802007980 */ /* 0x004362000c101900 */
[----:B------:R-:W-:Y:S05]  /*4ac0*/  BRA `(.L_x_53) ;  /* 0x0000000000307947 */ /* 0x000fea0003800000 */
.L_x_52:
[----:B------:R-:W-:Y:S02]  /*4ad0*/  ULDC.64 UR4, c[0x0][0x588] ;  /* 0x0001620000047ab9 */ /* 0x000fe40000000a00 */
[----:B------:R-:W-:-:S04]  /*4ae0*/  ISETP.NE.U32.AND P0, PT, RZ, UR4, PT ;  /* 0x00000004ff007c0c */ /* 0x000fc8000bf05070 */
[----:B------:R-:W-:-:S13]  /*4af0*/  ISETP.NE.AND.EX P0, PT, RZ, UR5, PT, P0 ;  /* 0x00000005ff007c0c */ /* 0x000fda000bf05300 */
[----:B------:R-:W-:Y:S05]  /*4b00*/  @!P0 BRA `(.L_x_54) ;  /* 0x0000000000188947 */ /* 0x000fea0003800000 */
[----:B------:R-:W1:Y:S01]  /*4b10*/  LDC.64 R2, c[0x0][0x588] ;  /* 0x00016200ff027b82 */ /* 0x000e620000000a00 */
[----:B------:R-:W-:Y:S02]  /*4b20*/  ULDC UR4, c[0x0][0x598] ;  /* 0x0001660000047ab9 */ /* 0x000fe40000000800 */
[----:B------:R-:W-:-:S04]  /*4b30*/  IMAD R5, R18, UR4, RZ ;  /* 0x0000000412057c24 */ /* 0x000fc8000f8e02ff */
[----:B-1----:R-:W-:-:S05]  /*4b40*/  IMAD.WIDE R2, R5, 0x4, R2 ;  /* 0x0000000405027825 */ /* 0x002fca00078e0202 */
[----:B------:R2:W5:Y:S01]  /*4b50*/  LDG.E R0, desc[UR56][R2.64] ;  /* 0x0000003802007981 */ /* 0x000562000c1e1900 */
[----:B------:R-:W-:Y:S05]  /*4b60*/  BRA `(.L_x_53) ;  /* 0x0000000000087947 */ /* 0x000fea0003800000 */
.L_x_54:
[----:B------:R-:W-:Y:S02]  /*4b70*/  ULDC UR4, c[0x0][0x580] ;  /* 0x0001600000047ab9 */ /* 0x000fe40000000800 */
[----:B------:R-:W-:-:S07]  /*4b80*/  IMAD.U32 R0, RZ, RZ, UR4 ;  /* 0x00000004ff007e24 */ /* 0x000fce000f8e00ff */
.L_x_53:
[----:B------:R-:W-:Y:S02]  /*4b90*/  ULDC.64 UR4, c[0x0][0x5b8] ;  /* 0x00016e0000047ab9 */ /* 0x000fe40000000a00 */
[----:B------:R-:W-:-:S04]  /*4ba0*/  ISETP.NE.U32.AND P0, PT, RZ, UR4, PT ;  /* 0x00000004ff007c0c */ /* 0x000fc8000bf05070 */
[----:B------:R-:W-:-:S13]  /*4bb0*/  ISETP.NE.AND.EX P0, PT, RZ, UR5, PT, P0 ;  /* 0x00000005ff007c0c */ /* 0x000fda000bf05300 */
[----:B------:R-:W-:Y:S05]  /*4bc0*/  @!P0 BRA `(.L_x_55) ;  /* 0x0000000000148947 */ /* 0x000fea0003800000 */
[----:B------:R-:W-:-:S04]  /*4bd0*/  LEA R4, P0, R18, UR4, 0x3 ;  /* 0x0000000412047c11 */ /* 0x000fc8000f8018ff */
[----:B------:R-:W-:-:S05]  /*4be0*/  LEA.HI.X R5, R18, UR5, R19, 0x3, P0 ;  /* 0x0000000512057c11 */ /* 0x000fca00080f1c13 */
[----:B-12---:R-:W2:Y:S04]  /*4bf0*/  LDG.E.64 R2, desc[UR56][R4.64] ;  /* 0x0000003804027981 */ /* 0x006ea8000c1e1b00 */
[----:B--2---:R1:W5:Y:S01]  /*4c00*/  LD.E R2, desc[UR56][R2.64] ;  /* 0x0000003802027980 */ /* 0x004362000c101900 */
[----:B------:R-:W-:Y:S05]  /*4c10*/  BRA `(.L_x_56) ;  /* 0x0000000000307947 */ /* 0x000fea0003800000 */
.L_x_55:
[----:B------:R-:W-:Y:S02]  /*4c20*/  ULDC.64 UR4, c[0x0][0x5b0] ;  /* 0x00016c0000047ab9 */ /* 0x000fe40000000a00 */
[----:B------:R-:W-:-:S04]  /*4c30*/  ISETP.NE.U32.AND P0, PT, RZ, UR4, PT ;  /* 0x00000004ff007c0c */ /* 0x000fc8000bf05070 */
[----:B------:R-:W-:-:S13]  /*4c40*/  ISETP.NE.AND.EX P0, PT, RZ, UR5, PT, P0 ;  /* 0x00000005ff007c0c */ /* 0x000fda000bf05300 */
[----:B------:R-:W-:Y:S05]  /*4c50*/  @!P0 BRA `(.L_x_57) ;  /* 0x0000000000188947 */ /* 0x000fea0003800000 */
[----:B-12---:R-:W1:Y:S01]  /*4c60*/  LDC.64 R2, c[0x0][0x5b0] ;  /* 0x00016c00ff027b82 */ /* 0x006e620000000a00 */
[----:B------:R-:W-:Y:S02]  /*4c70*/  ULDC UR4, c[0x0][0x5c0] ;  /* 0x0001700000047ab9 */ /* 0x000fe40000000800 */
[----:B------:R-:W-:-:S04]  /*4c80*/  IMAD R5, R18, UR4, RZ ;  /* 0x0000000412057c24 */ /* 0x000fc8000f8e02ff */
[----:B-1----:R-:W-:-:S06]  /*4c90*/  IMAD.WIDE R2, R5, 0x4, R2 ;  /* 0x0000000405027825 */ /* 0x002fcc00078e0202 */
[----:B------:R2:W5:Y:S01]  /*4ca0*/  LDG.E R2, desc[UR56][R2.64] ;  /* 0x0000003802027981 */ /* 0x000562000c1e1900 */
[----:B------:R-:W-:Y:S05]  /*4cb0*/  BRA `(.L_x_56) ;  /* 0x0000000000087947 */ /* 0x000fea0003800000 */
.L_x_57:
[----:B------:R-:W-:Y:S02]  /*4cc0*/  ULDC UR4, c[0x0][0x5a8] ;  /* 0x00016a0000047ab9 */ /* 0x000fe40000000800 */
[----:B-12---:R-:W-:-:S07]  /*4cd0*/  IMAD.U32 R2, RZ, RZ, UR4 ;  /* 0x00000004ff027e24 */ /* 0x006fce000f8e00ff */
.L_x_56:
[----:B------:R-:W-:Y:S01]  /*4ce0*/  ISETP.GT.U32.AND P0, PT, R154, 0x3e, PT ;  /* 0x0000003e9a00780c */ /* 0x000fe20003f04070 */
[----:B------:R-:W-:Y:S01]  /*4cf0*/  BSSY B0, `(.L_x_58) ;  /* 0x0000007000007945 */ /* 0x000fe20003800000 */
[----:B------:R-:W-:-:S11]  /*4d00*/  PRMT R8, RZ, 0x7610, R8 ;  /* 0x00007610ff087816 */ /* 0x000fd60000000008 */
[----:B------:R-:W-:Y:S05]  /*4d10*/  @P0 BRA `(.L_x_59) ;  /* 0x0000000000100947 */ /* 0x000fea0003800000 */
[----:B------:R-:W-:-:S03]  /*4d20*/  UMOV UR4, 0xffffffff ;  /* 0xffffffff00047882 */ /* 0x000fc60000000000 */
[----:B------:R-:W-:Y:S05]  /*4d30*/  BRA.DIV UR4, `(.L_x_60) ;  /* 0x0000009a04787947 */ /* 0x000fea000b800000 */
[----:B------:R-:W-:-:S13]  /*4d40*/  ELECT P6, URZ, PT ;  /* 0x00000000003f782f */ /* 0x000fda00038c0000 */
.L_x_273:
[----:B------:R-:W-:-:S07]  /*4d50*/  SEL R8, RZ, 0x1, !P6 ;  /* 0x00000001ff087807 */ /* 0x000fce0007000000 */
.L_x_59:
[----:B------:R-:W-:Y:S05]  /*4d60*/  BSYNC B0 ;  /* 0x0000000000007941 */ /* 0x000fea0003800000 */
.L_x_58:
[----:B-12---:R-:W-:-:S05]  /*4d70*/  IMAD.U32 R3, RZ, RZ, UR48 ;  /* 0x00000030ff037e24 */ /* 0x006fca000f8e00ff */
[----:B------:R-:W-:-:S13]  /*4d80*/  ISETP.NE.AND P1, PT, R3, 0x3, PT ;  /* 0x000000030300780c */ /* 0x000fda0003f25270 */
[----:B------:R-:W-:Y:S05]  /*4d90*/  @!P1 BRA `(.L_x_61) ;  /* 0x0000000000049947 */ /* 0x000fea0003800000 */
[----:B------:R-:W-:Y:S01]  /*4da0*/  BPT.TRAP 0x1 ;  /* 0x000000040000795c */ /* 0x000fe20000300000 */
.L_x_61:
[----:B------:R-:W-:Y:S01]  /*4db0*/  SHF.L.U32 R3, RZ, 0x1f, RZ ;  /* 0x0000001fff037819 */ /* 0x000fe200000006ff */
[----:B------:R-:W-:Y:S01]  /*4dc0*/  IMAD.MOV.U32 R4, RZ, RZ, RZ ;  /* 0x000000ffff047224 */ /* 0x000fe200078e00ff */
[----:B-----5:R-:W-:Y:S02]  /*4dd0*/  FSETP.NEU.AND P0, PT, R0, RZ, PT ;  /* 0x000000ff0000720b */ /* 0x020fe40003f0d000 */
[----:B------:R-:W1:Y:S11]  /*4de0*/  SYNCS.PHASECHK.TRANS64.TRYWAIT P2, [UR47+0x38500], R3 ;  /* 0x03850003ff0075a7 */ /* 0x000e76000804016f */
[----:B------:R-:W-:Y:S01]  /*4df0*/  @P0 LEA R12, R153, UR47, 0x1 ;  /* 0x0000002f990c0c11 */ /* 0x000fe2000f8e08ff */
[----:B-1----:R-:W-:Y:S06]  /*4e00*/  @!P2 BRA `(.L_x_62) ;  /* 0x00000098005ca947 */ /* 0x002fec0003800000 */
.L_x_274:
[----:B------:R-:W-:Y:S05]  /*4e10*/  @P0 WARPSYNC.ALL ;  /* 0x0000000000000948 */ /* 0x000fea0003800000 */
[----:B-1----:R-:W1:Y:S01]  /*4e20*/  @P0 LDSM.16.MT88.4 R4, [R12+0x30000] ;  /* 0x030000000c04083b */ /* 0x002e620000004200 */
[----:B------:R-:W-:Y:S01]  /*4e30*/  PRMT R8, R8, 0x9910, RZ ;  /* 0x0000991008087816 */ /* 0x000fe200000000ff */
[----:B------:R-:W-:Y:S01]  /*4e40*/  BSSY B0, `(.L_x_63) ;  /* 0x000000d000007945 */ /* 0x000fe20003800000 */
[-C--:B------:R-:W-:Y:S01]  /*4e50*/  FMUL R24, R24, R2.reuse ;  /* 0x0000000218187220 */ /* 0x080fe20000400000 */
[-C--:B------:R-:W-:Y:S01]  /*4e60*/  FMUL R14, R25, R2.reuse ;  /* 0x00000002190e7220 */ /* 0x080fe20000400000 */
[----:B------:R-:W-:Y:S01]  /*4e70*/  ISETP.NE.AND P2, PT, R8, RZ, PT ;  /* 0x000000ff0800720c */ /* 0x000fe20003f45270 */
[----:B------:R-:W-:Y:S01]  /*4e80*/  FMUL R26, R26, R2 ;  /* 0x000000021a1a7220 */ /* 0x000fe20000400000 */
[----:B------:R2:W3:Y:S01]  /*4e90*/  @P0 LDSM.16.MT88.4 R8, [R12+0x30800] ;  /* 0x030800000c08083b */ /* 0x0004e20000004200 */
[----:B-1----:R-:W-:-:S02]  /*4ea0*/  HADD2.F32 R13, -RZ, R4.H0_H0 ;  /* 0x20000004ff0d7230 */ /* 0x002fc40000004100 */
[----:B------:R-:W-:Y:S01]  /*4eb0*/  HADD2.F32 R15, -RZ, R4.H1_H1 ;  /* 0x30000004ff0f7230 */ /* 0x000fe20000004100 */
[----:B--2---:R-:W-:Y:S07]  /*4ec0*/  @P0 BRA `(.L_x_64) ;  /* 0x0000000000100947 */ /* 0x004fee0003800000 */
[----:B------:R-:W-:Y:S02]  /*4ed0*/  MOV R5, RZ ;  /* 0x000000ff00057202 */ /* 0x000fe40000000f00 */
[----:B------:R-:W-:Y:S02]  /*4ee0*/  CS2R R6, SRZ ;  /* 0x0000000000067805 */ /* 0x000fe4000001ff00 */
[----:B---3--:R-:W-:Y:S02]  /*4ef0*/  CS2R R8, SRZ ;  /* 0x0000000000087805 */ /* 0x008fe4000001ff00 */
[----:B------:R-:W-:-:S07]  /*4f00*/  CS2R R10, SRZ ;  /* 0x00000000000a7805 */ /* 0x000fce000001ff00 */
.L_x_64:
[----:B------:R-:W-:Y:S05]  /*4f10*/  BSYNC B0 ;  /* 0x0000000000007941 */ /* 0x000fea0003800000 */
.L_x_63:
[--C-:B------:R-:W-:Y:S02]  /*4f20*/  HADD2.F32 R17, -RZ, R5.reuse.H0_H0 ;  /* 0x20000005ff117230 */ /* 0x100fe40000004100 */
[----:B------:R-:W-:Y:S01]  /*4f30*/  FMUL R16, R27, R2 ;  /* 0x000000021b107220 */ /* 0x000fe20000400000 */
[----:B------:R-:W-:Y:S02]  /*4f40*/  HADD2.F32 R19, -RZ, R5.H1_H1 ;  /* 0x30000005ff137230 */ /* 0x000fe40000004100 */
[-C--:B------:R-:W-:Y:S01]  /*4f50*/  FFMA R12, R13, R0.reuse, R24 ;  /* 0x000000000d0c7223 */ /* 0x080fe20000000018 */
[-C--:B------:R-:W-:Y:S01]  /*4f60*/  FFMA R21, R15, R0.reuse, R14 ;  /* 0x000000000f157223 */ /* 0x080fe2000000000e */
[-C--:B------:R-:W-:Y:S01]  /*4f70*/  FFMA R26, R17, R0.reuse, R26 ;  /* 0x00000000111a7223 */ /* 0x080fe2000000001a */
[--C-:B------:R-:W-:Y:S02]  /*4f80*/  HADD2.F32 R13, -RZ, R6.reuse.H0_H0 ;  /* 0x20000006ff0d7230 */ /* 0x100fe40000004100 */
[----:B------:R-:W-:Y:S01]  /*4f90*/  FFMA R25, R19, R0, R16 ;  /* 0x0000000013197223 */ /* 0x000fe20000000010 */
[----:B------:R-:W-:-:S02]  /*4fa0*/  HADD2.F32 R15, -RZ, R6.H1_H1 ;  /* 0x30000006ff0f7230 */ /* 0x000fc40000004100 */
[-C--:B------:R-:W-:Y:S01]  /*4fb0*/  FMUL R28, R28, R2.reuse ;  /* 0x000000021c1c7220 */ /* 0x080fe20000400000 */
[-C--:B------:R-:W-:Y:S01]  /*4fc0*/  FMUL R16, R29, R2.reuse ;  /* 0x000000021d107220 */ /* 0x080fe20000400000 */
[--C-:B------:R-:W-:Y:S02]  /*4fd0*/  HADD2.F32 R17, -RZ, R7.reuse.H0_H0 ;  /* 0x20000007ff117230 */ /* 0x100fe40000004100 */
[-C--:B------:R-:W-:Y:S01]  /*4fe0*/  FMUL R30, R30, R2.reuse ;  /* 0x000000021e1e7220 */ /* 0x080fe20000400000 */
[----:B------:R-:W-:Y:S02]  /*4ff0*/  HADD2.F32 R19, -RZ, R7.H1_H1 ;  /* 0x30000007ff137230 */ /* 0x000fe40000004100 */
[----:B------:R-:W-:Y:S01]  /*5000*/  FMUL R18, R31, R2 ;  /* 0x000000021f127220 */ /* 0x000fe20000400000 */
[-C--:B------:R-:W-:Y:S01]  /*5010*/  FFMA R14, R13, R0.reuse, R28 ;  /* 0x000000000d0e7223 */ /* 0x080fe2000000001c */
[-C--:B------:R-:W-:Y:S01]  /*5020*/  FFMA R27, R15, R0.reuse, R16 ;  /* 0x000000000f1b7223 */ /* 0x080fe20000000010 */
[-C--:B------:R-:W-:Y:S01]  /*5030*/  FFMA R30, R17, R0.reuse, R30 ;  /* 0x00000000111e7223 */ /* 0x080fe2000000001e */
[----:B------:R-:W-:Y:S01]  /*5040*/  FFMA R29, R19, R0, R18 ;  /* 0x00000000131d7223 */ /* 0x000fe20000000012 */
[----:B---3--:R-:W-:-:S02]  /*5050*/  HADD2.F32 R13, -RZ, R8.H0_H0 ;  /* 0x20000008ff0d7230 */ /* 0x008fc40000004100 */
[-C--:B------:R-:W-:Y:S01]  /*5060*/  FMUL R32, R32, R2.reuse ;  /* 0x0000000220207220 */ /* 0x080fe20000400000 */
[----:B------:R-:W-:Y:S02]  /*5070*/  HADD2.F32 R15, -RZ, R8.H1_H1 ;  /* 0x30000008ff0f7230 */ /* 0x000fe40000004100 */
        /* <DEDUP_REMOVED lines=9> */
[----:B------:R-:W-:-:S02]  /*5110*/  HADD2.F32 R13, -RZ, R10.H0_H0 ;  /* 0x2000000aff0d7230 */ /* 0x000fc40000004100 */
        /* <DEDUP_REMOVED lines=11> */
[----:B------:R-:W-:Y:S01]  /*51d0*/  F2FP.F16.F32.PACK_AB R33, R33, R34 ;  /* 0x000000222121723e */ /* 0x000fe200000000ff */
[----:B------:R-:W-:Y:S05]  /*51e0*/  WARPSYNC.ALL ;  /* 0x0000000000007948 */ /* 0x000fea0003800000 */
[----:B------:R-:W-:Y:S01]  /*51f0*/  F2FP.F16.F32.PACK_AB R12, R21, R12 ;  /* 0x0000000c150c723e */ /* 0x000fe200000000ff */
[----:B------:R-:W-:Y:S01]  /*5200*/  BSSY B0, `(.L_x_65) ;  /* 0x000001a000007945 */ /* 0x000fe20003800000 */
[----:B------:R-:W-:-:S02]  /*5210*/  F2FP.F16.F32.PACK_AB R13, R25, R26 ;  /* 0x0000001a190d723e */ /* 0x000fc400000000ff */
[----:B------:R-:W-:Y:S02]  /*5220*/  F2FP.F16.F32.PACK_AB R14, R27, R14 ;  /* 0x0000000e1b0e723e */ /* 0x000fe400000000ff */
[----:B------:R-:W-:Y:S02]  /*5230*/  F2FP.F16.F32.PACK_AB R15, R29, R30 ;  /* 0x0000001e1d0f723e */ /* 0x000fe400000000ff */
[----:B------:R-:W-:Y:S02]  /*5240*/  F2FP.F16.F32.PACK_AB R34, R35, R36 ;  /* 0x000000242322723e */ /* 0x000fe400000000ff */
[----:B------:R-:W-:Y:S02]  /*5250*/  LEA R16, R153, UR47, 0x1 ;  /* 0x0000002f99107c11 */ /* 0x000fe4000f8e08ff */
[----:B------:R-:W-:Y:S02]  /*5260*/  F2FP.F16.F32.PACK_AB R32, R31, R32 ;  /* 0x000000201f20723e */ /* 0x000fe400000000ff */
[----:B------:R-:W-:Y:S01]  /*5270*/  F2FP.F16.F32.PACK_AB R35, R18, R17 ;  /* 0x000000111223723e */ /* 0x000fe200000000ff */
[----:B------:R1:W-:Y:S04]  /*5280*/  STSM.16.MT88.4 [R16+0x30000], R12 ;  /* 0x0300000c10007844 */ /* 0x0003e80000004200 */
[----:B------:R1:W-:Y:S01]  /*5290*/  STSM.16.MT88.4 [R16+0x30800], R32 ;  /* 0x0308002010007844 */ /* 0x0003e20000004200 */
[----:B------:R-:W-:Y:S01]  /*52a0*/  @!PT LDS RZ, [RZ] ;  /* 0x00000000fffff984 */ /* 0x000fe20000000800 */
[----:B------:R-:W-:Y:S01]  /*52b0*/  @!PT LDS RZ, [RZ] ;  /* 0x00000000fffff984 */ /* 0x000fe20000000800 */
[----:B------:R-:W-:Y:S01]  /*52c0*/  @!PT LDS RZ, [RZ] ;  /* 0x00000000fffff984 */ /* 0x000fe20000000800 */
[----:B------:R-:W-:Y:S01]  /*52d0*/  @!PT LDS RZ, [RZ] ;  /* 0x00000000fffff984 */ /* 0x000fe20000000800 */
[----:B------:R2:W-:Y:S06]  /*52e0*/  MEMBAR.ALL.CTA ;  /* 0x0000000000007992 */ /* 0x0005ec0000008000 */
[----:B--2---:R-:W2:Y:S02]  /*52f0*/  FENCE.VIEW.ASYNC.S ;  /* 0x00000000000073c6 */ /* 0x004ea40000000000 */
[----:B--2---:R-:W-:Y:S06]  /*5300*/  BAR.SYNC.DEFER_BLOCKING 0x1, 0x100 ;  /* 0x0044000000007b1d */ /* 0x004fec0000010000 */
[----:B------:R-:W-:Y:S05]  /*5310*/  @!P2 BRA `(.L_x_66) ;  /* 0x000000000020a947 */ /* 0x000fea0003800000 */
[----:B------:R-:W-:Y:S02]  /*5320*/  UIADD3 UR44, UR47, 0x30000, URZ ;  /* 0x000300002f2c7890 */ /* 0x000fe4000fffe03f */
[----:B------:R-:W-:Y:S02]  /*5330*/  UIADD3 UR5, UR45, 0x40, URZ ;  /* 0x000000402d057890 */ /* 0x000fe4000fffe03f */
[----:B------:R-:W-:Y:S01]  /*5340*/  UIADD3 UR4, UR47, 0x31000, URZ ;  /* 0x000310002f047890 */ /* 0x000fe2000fffe03f */
[----:B------:R-:W-:-:S04]  /*5350*/  UMOV UR6, UR46 ;  /* 0x0000002e00067c82 */ /* 0x000fc80008000000 */
[----:B------:R2:W-:Y:S04]  /*5360*/  UTMASTG.2D [UR44], [UR58] ;  /* 0x0000002c3a0073b5 */ /* 0x0005e80008008000 */
[----:B------:R2:W-:Y:S01]  /*5370*/  UTMASTG.2D [UR4], [UR58] ;  /* 0x000000043a0073b5 */ /* 0x0005e20008008000 */
[----:B------:R0:W-:Y:S01]  /*5380*/  UTMACMDFLUSH ;  /* 0x00000000000079b7 */ /* 0x0001e20000000000 */
[----:B--2---:R-:W-:-:S04]  /*5390*/  DEPBAR.LE SB0, 0x1 ;  /* 0x000080400000791a */ /* 0x004fc80000000000 */
.L_x_66:
[----:B------:R-:W-:Y:S05]  /*53a0*/  BSYNC B0 ;  /* 0x0000000000007941 */ /* 0x000fea0003800000 */
.L_x_65:
[----:B------:R-:W-:Y:S01]  /*53b0*/  BAR.SYNC.DEFER_BLOCKING 0x1, 0x100 ;  /* 0x0044000000007b1d */ /* 0x000fe20000010000 */
[----:B------:R-:W-:-:S13]  /*53c0*/  ISETP.NE.AND P3, PT, RZ, UR36, PT ;  /* 0x00000024ff007c0c */ /* 0x000fda000bf65270 */
[----:B------:R-:W-:Y:S05]  /*53d0*/  @!P3 BRA `(.L_x_67) ;  /* 0x000000000024b947 */ /* 0x000fea0003800000 */
[----:B------:R-:W-:Y:S05]  /*53e0*/  @!P1 BRA `(.L_x_68) ;  /* 0x0000000000049947 */ /* 0x000fea0003800000 */
[----:B------:R-:W-:Y:S01]  /*53f0*/  BPT.TRAP 0x1 ;  /* 0x000000040000795c */ /* 0x000fe20000300000 */
.L_x_68:
[----:B------:R-:W-:Y:S02]  /*5400*/  ULEA UR4, UR60, UR47, 0x3 ;  /* 0x0000002f3c047291 */ /* 0x000fe4000f8e183f */
[----:B------:R-:W-:Y:S02]  /*5410*/  UIADD3 UR60, UR60, 0x1, URZ ;  /* 0x000000013c3c7890 */ /* 0x000fe4000fffe03f */
[----:B------:R-:W-:Y:S02]  /*5420*/  UIADD3 UR4, UR4, 0x38520, URZ ;  /* 0x0003852004047890 */ /* 0x000fe4000fffe03f */
[----:B------:R-:W-:Y:S02]  /*5430*/  UISETP.NE.AND UP0, UPT, UR60, 0x4, UPT ;  /* 0x000000043c00788c */ /* 0x000fe4000bf05270 */
[----:B------:R-:W-:Y:S02]  /*5440*/  UPRMT UR4, UR43, 0x654, UR4 ;  /* 0x000006542b047896 */ /* 0x000fe40008000004 */
[----:B------:R-:W-:-:S07]  /*5450*/  USEL UR60, UR60, URZ, UP0 ;  /* 0x0000003f3c3c7287 */ /* 0x000fce0008000000 */
[----:B------:R-:W-:Y:S05]  /*5460*/  SYNCS.ARRIVE.TRANS64.RED.A1T0 RZ, [UR4], RZ ;  /* 0x000000ffffff79a7 */ /* 0x000fea0008100404 */
.L_x_67:
[----:B------:R-:W-:Y:S05]  /*5470*/  @!P1 BRA `(.L_x_69) ;  /* 0x0000000000049947 */ /* 0x000fea0003800000 */
[----:B------:R-:W-:Y:S01]  /*5480*/  BPT.TRAP 0x1 ;  /* 0x000000040000795c */ /* 0x000fe20000300000 */
.L_x_69:
[----:B------:R-:W2:Y:S02]  /*5490*/  SYNCS.PHASECHK.TRANS64.TRYWAIT P3, [UR47+0x38508], R3 ;  /* 0x03850803ff0075a7 */ /* 0x000ea4000806016f */
[----:B--2---:R-:W-:Y:S05]  /*54a0*/  @!P3 BRA `(.L_x_70) ;  /* 0x0000009000ccb947 */ /* 0x004fea0003800000 */
.L_x_275:
[----:B------:R-:W-:Y:S05]  /*54b0*/  @P0 WARPSYNC.ALL ;  /* 0x0000000000000948 */ /* 0x000fea0003800000 */
[----:B------:R-:W2:Y:S01]  /*54c0*/  @P0 LDSM.16.MT88.4 R4, [R16+0x32000] ;  /* 0x032000001004083b */ /* 0x000ea20000004200 */
[-C--:B-1----:R-:W-:Y:S01]  /*54d0*/  FMUL R13, R40, R2.reuse ;  /* 0x00000002280d7220 */ /* 0x082fe20000400000 */
[-C--:B------:R-:W-:Y:S01]  /*54e0*/  FMUL R41, R41, R2.reuse ;  /* 0x0000000229297220 */ /* 0x080fe20000400000 */
[-C--:B------:R-:W-:Y:S01]  /*54f0*/  FMUL R15, R42, R2.reuse ;  /* 0x000000022a0f7220 */ /* 0x080fe20000400000 */
[----:B------:R-:W1:Y:S01]  /*5500*/  @P0 LDSM.16.MT88.4 R8, [R16+0x32800] ;  /* 0x032800001008083b */ /* 0x000e620000004200 */
[-C--:B------:R-:W-:Y:S01]  /*5510*/  FMUL R43, R43, R2.reuse ;  /* 0x000000022b2b7220 */ /* 0x080fe20000400000 */
        /* <DEDUP_REMOVED lines=11> */
[----:B------:R-:W-:Y:S01]  /*55d0*/  FMUL R55, R55, R2 ;  /* 0x0000000237377220 */ /* 0x000fe20000400000 */
[----:B------:R-:W-:Y:S05]  /*55e0*/  WARPSYNC.ALL ;  /* 0x0000000000007948 */ /* 0x000fea0003800000 */
[----:B------:R-:W-:Y:S01]  /*55f0*/  BSSY B0, `(.L_x_71) ;  /* 0x000003d000007945 */ /* 0x000fe20003800000 */
[----:B--2---:R-:W-:-:S02]  /*5600*/  HADD2.F32 R12, -RZ, R4.H0_H0 ;  /* 0x20000004ff0c7230 */ /* 0x004fc40000004100 */
[----:B------:R-:W-:Y:S02]  /*5610*/  HADD2.F32 R14, -RZ, R4.H1_H1 ;  /* 0x30000004ff0e7230 */ /* 0x000fe40000004100 */
[--C-:B------:R-:W-:Y:S02]  /*5620*/  HADD2.F32 R18, -RZ, R5.reuse.H0_H0 ;  /* 0x20000005ff127230 */ /* 0x100fe40000004100 */
[-C--:B------:R-:W-:Y:S01]  /*5630*/  FFMA R13, R12, R0.reuse, R13 ;  /* 0x000000000c0d7223 */ /* 0x080fe2000000000d */
[----:B------:R-:W-:Y:S02]  /*5640*/  HADD2.F32 R20, -RZ, R5.H1_H1 ;  /* 0x30000005ff147230 */ /* 0x000fe40000004100 */
[-C--:B------:R-:W-:Y:S01]  /*5650*/  FFMA R12, R14, R0.reuse, R41 ;  /* 0x000000000e0c7223 */ /* 0x080fe20000000029 */
[----:B------:R-:W-:Y:S02]  /*5660*/  HADD2.F32 R24, -RZ, R7.H0_H0 ;  /* 0x20000007ff187230 */ /* 0x000fe40000004100 */
[----:B------:R-:W-:Y:S01]  /*5670*/  FFMA R15, R18, R0, R15 ;  /* 0x00000000120f7223 */ /* 0x000fe2000000000f */
[----:B------:R-:W-:-:S02]  /*5680*/  HADD2.F32 R18, -RZ, R6.H0_H0 ;  /* 0x20000006ff127230 */ /* 0x000fc40000004100 */
[-C--:B------:R-:W-:Y:S01]  /*5690*/  FFMA R14, R20, R0.reuse, R43 ;  /* 0x00000000140e7223 */ /* 0x080fe2000000002b */
[----:B------:R-:W-:Y:S02]  /*56a0*/  HADD2.F32 R20, -RZ, R6.H1_H1 ;  /* 0x30000006ff147230 */ /* 0x000fe40000004100 */
[-C--:B------:R-:W-:Y:S01]  /*56b0*/  FFMA R19, R24, R0.reuse, R19 ;  /* 0x0000000018137223 */ /* 0x080fe20000000013 */
[----:B------:R-:W-:Y:S02]  /*56c0*/  HADD2.F32 R26, -RZ, R7.H1_H1 ;  /* 0x30000007ff1a7230 */ /* 0x000fe40000004100 */
[-C--:B------:R-:W-:Y:S01]  /*56d0*/  FFMA R17, R18, R0.reuse, R17 ;  /* 0x0000000012117223 */ /* 0x080fe20000000011 */
[----:B-1----:R-:W-:Y:S02]  /*56e0*/  HADD2.F32 R24, -RZ, R8.H0_H0 ;  /* 0x20000008ff187230 */ /* 0x002fe40000004100 */
[----:B------:R-:W-:Y:S01]  /*56f0*/  FFMA R18, R20, R0, R45 ;  /* 0x0000000014127223 */ /* 0x000fe2000000002d */
[----:B------:R-:W-:-:S02]  /*5700*/  HADD2.F32 R28, -RZ, R9.H0_H0 ;  /* 0x20000009ff1c7230 */ /* 0x000fc40000004100 */
[-C--:B------:R-:W-:Y:S01]  /*5710*/  FFMA R20, R26, R0.reuse, R47 ;  /* 0x000000001a147223 */ /* 0x080fe2000000002f */
[----:B------:R-:W-:Y:S02]  /*5720*/  HADD2.F32 R26, -RZ, R8.H1_H1 ;  /* 0x30000008ff1a7230 */ /* 0x000fe40000004100 */
        /* <DEDUP_REMOVED lines=11> */
[----:B------:R-:W-:Y:S01]  /*57e0*/  F2FP.F16.F32.PACK_AB R12, R12, R13 ;  /* 0x0000000d0c0c723e */ /* 0x000fe200000000ff */
[-C--:B------:R-:W-:Y:S01]  /*57f0*/  FFMA R28, R30, R0.reuse, R53 ;  /* 0x000000001e1c7223 */ /* 0x080fe20000000035 */
[----:B------:R-:W-:Y:S01]  /*5800*/  F2FP.F16.F32.PACK_AB R13, R14, R15 ;  /* 0x0000000f0e0d723e */ /* 0x000fe200000000ff */
[----:B------:R-:W-:Y:S01]  /*5810*/  FFMA R30, R34, R0, R55 ;  /* 0x00000000221e7223 */ /* 0x000fe20000000037 */
[----:B------:R-:W-:-:S02]  /*5820*/  F2FP.F16.F32.PACK_AB R25, R26, R25 ;  /* 0x000000191a19723e */ /* 0x000fc400000000ff */
[----:B------:R-:W-:Y:S02]  /*5830*/  F2FP.F16.F32.PACK_AB R14, R18, R17 ;  /* 0x00000011120e723e */ /* 0x000fe400000000ff */
[----:B------:R-:W-:Y:S02]  /*5840*/  F2FP.F16.F32.PACK_AB R15, R20, R19 ;  /* 0x00000013140f723e */ /* 0x000fe400000000ff */
[----:B------:R-:W-:Y:S02]  /*5850*/  F2FP.F16.F32.PACK_AB R26, R28, R27 ;  /* 0x0000001b1c1a723e */ /* 0x000fe400000000ff */
[----:B------:R-:W-:Y:S01]  /*5860*/  F2FP.F16.F32.PACK_AB R24, R24, R21 ;  /* 0x000000151818723e */ /* 0x000fe200000000ff */
[----:B------:R1:W-:Y:S01]  /*5870*/  STSM.16.MT88.4 [R16+0x32000], R12 ;  /* 0x0320000c10007844 */ /* 0x0003e20000004200 */
[----:B------:R-:W-:-:S05]  /*5880*/  F2FP.F16.F32.PACK_AB R27, R30, R29 ;  /* 0x0000001d1e1b723e */ /* 0x000fca00000000ff */
        /* <DEDUP_REMOVED lines=11> */
[----:B------:R-:W-:Y:S02]  /*5940*/  UIADD3 UR9, UR45, 0x40, URZ ;  /* 0x000000402d097890 */ /* 0x000fe4000fffe03f */
[----:B------:R-:W-:Y:S01]  /*5950*/  UIADD3 UR8, UR47, 0x33000, URZ ;  /* 0x000330002f087890 */ /* 0x000fe2000fffe03f */
[----:B------:R-:W-:Y:S01]  /*5960*/  UMOV UR5, UR45 ;  /* 0x0000002d00057c82 */ /* 0x000fe20008000000 */
[----:B------:R-:W-:-:S03]  /*5970*/  UMOV UR10, UR6 ;  /* 0x00000006000a7c82 */ /* 0x000fc60008000000 */
[----:B------:R2:W-:Y:S04]  /*5980*/  UTMASTG.2D [UR4], [UR58] ;  /* 0x000000043a0073b5 */ /* 0x0005e80008008000 */
[----:B------:R2:W-:Y:S01]  /*5990*/  UTMASTG.2D [UR8], [UR58] ;  /* 0x000000083a0073b5 */ /* 0x0005e20008008000 */
[----:B------:R0:W-:Y:S01]  /*59a0*/  UTMACMDFLUSH ;  /* 0x00000000000079b7 */ /* 0x0001e20000000000 */
[----:B--2---:R-:W-:-:S04]  /*59b0*/  DEPBAR.LE SB0, 0x1 ;  /* 0x000080400000791a */ /* 0x004fc80000000000 */
.L_x_72:
[----:B------:R-:W-:Y:S05]  /*59c0*/  BSYNC B0 ;  /* 0x0000000000007941 */ /* 0x000fea0003800000 */
.L_x_71:
[----:B------:R-:W-:Y:S06]  /*59d0*/  BAR.SYNC.DEFER_BLOCKING 0x1, 0x100 ;  /* 0x0044000000007b1d */ /* 0x000fec0000010000 */
[----:B------:R-:W-:Y:S05]  /*59e0*/  @!P1 BRA `(.L_x_73) ;  /* 0x0000000000049947 */ /* 0x000fea0003800000 */
[----:B------:R-:W-:Y:S01]  /*59f0*/  BPT.TRAP 0x1 ;  /* 0x000000040000795c */ /* 0x000fe20000300000 */
.L_x_73:
[----:B------:R-:W-:-:S04]  /*5a00*/  ULEA UR4, UR60, UR47, 0x3 ;  /* 0x0000002f3c047291 */ /* 0x000fc8000f8e183f */
[----:B------:R-:W-:-:S04]  /*5a10*/  UIADD3 UR4, UR4, 0x38520, URZ ;  /* 0x0003852004047890 */ /* 0x000fc8000fffe03f */
[----:B------:R-:W-:-:S09]  /*5a20*/  UPRMT UR4, UR43, 0x654, UR4 ;  /* 0x000006542b047896 */ /* 0x000fd20008000004 */
[----:B------:R-:W-:Y:S01]  /*5a30*/  SYNCS.ARRIVE.TRANS64.RED.A1T0 RZ, [UR4], RZ ;  /* 0x000000ffffff79a7 */ /* 0x000fe20008100404 */
[----:B------:R-:W-:Y:S05]  /*5a40*/  @!P1 BRA `(.L_x_74) ;  /* 0x0000000000049947 */ /* 0x000fea0003800000 */
[----:B------:R-:W-:Y:S01]  /*5a50*/  BPT.TRAP 0x1 ;  /* 0x000000040000795c */ /* 0x000fe20000300000 */
.L_x_74:
[----:B------:R-:W2:Y:S02]  /*5a60*/  SYNCS.PHASECHK.TRANS64.TRYWAIT P3, [UR47+0x38510], R3 ;  /* 0x03851003ff0075a7 */ /* 0x000ea4000806016f */
[----:B--2---:R-:W-:Y:S05]  /*5a70*/  @!P3 BRA `(.L_x_75) ;  /* 0x0000008c0070b947 */ /* 0x004fea0003800000 */
.L_x_276:
        /* <DEDUP_REMOVED lines=81> */
.L_x_77:
[----:B------:R-:W-:Y:S05]  /*5f90*/  BSYNC B0 ;  /* 0x0000000000007941 */ /* 0x000fea0003800000 */
.L_x_76:
[----:B------:R-:W-:Y:S06]  /*5fa0*/  BAR.SYNC.DEFER_BLOCKING 0x1, 0x100 ;  /* 0x0044000000007b1d */ /* 0x000fec0000010000 */
[----:B------:R-:W-:Y:S05]  /*5fb0*/  @!P1 BRA `(.L_x_78) ;  /* 0x0000000000049947 */ /* 0x000fea0003800000 */
[----:B------:R-:W-:Y:S01]  /*5fc0*/  BPT.TRAP 0x1 ;  /* 0x000000040000795c */ /* 0x000fe20000300000 */
.L_x_78:
[----:B------:R-:W-:-:S04]  /*5fd0*/  UIADD3 UR60, UR60, 0x1, URZ ;  /* 0x000000013c3c7890 */ /* 0x000fc8000fffe03f */
[----:B------:R-:W-:-:S04]  /*5fe0*/  UISETP.NE.AND UP0, UPT, UR60, 0x4, UPT ;  /* 0x000000043c00788c */ /* 0x000fc8000bf05270 */
[----:B------:R-:W-:-:S04]  /*5ff0*/  USEL UR60, UR60, URZ, UP0 ;  /* 0x0000003f3c3c7287 */ /* 0x000fc80008000000 */
[----:B------:R-:W-:-:S04]  /*6000*/  ULEA UR4, UR60, UR47, 0x3 ;  /* 0x0000002f3c047291 */ /* 0x000fc8000f8e183f */
[----:B------:R-:W-:-:S04]  /*6010*/  UIADD3 UR4, UR4, 0x38520, URZ ;  /* 0x0003852004047890 */ /* 0x000fc8000fffe03f */
[----:B------:R-:W-:-:S09]  /*6020*/  UPRMT UR4, UR43, 0x654, UR4 ;  /* 0x000006542b047896 */ /* 0x000fd20008000004 */
[----:B------:R-:W-:Y:S01]  /*6030*/  SYNCS.ARRIVE.TRANS64.RED.A1T0 RZ, [UR4], RZ ;  /* 0x000000ffffff79a7 */ /* 0x000fe20008100404 */
[----:B------:R-:W-:Y:S05]  /*6040*/  @!P1 BRA `(.L_x_79) ;  /* 0x0000000000049947 */ /* 0x000fea0003800000 */
[----:B------:R-:W-:Y:S01]  /*6050*/  BPT.TRAP 0x1 ;  /* 0x000000040000795c */ /* 0x000fe20000300000 */
.L_x_79:
[----:B------:R-:W2:Y:S02]  /*6060*/  SYNCS.PHASECHK.TRANS64.TRYWAIT P3, [UR47+0x38518], R3 ;  /* 0x03851803ff0075a7 */ /* 0x000ea4000806016f */
[----:B--2---:R-:W-:Y:S05]  /*6070*/  @!P3 BRA `(.L_x_80) ;  /* 0x000000880008b947 */ /* 0x004fea0003800000 */
.L_x_277:
        /* <DEDUP_REMOVED lines=58> */
[----:B------:R-:W-:Y:S01]  /*6420*/  F2FP.F16.F32.PACK_AB R33, R26, R21 ;  /* 0x000000151a21723e */ /* 0x000fe200000000ff */
[----:B------:R1:W-:Y:S01]  /*6430*/  STSM.16.MT88.4 [R16+0x36000], R12 ;  /* 0x0360000c10007844 */ /* 0x0003e20000004200 */
[----:B------:R-:W-:Y:S02]  /*6440*/  F2FP.F16.F32.PACK_AB R34, R28, R25 ;  /* 0x000000191c22723e */ /* 0x000fe400000000ff */
        /* <DEDUP_REMOVED lines=20> */
.L_x_82:
[----:B------:R-:W-:Y:S05]  /*6590*/  BSYNC B0 ;  /* 0x0000000000007941 */ /* 0x000fea0003800000 */
.L_x_81:
[----:B------:R-:W-:Y:S06]  /*65a0*/  BAR.SYNC.DEFER_BLOCKING 0x1, 0x100 ;  /* 0x0044000000007b1d */ /* 0x000fec0000010000 */
[----:B------:R-:W-:Y:S05]  /*65b0*/  @!P1 BRA `(.L_x_83) ;  /* 0x0000000000049947 */ /* 0x000fea0003800000 */
[----:B------:R-:W-:Y:S01]  /*65c0*/  BPT.TRAP 0x1 ;  /* 0x000000040000795c */ /* 0x000fe20000300000 */
.L_x_83:
        /* <DEDUP_REMOVED lines=9> */
.L_x_84:
[----:B------:R-:W-:-:S05]  /*6660*/  IMAD.MOV.U32 R3, RZ, RZ, 0x1 ;  /* 0x00000001ff037424 */ /* 0x000fca00078e00ff */
[----:B------:R-:W-:-:S04]  /*6670*/  SHF.L.U32 R3, R3, 0x1f, RZ ;  /* 0x0000001f03037819 */ /* 0x000fc800000006ff */
[----:B------:R-:W2:Y:S02]  /*6680*/  SYNCS.PHASECHK.TRANS64.TRYWAIT P3, [UR47+0x38500], R3 ;  /* 0x03850003ff0075a7 */ /* 0x000ea4000806016f */
[----:B--2---:R-:W-:Y:S05]  /*6690*/  @!P3 BRA `(.L_x_85) ;  /* 0x000000800098b947 */ /* 0x004fea0003800000 */
.L_x_278:
        /* <DEDUP_REMOVED lines=81> */
.L_x_87:
[----:B------:R-:W-:Y:S05]  /*6bb0*/  BSYNC B0 ;  /* 0x0000000000007941 */ /* 0x000fea0003800000 */
.L_x_86:
[----:B------:R-:W-:Y:S06]  /*6bc0*/  BAR.SYNC.DEFER_BLOCKING 0x1, 0x100 ;  /* 0x0044000000007b1d */ /* 0x000fec0000010000 */
[----:B------:R-:W-:Y:S05]  /*6bd0*/  @!P1 BRA `(.L_x_88) ;  /* 0x0000000000049947 */ /* 0x000fea0003800000 */
[----:B------:R-:W-:Y:S01]  /*6be0*/  BPT.TRAP 0x1 ;  /* 0x000000040000795c */ /* 0x000fe20000300000 */
.L_x_88:
        /* <DEDUP_REMOVED lines=9> */
.L_x_89:
[----:B------:R-:W2:Y:S02]  /*6c80*/  SYNCS.PHASECHK.TRANS64.TRYWAIT P3, [UR47+0x38508], R3 ;  /* 0x03850803ff0075a7 */ /* 0x000ea4000806016f */
[----:B--2---:R-:W-:Y:S05]  /*6c90*/  @!P3 BRA `(.L_x_90) ;  /* 0x0000007c0030b947 */ /* 0x004fea0003800000 */
.L_x_279:
        /* <DEDUP_REMOVED lines=81> */
.L_x_92:
[----:B------:R-:W-:Y:S05]  /*71b0*/  BSYNC B0 ;  /* 0x0000000000007941 */ /* 0x000fea0003800000 */
.L_x_91:
[----:B------:R-:W-:Y:S06]  /*71c0*/  BAR.SYNC.DEFER_BLOCKING 0x1, 0x100 ;  /* 0x0044000000007b1d */ /* 0x000fec0000010000 */
[----:B------:R-:W-:Y:S05]  /*71d0*/  @!P1 BRA `(.L_x_93) ;  /* 0x0000000000049947 */ /* 0x000fea0003800000 */
[----:B------:R-:W-:Y:S01]  /*71e0*/  BPT.TRAP 0x1 ;  /* 0x000000040000795c */ /* 0x000fe20000300000 */
.L_x_93:
        /* <DEDUP_REMOVED lines=9> */
.L_x_94:
[----:B------:R-:W2:Y:S02]  /*7280*/  SYNCS.PHASECHK.TRANS64.TRYWAIT P3, [UR47+0x38510], R3 ;  /* 0x03851003ff0075a7 */ /* 0x000ea4000806016f */
[----:B--2---:R-:W-:Y:S05]  /*7290*/  @!P3 BRA `(.L_x_95) ;  /* 0x0000007400c8b947 */ /* 0x004fea0003800000 */
.L_x_280:
        /* <DEDUP_REMOVED lines=81> */
.L_x_97:
[----:B------:R-:W-:Y:S05]  /*77b0*/  BSYNC B0 ;  /* 0x0000000000007941 */ /* 0x000fea0003800000 */
.L_x_96:
[----:B------:R-:W-:Y:S06]  /*77c0*/  BAR.SYNC.DEFER_BLOCKING 0x1, 0x100 ;  /* 0x0044000000007b1d */ /* 0x000fec0000010000 */
[----:B------:R-:W-:Y:S05]  /*77d0*/  @!P1 BRA `(.L_x_98) ;  /* 0x0000000000049947 */ /* 0x000fea0003800000 */
[----:B------:R-:W-:Y:S01]  /*77e0*/  BPT.TRAP 0x1 ;  /* 0x000000040000795c */ /* 0x000fe20000300000 */
.L_x_98:
        /* <DEDUP_REMOVED lines=9> */
.L_x_99:
[----:B------:R-:W2:Y:S02]  /*7880*/  SYNCS.PHASECHK.TRANS64.TRYWAIT P3, [UR47+0x38518], R3 ;  /* 0x03851803ff0075a7 */ /* 0x000ea4000806016f */
[----:B--2---:R-:W-:Y:S05]  /*7890*/  @!P3 BRA `(.L_x_100) ;  /* 0x000000700060b947 */ /* 0x004fea0003800000 */
.L_x_281:
[----:B------:R-:W-:Y:S05]  /*78a0*/  @P0 WARPSYNC.ALL ;  /* 0x0000000000000948 */ /* 0x000fea0003800000 */
[----:B------:R-:W2:Y:S01]  /*78b0*/  @P0 LDSM.16.MT88.4 R4, [R16+0x36000] ;  /* 0x036000001004083b */ /* 0x000ea20000004200 */
[-C--:B------:R-:W-:Y:S01]  /*78c0*/  FMUL R138, R138, R2.reuse ;  /* 0x000000028a8a7220 */ /* 0x080fe20000400000 */
[-C--:B-1----:R-:W-:Y:S01]  /*78d0*/  FMUL R14, R139, R2.reuse ;  /* 0x000000028b0e7220 */ /* 0x082fe20000400000 */
        /* <DEDUP_REMOVED lines=19> */
[----:B------:R-:W-:Y:S02]  /*7a10*/  HADD2.F32 R21, -RZ, R7.H0_H0 ;  /* 0x20000007ff157230 */ /* 0x000fe40000004100 */
[-C--:B------:R-:W-:Y:S01]  /*7a20*/  FFMA R15, R15, R0.reuse, R138 ;  /* 0x000000000f0f7223 */ /* 0x080fe2000000008a */
[--C-:B-1----:R-:W-:Y:S02]  /*7a30*/  HADD2.F32 R25, -RZ, R8.reuse.H0_H0 ;  /* 0x20000008ff197230 */ /* 0x102fe40000004100 */
[-C--:B------:R-:W-:Y:S01]  /*7a40*/  FFMA R14, R5, R0.reuse, R14 ;  /* 0x00000000050e7223 */ /* 0x080fe2000000000e */
[----:B------:R-:W-:Y:S02]  /*7a50*/  HADD2.F32 R27, -RZ, R8.H1_H1 ;  /* 0x30000008ff1b7230 */ /* 0x000fe40000004100 */
[----:B------:R-:W-:Y:S01]  /*7a60*/  FFMA R21, R21, R0, R142 ;  /* 0x0000000015157223 */ /* 0x000fe2000000008e */
[----:B------:R-:W-:-:S02]  /*7a70*/  HADD2.F32 R29, -RZ, R9.H0_H0 ;  /* 0x20000009ff1d7230 */ /* 0x000fc40000004100 */
[-C--:B------:R-:W-:Y:S01]  /*7a80*/  FFMA R25, R25, R0.reuse, R144 ;  /* 0x0000000019197223 */ /* 0x080fe20000000090 */
[--C-:B------:R-:W-:Y:S02]  /*7a90*/  HADD2.F32 R3, -RZ, R4.reuse.H0_H0 ;  /* 0x20000004ff037230 */ /* 0x100fe40000004100 */
[-C--:B------:R-:W-:Y:S01]  /*7aa0*/  FFMA R24, R27, R0.reuse, R24 ;  /* 0x000000001b187223 */ /* 0x080fe20000000018 */
[----:B------:R-:W-:Y:S02]  /*7ab0*/  HADD2.F32 R13, -RZ, R4.H1_H1 ;  /* 0x30000004ff0d7230 */ /* 0x000fe40000004100 */
[-C--:B------:R-:W-:Y:S01]  /*7ac0*/  FFMA R29, R29, R0.reuse, R146 ;  /* 0x000000001d1d7223 */ /* 0x080fe20000000092 */
[--C-:B------:R-:W-:Y:S02]  /*7ad0*/  HADD2.F32 R17, -RZ, R6.reuse.H0_H0 ;  /* 0x20000006ff117230 */ /* 0x100fe40000004100 */
[----:B------:R-:W-:Y:S01]  /*7ae0*/  FFMA R3, R3, R0, R136 ;  /* 0x0000000003037223 */ /* 0x000fe20000000088 */
[----:B------:R-:W-:-:S02]  /*7af0*/  HADD2.F32 R19, -RZ, R6.H1_H1 ;  /* 0x30000006ff137230 */ /* 0x000fc40000004100 */
        /* <DEDUP_REMOVED lines=40> */
[----:B------:R2:W-:Y:S02]  /*7d80*/  UTMASTG.2D [UR8], [UR58] ;  /* 0x000000083a0073b5 */ /* 0x0005e40008008000 */
[----:B--2---:R0:W-:Y:S02]  /*7d90*/  UTMACMDFLUSH ;  /* 0x00000000000079b7 */ /* 0x0041e40000000000 */
.L_x_102:
[----:B------:R-:W-:Y:S05]  /*7da0*/  BSYNC B0 ;  /* 0x0000000000007941 */ /* 0x000fea0003800000 */
.L_x_101:
[----:B------:R-:W-:Y:S04]  /*7db0*/  BSSY B0, `(.L_x_103) ;  /* 0x0000003000007945 */ /* 0x000fe80003800000 */
[----:B------:R-:W-:Y:S05]  /*7dc0*/  @!P2 BRA `(.L_x_104) ;  /* 0x000000000004a947 */ /* 0x000fea0003800000 */
[----:B------:R-:W-:-:S04]  /*7dd0*/  DEPBAR.LE SB0, 0x1 ;  /* 0x000080400000791a */ /* 0x000fc80000000000 */
.L_x_104:
[----:B------:R-:W-:Y:S05]  /*7de0*/  BSYNC B0 ;  /* 0x0000000000007941 */ /* 0x000fea0003800000 */
.L_x_103:
[----:B------:R-:W-:Y:S06]  /*7df0*/  BAR.SYNC.DEFER_BLOCKING 0x1, 0x100 ;  /* 0x0044000000007b1d */ /* 0x000fec0000010000 */
[----:B------:R-:W-:Y:S05]  /*7e00*/  @!P1 BRA `(.L_x_105) ;  /* 0x0000000000049947 */ /* 0x000fea0003800000 */
[----:B------:R-:W-:Y:S01]  /*7e10*/  BPT.TRAP 0x1 ;  /* 0x000000040000795c */ /* 0x000fe20000300000 */
.L_x_105:
[----:B------:R-:W-:Y:S02]  /*7e20*/  UIADD3 UR4, UR7, 0x1, URZ ;  /* 0x0000000107047890 */ /* 0x000fe4000fffe03f */
[----:B------:R-:W-:Y:S02]  /*7e30*/  UISETP.NE.AND UP1, UPT, UR50, 0x3, UPT ;  /* 0x000000033200788c */ /* 0x000fe4000bf25270 */
[----:B------:R-:W-:-:S04]  /*7e40*/  UISETP.NE.AND UP0, UPT, UR4, 0x4, UPT ;  /* 0x000000040400788c */ /* 0x000fc8000bf05270 */
[----:B------:R-:W-:Y:S01]  /*7e50*/  USEL UR4, UR4, URZ, UP0 ;  /* 0x0000003f04047287 */ /* 0x000fe20008000000 */
[----:B------:R-:W-:-:S03]  /*7e60*/  PLOP3.LUT P2, PT, PT, PT, UP1, 0x80, 0x0 ;  /* 0x000000000000781c */ /* 0x000fc60003f4f018 */
[----:B------:R-:W-:Y:S02]  /*7e70*/  ULEA UR5, UR4, UR47, 0x3 ;  /* 0x0000002f04057291 */ /* 0x000fe4000f8e183f */
[----:B------:R-:W-:Y:S02]  /*7e80*/  UIADD3 UR4, UR4, 0x1, URZ ;  /* 0x0000000104047890 */ /* 0x000fe4000fffe03f */
[----:B------:R-:W-:Y:S02]  /*7e90*/  UIADD3 UR5, UR5, 0x38520, URZ ;  /* 0x0003852005057890 */ /* 0x000fe4000fffe03f */
[----:B------:R-:W-:Y:S02]  /*7ea0*/  UISETP.NE.AND UP0, UPT, UR4, 0x4, UPT ;  /* 0x000000040400788c */ /* 0x000fe4000bf05270 */
[----:B------:R-:W-:Y:S02]  /*7eb0*/  UPRMT UR5, UR43, 0x654, UR5 ;  /* 0x000006542b057896 */ /* 0x000fe40008000005 */
[----:B------:R-:W-:-:S07]  /*7ec0*/  USEL UR60, UR4, URZ, UP0 ;  /* 0x0000003f043c7287 */ /* 0x000fce0008000000 */
[----:B------:R-:W-:Y:S01]  /*7ed0*/  SYNCS.ARRIVE.TRANS64.RED.A1T0 RZ, [UR5], RZ ;  /* 0x000000ffffff79a7 */ /* 0x000fe20008100405 */
[----:B------:R-:W-:Y:S05]  /*7ee0*/  @!P2 BRA `(.L_x_106) ;  /* 0x000000000004a947 */ /* 0x000fea0003800000 */
[----:B------:R-:W-:Y:S01]  /*7ef0*/  BPT.TRAP 0x1 ;  /* 0x000000040000795c */ /* 0x000fe20000300000 */
.L_x_106:
[----:B------:R-:W-:Y:S01]  /*7f00*/  ULEA UR4, UR39, UR47, 0x3 ;  /* 0x0000002f27047291 */ /* 0x000fe2000f8e183f */
[----:B------:R-:W-:-:S08]  /*7f10*/  SHF.L.U32 R0, R156, 0x1f, RZ ;  /* 0x0000001f9c007819 */ /* 0x000fd000000006ff */
[----:B------:R-:W2:Y:S02]  /*7f20*/  SYNCS.PHASECHK.TRANS64.TRYWAIT P0, [UR4+0x38400], R0 ;  /* 0x03840000ff0075a7 */ /* 0x000ea40008000144 */
[----:B--2---:R-:W-:Y:S05]  /*7f30*/  @!P0 BRA `(.L_x_107) ;  /* 0x0000006800d08947 */ /* 0x004fea0003800000 */
.L_x_282:
[----:B------:R-:W-:-:S09]  /*7f40*/  ULEA UR5, UR39, UR47, 0x4 ;  /* 0x0000002f27057291 */ /* 0x000fd2000f8e203f */
[----:B-1----:R-:W1:Y:S01]  /*7f50*/  LDS.128 R16, [UR5+0x38550] ;  /* 0x03855005ff107984 */ /* 0x002e620008000c00 */
[----:B------:R-:W-:Y:S01]  /*7f60*/  @!PT LDS RZ, [RZ] ;  /* 0x00000000fffff984 */ /* 0x000fe20000000800 */
[----:B------:R-:W-:Y:S01]  /*7f70*/  @!PT LDS RZ, [RZ] ;  /* 0x00000000fffff984 */ /* 0x000fe20000000800 */
[----:B------:R-:W-:Y:S01]  /*7f80*/  @!PT LDS RZ, [RZ] ;  /* 0x00000000fffff984 */ /* 0x000fe20000000800 */
[----:B------:R-:W-:Y:S01]  /*7f90*/  @!PT LDS RZ, [RZ] ;  /* 0x00000000fffff984 */ /* 0x000fe20000000800 */
[----:B------:R3:W-:Y:S06]  /*7fa0*/  MEMBAR.ALL.CTA ;  /* 0x0000000000007992 */ /* 0x0007ec0000008000 */
[----:B---3--:R-:W3:Y:S01]  /*7fb0*/  FENCE.VIEW.ASYNC.S ;  /* 0x00000000000073c6 */ /* 0x008ee20000000000 */
[----:B------:R-:W-:Y:S05]  /*7fc0*/  @!P2 BRA `(.L_x_108) ;  /* 0x000000000004a947 */ /* 0x000fea0003800000 */
[----:B------:R-:W-:Y:S01]  /*7fd0*/  BPT.TRAP 0x1 ;  /* 0x000000040000795c */ /* 0x000fe20000300000 */
.L_x_108:
[----:B-1----:R-:W-:Y:S01]  /*7fe0*/  ISETP.NE.AND P0, PT, R19, RZ, PT ;  /* 0x000000ff1300720c */ /* 0x002fe20003f05270 */
[----:B------:R-:W-:Y:S01]  /*7ff0*/  UIADD3 UR4, UR4, 0x38440, URZ ;  /* 0x0003844004047890 */ /* 0x000fe2000fffe03f */
[CC--:B------:R-:W-:Y:S02]  /*8000*/  ISETP.NE.AND P2, PT, R157.reuse, R18.reuse, PT ;  /* 0x000000129d00720c */ /* 0x0c0fe40003f45270 */
[----:B------:R-:W-:Y:S01]  /*8010*/  ISETP.EQ.OR P0, PT, R157, R18, !P0 ;  /* 0x000000129d00720c */ /* 0x000fe20004702670 */
[----:B------:R-:W-:-:S09]  /*8020*/  UPRMT UR4, UR43, 0x654, UR4 ;  /* 0x000006542b047896 */ /* 0x000fd20008000004 */
[----:B---3--:R-:W-:Y:S03]  /*8030*/  SYNCS.ARRIVE.TRANS64.RED.A1T0 RZ, [UR4], RZ ;  /* 0x000000ffffff79a7 */ /* 0x008fe60008100404 */
[----:B------:R-:W-:Y:S05]  /*8040*/  @P0 BRA `(.L_x_109) ;  /* 0x0000000000fc0947 */ /* 0x000fea0003800000 */
[----:B------:R-:W-:-:S13]  /*8050*/  ISETP.NE.AND P0, PT, RZ, UR55, PT ;  /* 0x00000037ff007c0c */ /* 0x000fda000bf05270 */
[----:B------:R-:W-:Y:S05]  /*8060*/  @P0 BRA `(.L_x_109) ;  /* 0x0000000000f40947 */ /* 0x000fea0003800000 */
[----:B--2---:R-:W1:Y:S01]  /*8070*/  S2R R0, SR_LANEID ;  /* 0x0000000000007919 */ /* 0x004e620000000000 */
[----:B------:R-:W-:Y:S01]  /*8080*/  ELECT P0, URZ, PT ;  /* 0x00000000003f782f */ /* 0x000fe20003800000 */
[----:B------:R-:W-:Y:S01]  /*8090*/  BSSY B0, `(.L_x_110) ;  /* 0x000002f000007945 */ /* 0x000fe20003800000 */
[----:B-1----:R-:W-:-:S11]  /*80a0*/  IMAD.SHL.U32 R15, R0, 0x4, RZ ;  /* 0x00000004000f7824 */ /* 0x002fd600078e00ff */
[----:B------:R-:W-:Y:S05]  /*80b0*/  @!P0 BRA `(.L_x_111) ;  /* 0x0000000000b08947 */ /* 0x000fea0003800000 */
[----:B------:R-:W-:Y:S01]  /*80c0*/  IMAD.SHL.U32 R0, R18, 0x8, RZ ;  /* 0x0000000812007824 */ /* 0x000fe200078e00ff */
[----:B------:R-:W-:Y:S01]  /*80d0*/  SHF.R.S32.HI R3, RZ, 0x1f, R18 ;  /* 0x0000001fff037819 */ /* 0x000fe20000011412 */
[----:B------:R-:W-:-:S03]  /*80e0*/  ULDC.64 UR4, c[0x0][0x820] ;  /* 0x0002080000047ab9 */ /* 0x000fc60000000a00 */
[----:B------:R-:W-:Y:S02]  /*80f0*/  SHF.L.U64.HI R8, R18, 0x3, R3 ;  /* 0x0000000312087819 */ /* 0x000fe40000010203 */
[----:B------:R-:W-:Y:S01]  /*8100*/  IADD3 R4, P0, R0, UR4, RZ ;  /* 0x0000000400047c10 */ /* 0x000fe2000ff1e0ff */
[----:B------:R-:W1:Y:S03]  /*8110*/  LDC.64 R2, c[0x0][0x290] ;  /* 0x0000a400ff027b82 */ /* 0x000e660000000a00 */
[----:B------:R-:W-:Y:S01]  /*8120*/  IADD3.X R5, R8, UR5, RZ, P0, !PT ;  /* 0x0000000508057c10 */ /* 0x000fe200087fe4ff */
[----:B------:R-:W-:-:S05]  /*8130*/  ULDC.64 UR4, c[0x0][0x818] ;  /* 0x0002060000047ab9 */ /* 0x000fca0000000a00 */
[----:B------:R-:W2:Y:S01]  /*8140*/  LDG.E.64 R4, desc[UR56][R4.64] ;  /* 0x0000003804047981 */ /* 0x000ea2000c1e1b00 */
[----:B-1----:R-:W-:Y:S01]  /*8150*/  IMAD.WIDE R6, R18, 0xc, R2 ;  /* 0x0000000c12067825 */ /* 0x002fe200078e0202 */
[----:B------:R-:W-:Y:S02]  /*8160*/  IADD3 R2, P0, R0, UR4, RZ ;  /* 0x0000000400027c10 */ /* 0x000fe4000ff1e0ff */
[----:B------:R-:W1:Y:S02]  /*8170*/  LDS R0, [UR49+0x1c] ;  /* 0x00001c31ff007984 */ /* 0x000e640008000800 */
[----:B------:R-:W-:Y:S02]  /*8180*/  IADD3.X R3, R8, UR5, RZ, P0, !PT ;  /* 0x0000000508037c10 */ /* 0x000fe400087fe4ff */
[----:B------:R-:W3:Y:S04]  /*8190*/  LDG.E R12, desc[UR56][R6.64] ;  /* 0x00000038060c7981 */ /* 0x000ee8000c1e1900 */
[----:B------:R4:W5:Y:S04]  /*81a0*/  LDG.E R13, desc[UR56][R6.64+0x4] ;  /* 0x00000438060d7981 */ /* 0x000968000c1e1900 */
[----:B------:R-:W5:Y:S01]  /*81b0*/  LDG.E.64 R2, desc[UR56][R2.64] ;  /* 0x0000003802027981 */ /* 0x000f62000c1e1b00 */
[----:B------:R-:W-:-:S03]  /*81c0*/  IMAD.U32 R8, RZ, RZ, UR49 ;  /* 0x00000031ff087e24 */ /* 0x000fc6000f8e00ff */
[----:B------:R-:W-:Y:S02]  /*81d0*/  STS [UR49+0x30], RZ ;  /* 0x000030ffff007988 */ /* 0x000fe40008000831 */
[----:B------:R-:W-:Y:S02]  /*81e0*/  SHF.R.U64 R8, R8, 0x4, RZ ;  /* 0x0000000408087819 */ /* 0x000fe400000012ff */
[----:B----4-:R-:W-:-:S03]  /*81f0*/  CS2R R6, SRZ ;  /* 0x0000000000067805 */ /* 0x010fc6000001ff00 */
[----:B------:R-:W-:Y:S04]  /*8200*/  STS [UR49+0x10], R8 ;  /* 0x00001008ff007988 */ /* 0x000fe80008000831 */
[----:B------:R-:W-:Y:S01]  /*8210*/  STS [UR49+0x14], R8 ;  /* 0x00001408ff007988 */ /* 0x000fe20008000831 */
[C---:B--2---:R-:W-:Y:S01]  /*8220*/  SHF.L.U64.HI R11, R4.reuse, 0x1, R5 ;  /* 0x00000001040b7819 */ /* 0x044fe20000010205 */
[----:B------:R-:W-:-:S03]  /*8230*/  IMAD.SHL.U32 R10, R4, 0x2, RZ ;  /* 0x00000002040a7824 */ /* 0x000fc600078e00ff */
[----:B------:R-:W-:Y:S02]  /*8240*/  LOP3.LUT R11, R11, 0x1fffffff, RZ, 0xc0, !PT ;  /* 0x1fffffff0b0b7812 */ /* 0x000fe400078ec0ff */
[----:B------:R-:W-:Y:S02]  /*8250*/  LOP3.LUT R10, R10, 0xfffffffe, RZ, 0xc0, !PT ;  /* 0xfffffffe0a0a7812 */ /* 0x000fe400078ec0ff */
[--C-:B------:R-:W-:Y:S02]  /*8260*/  SHF.R.U32.HI R5, RZ, 0x4, R11.reuse ;  /* 0x00000004ff057819 */ /* 0x100fe4000001160b */
[----:B------:R-:W-:Y:S02]  /*8270*/  SHF.R.U64 R10, R10, 0x4, R11 ;  /* 0x000000040a0a7819 */ /* 0x000fe4000000120b */
[----:B-1----:R-:W-:-:S03]  /*8280*/  LOP3.LUT R0, R0, 0xf, R5, 0xb8, !PT ;  /* 0x0000000f00007812 */ /* 0x002fc600078eb805 */
[----:B------:R-:W-:Y:S04]  /*8290*/  STS [UR49+0xc], R10 ;  /* 0x00000c0aff007988 */ /* 0x000fe80008000831 */
[----:B------:R-:W-:Y:S01]  /*82a0*/  STS [UR49+0x1c], R0 ;  /* 0x00001c00ff007988 */ /* 0x000fe20008000831 */
[----:B---3--:R-:W-:-:S03]  /*82b0*/  VIADD R4, R12, 0xffffffff ;  /* 0xffffffff0c047836 */ /* 0x008fc60000000000 */
[----:B------:R-:W1:Y:S04]  /*82c0*/  LDS R5, [UR49+0x1c] ;  /* 0x00001c31ff057984 */ /* 0x000e680008000800 */
[----:B-----5:R-:W-:Y:S01]  /*82d0*/  STS.64 [UR49], R2 ;  /* 0x00000002ff007988 */ /* 0x020fe20008000a31 */
[----:B-1----:R-:W-:-:S05]  /*82e0*/  LOP3.LUT R5, R5, 0xf0, RZ, 0xb8, !PT ;  /* 0x000000f005057812 */ /* 0x002fca00078eb8ff */
[----:B------:R1:W-:Y:S04]  /*82f0*/  STS [UR49+0x1c], R5 ;  /* 0x00001c05ff007988 */ /* 0x0003e80008000831 */
[----:B------:R-:W2:Y:S01]  /*8300*/  LDS R9, [UR49+0x1c] ;  /* 0x00001c31ff097984 */ /* 0x000ea20008000800 */
[----:B-1----:R-:W-:-:S05]  /*8310*/  VIADD R5, R13, 0xffffffff ;  /* 0xffffffff0d057836 */ /* 0x002fca0000000000 */
[----:B------:R-:W-:Y:S01]  /*8320*/  STS.128 [UR49+0x20], R4 ;  /* 0x00002004ff007988 */ /* 0x000fe20008000c31 */
[----:B--2---:R-:W-:-:S05]  /*8330*/  LOP3.LUT R9, R9, 0xf00, RZ, 0xb8, !PT ;  /* 0x00000f0009097812 */ /* 0x004fca00078eb8ff */
[----:B------:R-:W-:Y:S04]  /*8340*/  STS.64 [UR49+0x18], R8 ;  /* 0x00001808ff007988 */ /* 0x000fe80008000a31 */
[----:B------:R-:W1:Y:S02]  /*8350*/  LDS R14, [UR49+0x1c] ;  /* 0x00001c31ff0e7984 */ /* 0x000e640008000800 */
[----:B-1----:R-:W-:-:S05]  /*8360*/  LOP3.LUT R0, R14, 0xf000, RZ, 0xb8, !PT ;  /* 0x0000f0000e007812 */ /* 0x002fca00078eb8ff */
[----:B------:R1:W-:Y:S02]  /*8370*/  STS [UR49+0x1c], R0 ;  /* 0x00001c00ff007988 */ /* 0x0003e40008000831 */
.L_x_111:
[----:B------:R-:W-:Y:S05]  /*8380*/  BSYNC B0 ;  /* 0x0000000000007941 */ /* 0x000fea0003800000 */
.L_x_110:
[----:B------:R-:W-:Y:S01]  /*8390*/  NOP ;  /* 0x0000000000007918 */ /* 0x000fe20000000000 */
[----:B------:R2:W3:Y:S01]  /*83a0*/  LDS R5, [R15+UR49] ;  /* 0x000000310f057984 */ /* 0x0004e20008000800 */
[----:B------:R-:W-:Y:S02]  /*83b0*/  ELECT P0, URZ, PT ;  /* 0x00000000003f782f */ /* 0x000fe40003800000 */
[----:B------:R-:W-:Y:S01]  /*83c0*/  IADD3 R2, P3, R15, UR58, RZ ;  /* 0x0000003a0f027c10 */ /* 0x000fe2000ff7e0ff */
[----:B------:R-:W-:Y:S04]  /*83d0*/  BSSY B0, `(.L_x_112) ;  /* 0x0000005000007945 */ /* 0x000fe80003800000 */
[----:B------:R-:W-:-:S06]  /*83e0*/  IMAD.X R3, RZ, RZ, UR59, P3 ;  /* 0x0000003bff037e24 */ /* 0x000fcc00098e06ff */
[----:B--2---:R-:W-:Y:S05]  /*83f0*/  @!P0 BRA `(.L_x_113) ;  /* 0x0000000000088947 */ /* 0x004fea0003800000 */
[----:B------:R0:W-:Y:S01]  /*8400*/  UTMACMDFLUSH ;  /* 0x00000000000079b7 */ /* 0x0001e20000000000 */
[----:B------:R-:W-:-:S04]  /*8410*/  DEPBAR.LE SB0, 0x0 ;  /* 0x000080000000791a */ /* 0x000fc80000000000 */
.L_x_113:
[----:B------:R-:W-:Y:S05]  /*8420*/  BSYNC B0 ;  /* 0x0000000000007941 */ /* 0x000fea0003800000 */
.L_x_112:
[----:B---3--:R3:W5:Y:S02]  /*8430*/  ATOMG.E.EXCH.STRONG.GPU PT, RZ, [R2], R5 ;  /* 0x0000000502ff73a8 */ /* 0x00876400041ee100 */
.L_x_109:
[----:B------:R-:W-:Y:S01]  /*8440*/  R2UR UR4, R155 ;  /* 0x000000009b0472ca */ /* 0x000fe200000e0000 */
[----:B------:R-:W-:Y:S01]  /*8450*/  UIADD3 UR39, UR39, 0x1, URZ ;  /* 0x0000000127277890 */ /* 0x000fe2000fffe03f */
[----:B------:R-:W-:Y:S01]  /*8460*/  ISETP.NE.AND P0, PT, R19, RZ, PT ;  /* 0x000000ff1300720c */ /* 0x000fe20003f05270 */
[----:B------:R-:W-:Y:S01]  /*8470*/  UIADD3 UR36, UR36, 0x8, URZ ;  /* 0x0000000824247890 */ /* 0x000fe2000fffe03f */
[----:B-12---:R-:W-:Y:S01]  /*8480*/  SEL R0, RZ, 0x1, !P2 ;  /* 0x00000001ff007807 */ /* 0x006fe20005000000 */
[----:B------:R-:W-:-:S04]  /*8490*/  UISETP.NE.AND UP3, UPT, UR39, 0x8, UPT ;  /* 0x000000082700788c */ /* 0x000fc8000bf65270 */
[----:B------:R-:W-:Y:S02]  /*84a0*/  USEL UR6, URZ, 0x1, UP3 ;  /* 0x000000013f067887 */ /* 0x000fe40009800000 */
[----:B------:R-:W-:Y:S02]  /*84b0*/  USEL UR39, UR39, URZ, UP3 ;  /* 0x0000003f27277287 */ /* 0x000fe40009800000 */
[----:B------:R-:W-:Y:S02]  /*84c0*/  UIADD3 UR4, UR4, 0x3f, URZ ;  /* 0x0000003f04047890 */ /* 0x000fe4000fffe03f */
[----:B------:R-:W-:Y:S02]  /*84d0*/  LOP3.LUT R156, R156, UR6, RZ, 0x3c, !PT ;  /* 0x000000069c9c7c12 */ /* 0x000fe4000f8e3cff */
[----:B------:R-:W-:-:S04]  /*84e0*/  USHF.R.S32.HI UR5, URZ, 0x1f, UR4 ;  /* 0x0000001f3f057899 */ /* 0x000fc80008011404 */
[----:B------:R-:W-:-:S04]  /*84f0*/  ULEA.HI UR5, UR5, UR4, URZ, 0x6 ;  /* 0x0000000405057291 */ /* 0x000fc8000f8f303f */
[----:B------:R-:W-:-:S04]  /*8500*/  USHF.R.S32.HI UR5, URZ, 0x6, UR5 ;  /* 0x000000063f057899 */ /* 0x000fc80008011405 */
[----:B------:R-:W-:-:S04]  /*8510*/  UIADD3 UR37, UR5, UR37, URZ ;  /* 0x0000002505257290 */ /* 0x000fc8000fffe03f */
[----:B------:R-:W-:Y:S02]  /*8520*/  USHF.R.U32.HI UR4, URZ, 0x3, UR37 ;  /* 0x000000033f047899 */ /* 0x000fe40008011625 */
[----:B------:R-:W-:Y:S02]  /*8530*/  UISETP.GT.U32.AND UP0, UPT, UR37, 0x7, UPT ;  /* 0x000000072500788c */ /* 0x000fe4000bf04070 */
[----:B------:R-:W-:Y:S02]  /*8540*/  ULOP3.LUT UR4, UR4, 0x1, URZ, 0xc0, !UPT ;  /* 0x0000000104047892 */ /* 0x000fe4000f8ec03f */
[----:B------:R-:W-:Y:S02]  /*8550*/  UISETP.LT.U32.AND UP1, UPT, UR5, 0x8, UP0 ;  /* 0x000000080500788c */ /* 0x000fe40008721070 */
[----:B------:R-:W-:Y:S02]  /*8560*/  UISETP.NE.U32.AND UP2, UPT, UR4, 0x1, UPT ;  /* 0x000000010400788c */ /* 0x000fe4000bf45070 */
[----:B------:R-:W-:-:S02]  /*8570*/  ULOP3.LUT UR37, UR37, 0x7, URZ, 0xc0, !UPT ;  /* 0x0000000725257892 */ /* 0x000fc4000f8ec03f */
[----:B------:R-:W-:Y:S02]  /*8580*/  UISETP.GT.U32.AND UP0, UPT, UR5, 0x7, !UP2 ;  /* 0x000000070500788c */ /* 0x000fe4000d704070 */
[----:B------:R-:W-:Y:S02]  /*8590*/  USEL UR5, URZ, 0x1, !UP1 ;  /* 0x000000013f057887 */ /* 0x000fe4000c800000 */
[----:B------:R-:W-:-:S04]  /*85a0*/  USEL UR4, URZ, 0x1, !UP0 ;  /* 0x000000013f047887 */ /* 0x000fc8000c000000 */
[----:B------:R-:W-:Y:S01]  /*85b0*/  ULOP3.LUT UR38, UR4, UR38, UR5, 0x96, !UPT ;  /* 0x0000002604267292 */ /* 0x000fe2000f8e9605 */
[----:B------:R-:W-:Y:S11]  /*85c0*/  @P0 BRA `(.L_x_114) ;  /* 0xffffffb400380947 */ /* 0x000ff6000383ffff */
[----:B------:R-:W-:-:S04]  /*85d0*/  DEPBAR.LE SB0, 0x0 ;  /* 0x000080000000791a */ /* 0x000fc80000000000 */
[----:B------:R-:W-:Y:S05]  /*85e0*/  @!P1 BRA `(.L_x_115) ;  /* 0x0000000000049947 */ /* 0x000fea0003800000 */
[----:B------:R-:W-:Y:S01]  /*85f0*/  BPT.TRAP 0x1 ;  /* 0x000000040000795c */ /* 0x000fe20000300000 */
.L_x_115:
[----:B------:R-:W-:-:S04]  /*8600*/  ULEA UR47, UR60, UR47, 0x3 ;  /* 0x0000002f3c2f7291 */ /* 0x000fc8000f8e183f */
[----:B------:R-:W-:-:S04]  /*8610*/  UIADD3 UR47, UR47, 0x38520, URZ ;  /* 0x000385202f2f7890 */ /* 0x000fc8000fffe03f */
[----:B------:R-:W-:-:S09]  /*8620*/  UPRMT UR47, UR43, 0x654, UR47 ;  /* 0x000006542b2f7896 */ /* 0x000fd2000800002f */
[----:B-----5:R-:W-:Y:S01]  /*8630*/  SYNCS.ARRIVE.TRANS64.RED.A1T0 RZ, [UR47], RZ ;  /* 0x000000ffffff79a7 */ /* 0x020fe2000810042f */
[----:B------:R-:W-:Y:S05]  /*8640*/  EXIT ;  /* 0x000000000000794d */ /* 0x000fea0003800000 */
.L_x_24:
[----:B------:R-:W-:-:S08]  /*8650*/  NOP ;  /* 0x0000000000007918 */ /* 0x000fd00000000000 */
[----:B-----5:R-:W1:-:S00]  /*8660*/  USETMAXREG.DEALLOC.CTAPOOL 0x28 ;  /* 0x00000028000079c8 */ /* 0x020e4000080e0500 */
[----:B------:R-:W-:-:S06]  /*8670*/  UISETP.NE.AND UP1, UPT, UR55, 0x3, UPT ;  /* 0x000000033700788c */ /* 0x000fcc000bf25270 */
[----:B------:R-:W-:-:S13]  /*8680*/  PLOP3.LUT P1, PT, PT, PT, UP1, 0x80, 0x0 ;  /* 0x000000000000781c */ /* 0x000fda0003f2f018 */
[----:B-1----:R-:W-:Y:S05]  /*8690*/  @!P1 BRA `(.L_x_116) ;  /* 0x0000003c00249947 */ /* 0x002fea0003800000 */
[----:B------:R-:W-:-:S13]  /*86a0*/  ISETP.NE.AND P0, PT, RZ, UR55, PT ;  /* 0x00000037ff007c0c */ /* 0x000fda000bf05270 */
[----:B------:R-:W-:Y:S05]  /*86b0*/  @!P0 BRA `(.L_x_117) ;  /* 0x0000001c00b08947 */ /* 0x000fea0003800000 */
[----:B------:R-:W-:-:S06]  /*86c0*/  UISETP.NE.AND UP0, UPT, UR55, 0x2, UPT ;  /* 0x000000023700788c */ /* 0x000fcc000bf05270 */
[----:B------:R-:W-:-:S13]  /*86d0*/  PLOP3.LUT P0, PT, PT, PT, UP0, 0x80, 0x0 ;  /* 0x000000000000781c */ /* 0x000fda0003f0f008 */
[----:B--2---:R-:W-:Y:S05]  /*86e0*/  @P0 EXIT ;  /* 0x000000000000094d */ /* 0x004fea0003800000 */
[----:B------:R-:W1:Y:S01]  /*86f0*/  S2UR UR4, SR_CTAID.Y ;  /* 0x00000000000479c3 */ /* 0x000e620000002600 */
[----:B------:R-:W-:Y:S01]  /*8700*/  ELECT P0, URZ, PT ;  /* 0x00000000003f782f */ /* 0x000fe20003800000 */
[----:B------:R-:W-:Y:S01]  /*8710*/  BSSY B0, `(.L_x_118) ;  /* 0x000001d000007945 */ /* 0x000fe20003800000 */
[----:B-1----:R-:W-:-:S11]  /*8720*/  UIMAD UR4, UR4, UR41, UR40 ;  /* 0x00000029040472a4 */ /* 0x002fd6000f8e0228 */
[----:B------:R-:W-:Y:S05]  /*8730*/  @!P0 BRA `(.L_x_119) ;  /* 0x0000000000688947 */ /* 0x000fea0003800000 */
[----:B------:R-:W1:Y:S01]  /*8740*/  LDC.64 R4, c[0x0][0x600] ;  /* 0x00018000ff047b82 */ /* 0x000e620000000a00 */
[----:B------:R-:W-:Y:S02]  /*8750*/  UMOV UR5, 0x400 ;  /* 0x0000040000057882 */ /* 0x000fe40000000000 */
[----:B------:R-:W-:-:S05]  /*8760*/  ULEA UR5, UR42, UR5, 0x18 ;  /* 0x000000052a057291 */ /* 0x000fca000f8ec03f */
[----:B------:R-:W1:Y:S08]  /*8770*/  LDC.64 R6, c[0x0][0x608] ;  /* 0x00018200ff067b82 */ /* 0x000e700000000a00 */
[----:B------:R-:W2:Y:S08]  /*8780*/  LDC.64 R32, c[0x0][0x610] ;  /* 0x00018400ff207b82 */ /* 0x000eb00000000a00 */
[----:B------:R-:W2:Y:S01]  /*8790*/  LDC.64 R34, c[0x0][0x618] ;  /* 0x00018600ff227b82 */ /* 0x000ea20000000a00 */
[----:B-1----:R1:W-:Y:S07]  /*87a0*/  STS.128 [UR5+0x38700], R4 ;  /* 0x03870004ff007988 */ /* 0x0023ee0008000c05 */
[----:B------:R-:W3:Y:S08]  /*87b0*/  LDC.64 R28, c[0x0][0x620] ;  /* 0x00018800ff1c7b82 */ /* 0x000ef00000000a00 */
[----:B------:R-:W3:Y:S01]  /*87c0*/  LDC.64 R30, c[0x0][0x628] ;  /* 0x00018a00ff1e7b82 */ /* 0x000ee20000000a00 */
[----:B--2---:R2:W-:Y:S07]  /*87d0*/  STS.128 [UR5+0x38710], R32 ;  /* 0x03871020ff007988 */ /* 0x0045ee0008000c05 */
[----:B------:R-:W4:Y:S08]  /*87e0*/  LDC.64 R24, c[0x0][0x630] ;  /* 0x00018c00ff187b82 */ /* 0x000f300000000a00 */
[----:B------:R-:W4:Y:S08]  /*87f0*/  LDC.64 R26, c[0x0][0x638] ;  /* 0x00018e00ff1a7b82 */ /* 0x000f300000000a00 */
[----:B------:R-:W5:Y:S01]  /*8800*/  LDC.64 R20, c[0x0][0x640] ;  /* 0x00019000ff147b82 */ /* 0x000f620000000a00 */
[----:B---3--:R2:W-:Y:S07]  /*8810*/  STS.128 [UR5+0x38720], R28 ;  /* 0x0387201cff007988 */ /* 0x0085ee0008000c05 */
[----:B------:R-:W5:Y:S08]  /*8820*/  LDC.64 R22, c[0x0][0x648] ;  /* 0x00019200ff167b82 */ /* 0x000f700000000a00 */
[----:B------:R-:W3:Y:S01]  /*8830*/  LDC.64 R12, c[0x0][0x650] ;  /* 0x00019400ff0c7b82 */ /* 0x000ee20000000a00 */
[----:B----4-:R2:W-:Y:S07]  /*8840*/  STS.128 [UR5+0x38730], R24 ;  /* 0x03873018ff007988 */ /* 0x0105ee0008000c05 */
[----:B------:R-:W3:Y:S08]  /*8850*/  LDC.64 R14, c[0x0][0x658] ;  /* 0x00019600ff0e7b82 */ /* 0x000ef00000000a00 */
[----:B------:R-:W4:Y:S01]  /*8860*/  LDC.64 R8, c[0x0][0x660] ;  /* 0x00019800ff087b82 */ /* 0x000f220000000a00 */
[----:B-----5:R2:W-:Y:S07]  /*8870*/  STS.128 [UR5+0x38740], R20 ;  /* 0x03874014ff007988 */ /* 0x0205ee0008000c05 */
[----:B------:R-:W4:Y:S08]  /*8880*/  LDC.64 R10, c[0x0][0x668] ;  /* 0x00019a00ff0a7b82 */ /* 0x000f300000000a00 */
[----:B-1----:R-:W1:Y:S01]  /*8890*/  LDC.64 R4, c[0x0][0x670] ;  /* 0x00019c00ff047b82 */ /* 0x002e620000000a00 */
[----:B---3--:R2:W-:Y:S07]  /*88a0*/  STS.128 [UR5+0x38750], R12 ;  /* 0x0387500cff007988 */ /* 0x0085ee0008000c05 */
[----:B------:R-:W1:Y:S01]  /*88b0*/  LDC.64 R6, c[0x0][0x678] ;  /* 0x00019e00ff067b82 */ /* 0x000e620000000a00 */
[----:B----4-:R2:W-:Y:S04]  /*88c0*/  STS.128 [UR5+0x38760], R8 ;  /* 0x03876008ff007988 */ /* 0x0105e80008000c05 */
[----:B-1----:R2:W-:Y:S02]  /*88d0*/  STS.128 [UR5+0x38770], R4 ;  /* 0x03877004ff007988 */ /* 0x0025e40008000c05 */
.L_x_119:
[----:B------:R-:W-:Y:S05]  /*88e0*/  BSYNC B0 ;  /* 0x0000000000007941 */ /* 0x000fea0003800000 */
.L_x_118:
[----:B------:R-:W-:Y:S01]  /*88f0*/  ELECT P0, URZ, PT ;  /* 0x00000000003f782f */ /* 0x000fe20003800000 */
[----:B------:R-:W-:Y:S01]  /*8900*/  NOP ;  /* 0x0000000000007918 */ /* 0x000fe20000000000 */
[----:B------:R-:W-:Y:S01]  /*8910*/  ULDC UR5, c[0x0][0x884] ;  /* 0x0002210000057ab9 */ /* 0x000fe20000000800 */
[----:B------:R-:W-:Y:S01]  /*8920*/  ULDC.64 UR44, c[0x0][0x800] ;  /* 0x00020000002c7ab9 */ /* 0x000fe20000000a00 */
[----:B------:R-:W-:Y:S01]  /*8930*/  ULEA UR4, UR5, UR4, 0x1 ;  /* 0x0000000405047291 */ /* 0x000fe2000f8e083f */
[----:B------:R-:W-:Y:S03]  /*8940*/  BSSY B0, `(.L_x_120) ;  /* 0x0000033000007945 */ /* 0x000fe60003800000 */
[----:B------:R-:W-:-:S05]  /*8950*/  UIMAD.WIDE UR44, UR4, 0x80, UR44 ;  /* 0x00000080042c78a5 */ /* 0x000fca000f8e022c */
[----:B------:R-:W-:Y:S07]  /*8960*/  @!P0 BRA `(.L_x_121) ;  /* 0x0000000000c08947 */ /* 0x000fee0003800000 */
[----:B------:R-:W-:Y:S01]  /*8970*/  ULDC.64 UR4, c[0x0][0x808] ;  /* 0x0002020000047ab9 */ /* 0x000fe20000000a00 */
[----:B------:R-:W-:Y:S01]  /*8980*/  ULDC.64 UR6, c[0x0][0x810] ;  /* 0x0002040000067ab9 */ /* 0x000fe20000000a00 */
[----:B------:R-:W-:Y:S02]  /*8990*/  ISETP.NE.U32.AND P0, PT, RZ, UR4, PT ;  /* 0x00000004ff007c0c */ /* 0x000fe4000bf05070 */
[----:B------:R-:W-:Y:S02]  /*89a0*/  ISETP.NE.U32.AND P1, PT, RZ, UR6, PT ;  /* 0x00000006ff007c0c */ /* 0x000fe4000bf25070 */
[----:B------:R-:W-:Y:S02]  /*89b0*/  ISETP.NE.AND.EX P0, PT, RZ, UR5, PT, P0 ;  /* 0x00000005ff007c0c */ /* 0x000fe4000bf05300 */
[----:B------:R-:W-:-:S11]  /*89c0*/  ISETP.NE.AND.EX P1, PT, RZ, UR7, PT, P1 ;  /* 0x00000007ff007c0c */ /* 0x000fd6000bf25310 */
[----:B------:R-:W-:Y:S05]  /*89d0*/  @!P0 BRA `(.L_x_122) ;  /* 0x0000000000188947 */ /* 0x000fea0003800000 */
[----:B--2---:R-:W-:-:S04]  /*89e0*/  LEA R4, P0, R18, UR4, 0x3 ;  /* 0x0000000412047c11 */ /* 0x004fc8000f8018ff */
[----:B------:R-:W-:-:S06]  /*89f0*/  LEA.HI.X R5, R18, UR5, R3, 0x3, P0 ;  /* 0x0000000512057c11 */ /* 0x000fcc00080f1c03 */
[----:B------:R-:W2:Y:S01]  /*8a00*/  LDG.E.64 R4, desc[UR56][R4.64] ;  /* 0x0000003804047981 */ /* 0x000ea2000c1e1b00 */
[----:B------:R-:W-:Y:S02]  /*8a10*/  UMOV UR4, 0x400 ;  /* 0x0000040000047882 */ /* 0x000fe40000000000 */
[----:B------:R-:W-:-:S09]  /*8a20*/  ULEA UR4, UR42, UR4, 0x18 ;  /* 0x000000042a047291 */ /* 0x000fd2000f8ec03f */
[----:B--2---:R1:W-:Y:S03]  /*8a30*/  STS.64 [UR4+0x38700], R4 ;  /* 0x03870004ff007988 */ /* 0x0043e60008000a04 */
.L_x_122:
[----:B------:R-:W-:Y:S05]  /*8a40*/  @!P1 BRA `(.L_x_121) ;  /* 0x0000000000889947 */ /* 0x000fea0003800000 */
[----:B-12---:R-:W-:-:S04]  /*8a50*/  LEA R4, P0, R18, UR6, 0x3 ;  /* 0x0000000612047c11 */ /* 0x006fc8000f8018ff */
[----:B------:R-:W-:-:S06]  /*8a60*/  LEA.HI.X R5, R18, UR7, R3, 0x3, P0 ;  /* 0x0000000712057c11 */ /* 0x000fcc00080f1c03 */
[----:B------:R-:W2:Y:S01]  /*8a70*/  LDG.E.64 R4, desc[UR56][R4.64] ;  /* 0x0000003804047981 */ /* 0x000ea2000c1e1b00 */
[----:B------:R-:W-:Y:S02]  /*8a80*/  UMOV UR4, 0x400 ;  /* 0x0000040000047882 */ /* 0x000fe40000000000 */
[----:B------:R-:W-:-:S04]  /*8a90*/  ULEA UR4, UR42, UR4, 0x18 ;  /* 0x000000042a047291 */ /* 0x000fc8000f8ec03f */
[----:B------:R-:W-:-:S05]  /*8aa0*/  UIADD3 UR5, UR4, 0x38700, URZ ;  /* 0x0003870004057890 */ /* 0x000fca000fffe03f */
[----:B------:R-:W1:Y:S01]  /*8ab0*/  LDS R3, [UR4+0x3871c] ;  /* 0x03871c04ff037984 */ /* 0x000e620008000800 */
[----:B------:R-:W-:-:S03]  /*8ac0*/  IMAD.U32 R8, RZ, RZ, UR5 ;  /* 0x00000005ff087e24 */ /* 0x000fc6000f8e00ff */
[----:B------:R-:W-:Y:S02]  /*8ad0*/  STS [UR4+0x38730], RZ ;  /* 0x038730ffff007988 */ /* 0x000fe40008000804 */
[----:B------:R-:W-:-:S05]  /*8ae0*/  SHF.R.U64 R8, R8, 0x4, RZ ;  /* 0x0000000408087819 */ /* 0x000fca00000012ff */
[----:B------:R-:W-:Y:S04]  /*8af0*/  STS [UR4+0x38710], R8 ;  /* 0x03871008ff007988 */ /* 0x000fe80008000804 */
[----:B------:R-:W-:Y:S01]  /*8b00*/  STS [UR4+0x38714], R8 ;  /* 0x03871408ff007988 */ /* 0x000fe20008000804 */
[----:B--2---:R-:W-:Y:S01]  /*8b10*/  SHF.L.U64.HI R11, R4, 0x1, R5 ;  /* 0x00000001040b7819 */ /* 0x004fe20000010205 */
[----:B------:R-:W-:-:S03]  /*8b20*/  VIADD R5, R0, 0xffffffff ;  /* 0xffffffff00057836 */ /* 0x000fc60000000000 */
[----:B------:R-:W-:-:S04]  /*8b30*/  LOP3.LUT R11, R11, 0x1fffffff, RZ, 0xc0, !PT ;  /* 0x1fffffff0b0b7812 */ /* 0x000fc800078ec0ff */
[----:B------:R-:W-:-:S04]  /*8b40*/  SHF.R.U32.HI R6, RZ, 0x4, R11 ;  /* 0x00000004ff067819 */ /* 0x000fc8000001160b */
[----:B-1----:R-:W-:-:S05]  /*8b50*/  LOP3.LUT R3, R3, 0xf, R6, 0xb8, !PT ;  /* 0x0000000f03037812 */ /* 0x002fca00078eb806 */
[----:B------:R1:W-:Y:S04]  /*8b60*/  STS [UR4+0x3871c], R3 ;  /* 0x03871c03ff007988 */ /* 0x0003e80008000804 */
[----:B------:R-:W2:Y:S01]  /*8b70*/  LDS R6, [UR4+0x3871c] ;  /* 0x03871c04ff067984 */ /* 0x000ea20008000800 */
[----:B-1----:R-:W-:Y:S02]  /*8b80*/  IMAD.SHL.U32 R3, R4, 0x2, RZ ;  /* 0x0000000204037824 */ /* 0x002fe400078e00ff */
[----:B------:R-:W-:-:S03]  /*8b90*/  VIADD R4, R2, 0xffffffff ;  /* 0xffffffff02047836 */ /* 0x000fc60000000000 */
[----:B------:R-:W-:-:S04]  /*8ba0*/  LOP3.LUT R2, R3, 0xfffffffe, RZ, 0xc0, !PT ;  /* 0xfffffffe03027812 */ /* 0x000fc800078ec0ff */
[----:B------:R-:W-:-:S05]  /*8bb0*/  SHF.R.U64 R2, R2, 0x4, R11 ;  /* 0x0000000402027819 */ /* 0x000fca000000120b */
[----:B------:R-:W-:Y:S01]  /*8bc0*/  STS [UR4+0x3870c], R2 ;  /* 0x03870c02ff007988 */ /* 0x000fe20008000804 */
[----:B--2---:R-:W-:-:S05]  /*8bd0*/  LOP3.LUT R6, R6, 0xf0, RZ, 0xb8, !PT ;  /* 0x000000f006067812 */ /* 0x004fca00078eb8ff */
[----:B------:R1:W-:Y:S04]  /*8be0*/  STS [UR4+0x3871c], R6 ;  /* 0x03871c06ff007988 */ /* 0x0003e80008000804 */
[----:B------:R-:W2:Y:S01]  /*8bf0*/  LDS R9, [UR4+0x3871c] ;  /* 0x03871c04ff097984 */ /* 0x000ea20008000800 */
[----:B-1----:R-:W-:-:S05]  /*8c00*/  CS2R R6, SRZ ;  /* 0x0000000000067805 */ /* 0x002fca000001ff00 */
[----:B------:R-:W-:Y:S01]  /*8c10*/  STS.128 [UR4+0x38720], R4 ;  /* 0x03872004ff007988 */ /* 0x000fe20008000c04 */
[----:B--2---:R-:W-:-:S05]  /*8c20*/  LOP3.LUT R9, R9, 0xf00, RZ, 0xb8, !PT ;  /* 0x00000f0009097812 */ /* 0x004fca00078eb8ff */
[----:B------:R-:W-:Y:S04]  /*8c30*/  STS.64 [UR4+0x38718], R8 ;  /* 0x03871808ff007988 */ /* 0x000fe80008000a04 */
[----:B------:R-:W1:Y:S02]  /*8c40*/  LDS R10, [UR4+0x3871c] ;  /* 0x03871c04ff0a7984 */ /* 0x000e640008000800 */
[----:B-1----:R-:W-:-:S05]  /*8c50*/  LOP3.LUT R0, R10, 0xf000, RZ, 0xb8, !PT ;  /* 0x0000f0000a007812 */ /* 0x002fca00078eb8ff */
[----:B------:R3:W-:Y:S02]  /*8c60*/  STS [UR4+0x3871c], R0 ;  /* 0x03871c00ff007988 */ /* 0x0007e40008000804 */
.L_x_121:
[----:B------:R-:W-:Y:S05]  /*8c70*/  BSYNC B0 ;  /* 0x0000000000007941 */ /* 0x000fea0003800000 */
.L_x_120:
[----:B---3--:R-:W3:Y:S01]  /*8c80*/  S2R R0, SR_LANEID ;  /* 0x0000000000007919 */ /* 0x008ee20000000000 */
[----:B------:R-:W-:Y:S01]  /*8c90*/  ELECT P0, URZ, PT ;  /* 0x00000000003f782f */ /* 0x000fe20003800000 */
[----:B------:R-:W-:Y:S01]  /*8ca0*/  NOP ;  /* 0x0000000000007918 */ /* 0x000fe20000000000 */
[----:B------:R-:W-:Y:S01]  /*8cb0*/  UMOV UR38, URZ ;  /* 0x0000003f00267c82 */ /* 0x000fe20008000000 */
[----:B------:R-:W-:Y:S10]  /*8cc0*/  BSSY B0, `(.L_x_123) ;  /* 0x0000004000007945 */ /* 0x000ff40003800000 */
[----:B------:R-:W-:Y:S05]  /*8cd0*/  @!P0 BRA `(.L_x_124) ;  /* 0x0000000000088947 */ /* 0x000fea0003800000 */
[----:B------:R0:W-:Y:S01]  /*8ce0*/  UTMACMDFLUSH ;  /* 0x00000000000079b7 */ /* 0x0001e20000000000 */
[----:B------:R-:W-:-:S04]  /*8cf0*/  DEPBAR.LE SB0, 0x0 ;  /* 0x000080000000791a */ /* 0x000fc80000000000 */
.L_x_124:
[----:B------:R-:W-:Y:S05]  /*8d00*/  BSYNC B0 ;  /* 0x0000000000007941 */ /* 0x000fea0003800000 */
.L_x_123:
[----:B------:R-:W-:Y:S01]  /*8d10*/  UMOV UR35, 0x400 ;  /* 0x0000040000237882 */ /* 0x000fe20000000000 */
[----:B-123--:R-:W-:Y:S01]  /*8d20*/  IMAD.SHL.U32 R4, R0, 0x4, RZ ;  /* 0x0000000400047824 */ /* 0x00efe200078e00ff */
[----:B------:R-:W-:-:S04]  /*8d30*/  ULEA UR35, UR42, UR35, 0x18 ;  /* 0x000000232a237291 */ /* 0x000fc8000f8ec03f */
[----:B------:R-:W-:Y:S01]  /*8d40*/  UIADD3 UR34, UR35, 0x38700, URZ ;  /* 0x0003870023227890 */ /* 0x000fe2000fffe03f */
[----:B------:R-:W-:Y:S01]  /*8d50*/  IADD3 R2, P0, R4, UR44, RZ ;  /* 0x0000002c04027c10 */ /* 0x000fe2000ff1e0ff */
[----:B------:R-:W-:-:S04]  /*8d60*/  IMAD.MOV.U32 R0, RZ, RZ, RZ ;  /* 0x000000ffff007224 */ /* 0x000fc800078e00ff */
[----:B------:R-:W-:-:S03]  /*8d70*/  IMAD.X R3, RZ, RZ, UR45, P0 ;  /* 0x0000002dff037e24 */ /* 0x000fc600080e06ff */
[----:B------:R-:W1:Y:S01]  /*8d80*/  LDS R5, [R4+UR34] ;  /* 0x0000002204057984 */ /* 0x000e620008000800 */
[----:B------:R-:W-:-:S03]  /*8d90*/  SHF.L.U32 R0, R0, 0x1f, RZ ;  /* 0x0000001f00007819 */ /* 0x000fc600000006ff */
[----:B-1----:R1:W2:Y:S02]  /*8da0*/  ATOMG.E.EXCH.STRONG.GPU PT, RZ, [R2], R5 ;  /* 0x0000000502ff73a8 */ /* 0x0022a400041ee100 */
[----:B--2---:R-:W2:Y:S01]  /*8db0*/  SYNCS.PHASECHK.TRANS64.TRYWAIT P0, [UR35+0x38548], R0 ;  /* 0x03854800ff0075a7 */ /* 0x004ea20008000163 */
[----:B------:R-:W-:Y:S02]  /*8dc0*/  ULOP3.LUT UR33, UR54, 0x1, URZ, 0xfc, !UPT ;  /* 0x0000000136217892 */ /* 0x000fe4000f8efc3f */
[----:B------:R-:W-:Y:S01]  /*8dd0*/  ULOP3.LUT UR37, UR52, 0x2, URZ, 0xfc, !UPT ;  /* 0x0000000234257892 */ /* 0x000fe2000f8efc3f */
[----:B-12---:R-:W-:Y:S11]  /*8de0*/  @!P0 BRA `(.L_x_125) ;  /* 0x0000005c003c8947 */ /* 0x006ff60003800000 */
.L_x_283:
[----:B------:R-:W-:Y:S01]  /*8df0*/  MOV R2, 0x1 ;  /* 0x0000000100027802 */ /* 0x000fe20000000f00 */
[----:B------:R-:W-:Y:S01]  /*8e00*/  IMAD.MOV.U32 R12, RZ, RZ, RZ ;  /* 0x000000ffff0c7224 */ /* 0x000fe200078e00ff */
[----:B------:R-:W-:Y:S01]  /*8e10*/  ULDC UR32, c[0x0][0x598] ;  /* 0x0001660000207ab9 */ /* 0x000fe20000000800 */
[----:B------:R-:W-:Y:S01]  /*8e20*/  ULDC UR36, c[0x0][0x580] ;  /* 0x0001600000247ab9 */ /* 0x000fe20000000800 */
[----:B------:R-:W-:Y:S01]  /*8e30*/  ULDC.64 UR4, c[0x0][0x590] ;  /* 0x0001640000047ab9 */ /* 0x000fe20000000a00 */
[----:B------:R-:W-:-:S05]  /*8e40*/  ULDC.64 UR6, c[0x0][0x588] ;  /* 0x0001620000067ab9 */ /* 0x000fca0000000a00 */
.L_x_186:
[----:B------:R-:W-:-:S06]  /*8e50*/  UISETP.NE.AND UP0, UPT, UR33, 0x3, UPT ;  /* 0x000000032100788c */ /* 0x000fcc000bf05270 */
[----:B------:R-:W-:-:S13]  /*8e60*/  PLOP3.LUT P1, PT, PT, PT, UP0, 0x80, 0x0 ;  /* 0x000000000000781c */ /* 0x000fda0003f2f008 */
[----:B---345:R-:W-:Y:S05]  /*8e70*/  @!P1 BRA `(.L_x_126) ;  /* 0x0000000000049947 */ /* 0x038fea0003800000 */
[----:B------:R-:W-:Y:S01]  /*8e80*/  BPT.TRAP 0x1 ;  /* 0x000000040000795c */ /* 0x000fe20000300000 */
.L_x_126:
[----:B------:R-:W-:Y:S01]  /*8e90*/  ULEA UR8, UR38, UR35, 0x3 ;  /* 0x0000002326087291 */ /* 0x000fe2000f8e183f */
[----:B-1----:R-:W-:-:S08]  /*8ea0*/  SHF.L.U32 R0, R12, 0x1f, RZ ;  /* 0x0000001f0c007819 */ /* 0x002fd000000006ff */
[----:B------:R-:W1:Y:S02]  /*8eb0*/  SYNCS.PHASECHK.TRANS64.TRYWAIT P0, [UR8+0x38400], R0 ;  /* 0x03840000ff0075a7 */ /* 0x000e640008000148 */
[----:B-1----:R-:W-:Y:S05]  /*8ec0*/  @!P0 BRA `(.L_x_127) ;  /* 0x0000005c001c8947 */ /* 0x002fea0003800000 */
.L_x_284:
[----:B------:R-:W-:-:S09]  /*8ed0*/  ULEA UR9, UR38, UR35, 0x4 ;  /* 0x0000002326097291 */ /* 0x000fd2000f8e203f */
[----:B------:R-:W2:Y:S01]  /*8ee0*/  LDS.128 R4, [UR9+0x38550] ;  /* 0x03855009ff047984 */ /* 0x000ea20008000c00 */
        /* <DEDUP_REMOVED lines=8> */
.L_x_128:
[----:B------:R-:W-:Y:S01]  /*8f70*/  UIADD3 UR8, UR8, 0x38440, URZ ;  /* 0x0003844008087890 */ /* 0x000fe2000fffe03f */
[----:B------:R-:W-:Y:S02]  /*8f80*/  R2UR UR10, R16 ;  /* 0x00000000100a72ca */ /* 0x000fe400000e0000 */
[----:B------:R-:W-:Y:S01]  /*8f90*/  R2UR UR11, R17 ;  /* 0x00000000110b72ca */ /* 0x000fe200000e0000 */
[----:B------:R-:W-:Y:S01]  /*8fa0*/  UPRMT UR8, UR42, 0x654, UR8 ;  /* 0x000006542a087896 */ /* 0x000fe20008000008 */
[----:B------:R-:W-:Y:S02]  /*8fb0*/  LOP3.LUT P1, RZ, R2, 0xff, RZ, 0xc0, !PT ;  /* 0x000000ff02ff7812 */ /* 0x000fe4000782c0ff */
[----:B------:R-:W-:-:S04]  /*8fc0*/  ISETP.NE.U32.AND P0, PT, RZ, UR4, PT ;  /* 0x00000004ff007c0c */ /* 0x000fc8000bf05070 */
[----:B------:R-:W-:Y:S02]  /*8fd0*/  ISETP.NE.AND.EX P0, PT, RZ, UR5, PT, P0 ;  /* 0x00000005ff007c0c */ /* 0x000fe4000bf05300 */
[----:B---3--:R-:W-:Y:S01]  /*8fe0*/  SYNCS.ARRIVE.TRANS64.RED.A1T0 RZ, [UR8], RZ ;  /* 0x000000ffffff79a7 */ /* 0x008fe20008100408 */
[----:B------:R-:W-:Y:S02]  /*8ff0*/  USHF.L.U32 UR10, UR10, 0x7, URZ ;  /* 0x000000070a0a7899 */ /* 0x000fe4000800063f */
[----:B------:R-:W-:Y:S02]  /*9000*/  USHF.L.U32 UR11, UR11, 0x8, URZ ;  /* 0x000000080b0b7899 */ /* 0x000fe4000800063f */
[----:B------:R-:W-:Y:S10]  /*9010*/  @!P1 BRA `(.L_x_129) ;  /* 0x00000000000c9947 */ /* 0x000ff40003800000 */
[----:B------:R-:W-:-:S04]  /*9020*/  DEPBAR {5,4,3,2,1,0} ;  /* 0x0000003f0000791a */ /* 0x000fc80000000000 */
[----:B------:R3:W-:Y:S02]  /*9030*/  UTMACCTL.IV [UR44] ;  /* 0x000000002c0079b9 */ /* 0x0007e40008000000 */
[----:B---3--:R-:W-:Y:S01]  /*9040*/  NOP ;  /* 0x0000000000007918 */ /* 0x008fe20000000000 */
.L_x_129:
[----:B------:R-:W-:Y:S05]  /*9050*/  @!P0 BRA `(.L_x_130) ;  /* 0x0000000000188947 */ /* 0x000fea0003800000 */
[----:B-1----:R-:W1:Y:S02]  /*9060*/  LDC.64 R2, c[0x0][0x590] ;  /* 0x00016400ff027b82 */ /* 0x002e640000000a00 */
[----:B-1----:R-:W-:-:S06]  /*9070*/  IMAD.WIDE R2, R18, 0x8, R2 ;  /* 0x0000000812027825 */ /* 0x002fcc00078e0202 */
[----:B------:R-:W3:Y:S04]  /*9080*/  LDG.E.64 R2, desc[UR56][R2.64] ;  /* 0x0000003802027981 */ /* 0x000ee8000c1e1b00 */
[----:B---3--:R-:W3:Y:S02]  /*9090*/  LD.E R0, desc[UR56][R2.64] ;  /* 0x0000003802007980 */ /* 0x008ee4000c101900 */
[----:B---3--:R-:W-:Y:S01]  /*90a0*/  FSETP.NEU.AND P0, PT, R0, RZ, PT ;  /* 0x000000ff0000720b */ /* 0x008fe20003f0d000 */
[----:B------:R-:W-:-:S12]  /*90b0*/  BRA `(.L_x_131) ;  /* 0x0000000000247947 */ /* 0x000fd80003800000 */
.L_x_130:
[----:B------:R-:W-:Y:S02]  /*90c0*/  ISETP.NE.U32.AND P1, PT, RZ, UR6, PT ;  /* 0x00000006ff007c0c */ /* 0x000fe4000bf25070 */
[----:B------:R-:W-:Y:S02]  /*90d0*/  FSETP.NEU.AND P0, PT, RZ, UR36, PT ;  /* 0x00000024ff007c0b */ /* 0x000fe4000bf0d000 */
[----:B------:R-:W-:-:S13]  /*90e0*/  ISETP.NE.AND.EX P1, PT, RZ, UR7, PT, P1 ;  /* 0x00000007ff007c0c */ /* 0x000fda000bf25310 */
[----:B------:R-:W-:Y:S05]  /*90f0*/  @!P1 BRA `(.L_x_131) ;  /* 0x0000000000149947 */ /* 0x000fea0003800000 */
[----:B-1----:R-:W1:Y:S01]  /*9100*/  LDC.64 R2, c[0x0][0x588] ;  /* 0x00016200ff027b82 */ /* 0x002e620000000a00 */
[----:B------:R-:W-:-:S04]  /*9110*/  IMAD R9, R18, UR32, RZ ;  /* 0x0000002012097c24 */ /* 0x000fc8000f8e02ff */
[----:B-1----:R-:W-:-:S06]  /*9120*/  IMAD.WIDE R2, R9, 0x4, R2 ;  /* 0x0000000409027825 */ /* 0x002fcc00078e0202 */
[----:B------:R-:W3:Y:S02]  /*9130*/  LDG.E R2, desc[UR56][R2.64] ;  /* 0x0000003802027981 */ /* 0x000ee4000c1e1900 */
[----:B---3--:R-:W-:-:S13]  /*9140*/  FSETP.NEU.AND P0, PT, R2, RZ, PT ;  /* 0x000000ff0200720b */ /* 0x008fda0003f0d000 */
.L_x_131:
[----:B------:R-:W-:Y:S01]  /*9150*/  UISETP.NE.AND UP0, UPT, UR37, 0x3, UPT ;  /* 0x000000032500788c */ /* 0x000fe2000bf05270 */
[----:B------:R-:W-:-:S05]  /*9160*/  ELECT P1, URZ, PT ;  /* 0x00000000003f782f */ /* 0x000fca0003820000 */
[----:B------:R-:W-:Y:S02]  /*9170*/  PLOP3.LUT P2, PT, PT, PT, UP0, 0x80, 0x0 ;  /* 0x000000000000781c */ /* 0x000fe40003f4f008 */
[----:B------:R-:W-:-:S11]  /*9180*/  PLOP3.LUT P0, PT, P0, P1, PT, 0x2a, 0x0 ;  /* 0x000000000000781c */ /* 0x000fd60000702572 */
[----:B------:R-:W-:Y:S05]  /*9190*/  @!P2 BRA `(.L_x_132) ;  /* 0x000000000004a947 */ /* 0x000fea0003800000 */
[----:B------:R-:W-:Y:S01]  /*91a0*/  BPT.TRAP 0x1 ;  /* 0x000000040000795c */ /* 0x000fe20000300000 */
.L_x_132:
[----:B-1----:R-:W-:-:S05]  /*91b0*/  IMAD.MOV.U32 R0, RZ, RZ, 0x1 ;  /* 0x00000001ff007424 */ /* 0x002fca00078e00ff */
[----:B------:R-:W-:-:S04]  /*91c0*/  SHF.L.U32 R0, R0, 0x1f, RZ ;  /* 0x0000001f00007819 */ /* 0x000fc800000006ff */
[----:B------:R-:W1:Y:S02]  /*91d0*/  SYNCS.PHASECHK.TRANS64.TRYWAIT P1, [UR35+0x38520], R0 ;  /* 0x03852000ff0075a7 */ /* 0x000e640008020163 */
[----:B-1----:R-:W-:Y:S05]  /*91e0*/  @!P1 BRA `(.L_x_133) ;  /* 0x00000058006c9947 */ /* 0x002fea0003800000 */
.L_x_285:
[----:B------:R-:W-:Y:S04]  /*91f0*/  BSSY B0, `(.L_x_134) ;  /* 0x0000010000007945 */ /* 0x000fe80003800000 */
[----:B------:R-:W-:Y:S05]  /*9200*/  @P0 BRA `(.L_x_135) ;  /* 0x0000000000380947 */ /* 0x000fea0003800000 */
[----:B------:R-:W-:Y:S02]  /*9210*/  UIADD3 UR8, UR35, 0x30000, URZ ;  /* 0x0003000023087890 */ /* 0x000fe4000fffe03f */
[----:B------:R-:W-:Y:S02]  /*9220*/  UIADD3 UR9, UR35, 0x38500, URZ ;  /* 0x0003850023097890 */ /* 0x000fe4000fffe03f */
[----:B------:R-:W-:Y:S02]  /*9230*/  UIADD3 UR14, UR10, 0x40, URZ ;  /* 0x000000400a0e7890 */ /* 0x000fe4000fffe03f */
[----:B------:R-:W-:Y:S01]  /*9240*/  UIADD3 UR12, UR35, 0x31000, URZ ;  /* 0x00031000230c7890 */ /* 0x000fe2000fffe03f */
[----:B------:R-:W-:Y:S01]  /*9250*/  UMOV UR16, 0x0 ;  /* 0x0000000000107882 */ /* 0x000fe20000000000 */
[----:B------:R-:W-:Y:S01]  /*9260*/  UMOV UR17, 0x10000000 ;  /* 0x1000000000117882 */ /* 0x000fe20000000000 */
[----:B------:R-:W-:Y:S01]  /*9270*/  UMOV UR15, UR11 ;  /* 0x0000000b000f7c82 */ /* 0x000fe20008000000 */
[----:B------:R-:W-:Y:S01]  /*9280*/  UMOV UR13, UR9 ;  /* 0x00000009000d7c82 */ /* 0x000fe20008000000 */
[----:B------:R3:W-:Y:S04]  /*9290*/  UTMALDG.2D [UR8], [UR44], desc[UR16] ;  /* 0x000010082c0075b4 */ /* 0x0007e80008009000 */
[----:B------:R3:W-:Y:S02]  /*92a0*/  UTMALDG.2D [UR12], [UR44], desc[UR16] ;  /* 0x0000100c2c0075b4 */ /* 0x0007e40008009000 */
[----:B---3--:R-:W-:Y:S05]  /*92b0*/  @!P2 BRA `(.L_x_136) ;  /* 0x000000000004a947 */ /* 0x008fea0003800000 */
[----:B------:R-:W-:Y:S01]  /*92c0*/  BPT.TRAP 0x1 ;  /* 0x000000040000795c */ /* 0x000fe20000300000 */
.L_x_136:
[----:B------:R-:W3:Y:S02]  /*92d0*/  LDC R2, c[0x0][0x828] ;  /* 0x00020a00ff027b82 */ /* 0x000ee40000000800 */
[----:B---3--:R3:W-:Y:S02]  /*92e0*/  SYNCS.ARRIVE.TRANS64.RED.A0TR RZ, [UR35+0x38500], R2 ;  /* 0x03850002ffff79a7 */ /* 0x0087e40008300423 */
.L_x_135:
[----:B------:R-:W-:Y:S05]  /*92f0*/  BSYNC B0 ;  /* 0x0000000000007941 */ /* 0x000fea0003800000 */
.L_x_134:
[----:B------:R-:W-:Y:S05]  /*9300*/  @!P2 BRA `(.L_x_137) ;  /* 0x000000000004a947 */ /* 0x000fea0003800000 */
[----:B------:R-:W-:Y:S01]  /*9310*/  BPT.TRAP 0x1 ;  /* 0x000000040000795c */ /* 0x000fe20000300000 */
.L_x_137:
[----:B------:R-:W-:-:S04]  /*9320*/  UIADD3 UR21, UR35, 0x38500, URZ ;  /* 0x0003850023157890 */ /* 0x000fc8000fffe03f */
[----:B------:R-:W-:-:S09]  /*9330*/  UPRMT UR8, UR42, 0x654, UR21 ;  /* 0x000006542a087896 */ /* 0x000fd20008000015 */
[----:B------:R-:W-:Y:S01]  /*9340*/  SYNCS.ARRIVE.TRANS64.RED.A1T0 RZ, [UR8], RZ ;  /* 0x000000ffffff79a7 */ /* 0x000fe20008100408 */
[----:B------:R-:W-:Y:S05]  /*9350*/  @!P2 BRA `(.L_x_138) ;  /* 0x000000000004a947 */ /* 0x000fea0003800000 */
[----:B------:R-:W-:Y:S01]  /*9360*/  BPT.TRAP 0x1 ;  /* 0x000000040000795c */ /* 0x000fe20000300000 */
.L_x_138:
[----:B------:R-:W4:Y:S02]  /*9370*/  SYNCS.PHASECHK.TRANS64.TRYWAIT P1, [UR35+0x38528], R0 ;  /* 0x03852800ff0075a7 */ /* 0x000f240008020163 */
[----:B----4-:R-:W-:Y:S05]  /*9380*/  @!P1 BRA `(.L_x_139) ;  /* 0x00000058001c9947 */ /* 0x010fea0003800000 */
.L_x_286:
[----:B------:R-:W-:Y:S04]  /*9390*/  BSSY B0, `(.L_x_140) ;  /* 0x0000012000007945 */ /* 0x000fe80003800000 */
[----:B------:R-:W-:Y:S05]  /*93a0*/  @P0 BRA `(.L_x_141) ;  /* 0x0000000000400947 */ /* 0x000fea0003800000 */
[----:B------:R-:W-:Y:S02]  /*93b0*/  UIADD3 UR15, UR11, 0x20, URZ ;  /* 0x000000200b0f7890 */ /* 0x000fe4000fffe03f */
        /* <DEDUP_REMOVED lines=8> */
[----:B------:R-:W-:Y:S01]  /*9440*/  UMOV UR19, UR15 ;  /* 0x0000000f00137c82 */ /* 0x000fe20008000000 */
[----:B------:R4:W-:Y:S03]  /*9450*/  UTMALDG.2D [UR12], [UR44], desc[UR22] ;  /* 0x0000160c2c0075b4 */ /* 0x0009e60008009000 */
[----:B------:R4:W-:Y:S02]  /*9460*/  UTMALDG.2D [UR16], [UR44], desc[UR22] ;  /* 0x000016102c0075b4 */ /* 0x0009e40008009000 */
[----:B----4-:R-:W-:Y:S05]  /*9470*/  @!P2 BRA `(.L_x_142) ;  /* 0x000000000004a947 */ /* 0x010fea0003800000 */
[----:B------:R-:W-:Y:S01]  /*9480*/  BPT.TRAP 0x1 ;  /* 0x000000040000795c */ /* 0x000fe20000300000 */
.L_x_142:
[----:B---3--:R-:W3:Y:S02]  /*9490*/  LDC R2, c[0x0][0x828] ;  /* 0x00020a00ff027b82 */ /* 0x008ee40000000800 */
[----:B---3--:R4:W-:Y:S02]  /*94a0*/  SYNCS.ARRIVE.TRANS64.RED.A0TR RZ, [UR35+0x38508], R2 ;  /* 0x03850802ffff79a7 */ /* 0x0089e40008300423 */
.L_x_141:
[----:B------:R-:W-:Y:S05]  /*94b0*/  BSYNC B0 ;  /* 0x0000000000007941 */ /* 0x000fea0003800000 */
.L_x_140:
[----:B------:R-:W-:Y:S05]  /*94c0*/  @!P2 BRA `(.L_x_143) ;  /* 0x000000000004a947 */ /* 0x000fea0003800000 */
[----:B------:R-:W-:Y:S01]  /*94d0*/  BPT.TRAP 0x1 ;  /* 0x000000040000795c */ /* 0x000fe20000300000 */
.L_x_143:
[----:B------:R-:W-:-:S04]  /*94e0*/  UIADD3 UR13, UR35, 0x38508, URZ ;  /* 0x00038508230d7890 */ /* 0x000fc8000fffe03f */
[----:B------:R-:W-:-:S09]  /*94f0*/  UPRMT UR9, UR42, 0x654, UR13 ;  /* 0x000006542a097896 */ /* 0x000fd2000800000d */
[----:B------:R-:W-:Y:S01]  /*9500*/  SYNCS.ARRIVE.TRANS64.RED.A1T0 RZ, [UR9], RZ ;  /* 0x000000ffffff79a7 */ /* 0x000fe20008100409 */
[----:B------:R-:W-:Y:S05]  /*9510*/  @!P2 BRA `(.L_x_144) ;  /* 0x000000000004a947 */ /* 0x000fea0003800000 */
[----:B------:R-:W-:Y:S01]  /*9520*/  BPT.TRAP 0x1 ;  /* 0x000000040000795c */ /* 0x000fe20000300000 */
.L_x_144:
[----:B------:R-:W5:Y:S02]  /*9530*/  SYNCS.PHASECHK.TRANS64.TRYWAIT P1, [UR35+0x38530], R0 ;  /* 0x03853000ff0075a7 */ /* 0x000f640008020163 */
[----:B-----5:R-:W-:Y:S05]  /*9540*/  @!P1 BRA `(.L_x_145) ;  /* 0x0000005400c49947 */ /* 0x020fea0003800000 */
.L_x_287:
        /* <DEDUP_REMOVED lines=14> */
[----:B-1----:R-:W-:Y:S05]  /*9630*/  @!P2 BRA `(.L_x_148) ;  /* 0x000000000004a947 */ /* 0x002fea0003800000 */
[----:B------:R-:W-:Y:S01]  /*9640*/  BPT.TRAP 0x1 ;  /* 0x000000040000795c */ /* 0x000fe20000300000 */
.L_x_148:
[----:B---34-:R-:W1:Y:S02]  /*9650*/  LDC R2, c[0x0][0x828] ;  /* 0x00020a00ff027b82 */ /* 0x018e640000000800 */
[----:B-1----:R1:W-:Y:S02]  /*9660*/  SYNCS.ARRIVE.TRANS64.RED.A0TR RZ, [UR35+0x38510], R2 ;  /* 0x03851002ffff79a7 */ /* 0x0023e40008300423 */
.L_x_147:
[----:B------:R-:W-:Y:S05]  /*9670*/  BSYNC B0 ;  /* 0x0000000000007941 */ /* 0x000fea0003800000 */
.L_x_146:
[----:B------:R-:W-:Y:S05]  /*9680*/  @!P2 BRA `(.L_x_149) ;  /* 0x000000000004a947 */ /* 0x000fea0003800000 */
[----:B------:R-:W-:Y:S01]  /*9690*/  BPT.TRAP 0x1 ;  /* 0x000000040000795c */ /* 0x000fe20000300000 */
.L_x_149:
[----:B------:R-:W-:-:S04]  /*96a0*/  UIADD3 UR17, UR35, 0x38510, URZ ;  /* 0x0003851023117890 */ /* 0x000fc8000fffe03f */
[----:B------:R-:W-:-:S09]  /*96b0*/  UPRMT UR39, UR42, 0x654, UR17 ;  /* 0x000006542a277896 */ /* 0x000fd20008000011 */
[----:B------:R-:W-:Y:S01]  /*96c0*/  SYNCS.ARRIVE.TRANS64.RED.A1T0 RZ, [UR39], RZ ;  /* 0x000000ffffff79a7 */ /* 0x000fe20008100427 */
[----:B------:R-:W-:Y:S05]  /*96d0*/  @!P2 BRA `(.L_x_150) ;  /* 0x000000000004a947 */ /* 0x000fea0003800000 */
[----:B------:R-:W-:Y:S01]  /*96e0*/  BPT.TRAP 0x1 ;  /* 0x000000040000795c */ /* 0x000fe20000300000 */
.L_x_150:
[----:B------:R-:W5:Y:S02]  /*96f0*/  SYNCS.PHASECHK.TRANS64.TRYWAIT P1, [UR35+0x38538], R0 ;  /* 0x03853800ff0075a7 */ /* 0x000f640008020163 */
[----:B-----5:R-:W-:Y:S05]  /*9700*/  @!P1 BRA `(.L_x_151) ;  /* 0x00000054006c9947 */ /* 0x020fea0003800000 */
.L_x_288:
        /* <DEDUP_REMOVED lines=16> */
.L_x_154:
[----:B---34-:R-:W1:Y:S02]  /*9810*/  LDC R2, c[0x0][0x828] ;  /* 0x00020a00ff027b82 */ /* 0x018e640000000800 */
[----:B-1----:R1:W-:Y:S02]  /*9820*/  SYNCS.ARRIVE.TRANS64.RED.A0TR RZ, [UR35+0x38518], R2 ;  /* 0x03851802ffff79a7 */ /* 0x0023e40008300423 */
.L_x_153:
[----:B------:R-:W-:Y:S05]  /*9830*/  BSYNC B0 ;  /* 0x0000000000007941 */ /* 0x000fea0003800000 */
.L_x_152:
[----:B------:R-:W-:Y:S05]  /*9840*/  @!P2 BRA `(.L_x_155) ;  /* 0x000000000004a947 */ /* 0x000fea0003800000 */
[----:B------:R-:W-:Y:S01]  /*9850*/  BPT.TRAP 0x1 ;  /* 0x000000040000795c */ /* 0x000fe20000300000 */
.L_x_155:
[----:B------:R-:W-:-:S04]  /*9860*/  UIADD3 UR29, UR35, 0x38518, URZ ;  /* 0x00038518231d7890 */ /* 0x000fc8000fffe03f */
[----:B------:R-:W-:-:S09]  /*9870*/  UPRMT UR43, UR42, 0x654, UR29 ;  /* 0x000006542a2b7896 */ /* 0x000fd2000800001d */
[----:B------:R-:W-:Y:S01]  /*9880*/  SYNCS.ARRIVE.TRANS64.RED.A1T0 RZ, [UR43], RZ ;  /* 0x000000ffffff79a7 */ /* 0x000fe2000810042b */
[----:B------:R-:W-:Y:S05]  /*9890*/  @!P2 BRA `(.L_x_156) ;  /* 0x000000000004a947 */ /* 0x000fea0003800000 */
[----:B------:R-:W-:Y:S01]  /*98a0*/  BPT.TRAP 0x1 ;  /* 0x000000040000795c */ /* 0x000fe20000300000 */
.L_x_156:
[----:B-1-34-:R-:W-:-:S04]  /*98b0*/  SHF.L.U32 R2, RZ, 0x1f, RZ ;  /* 0x0000001fff027819 */ /* 0x01afc800000006ff */
[----:B------:R-:W1:Y:S02]  /*98c0*/  SYNCS.PHASECHK.TRANS64.TRYWAIT P1, [UR35+0x38520], R2 ;  /* 0x03852002ff0075a7 */ /* 0x000e640008020163 */
[----:B-1----:R-:W-:Y:S05]  /*98d0*/  @!P1 BRA `(.L_x_157) ;  /* 0x0000005400109947 */ /* 0x002fea0003800000 */
.L_x_289:
        /* <DEDUP_REMOVED lines=13> */
[----:B---3--:R-:W-:Y:S05]  /*99b0*/  @!P2 BRA `(.L_x_160) ;  /* 0x000000000004a947 */ /* 0x008fea0003800000 */
[----:B------:R-:W-:Y:S01]  /*99c0*/  BPT.TRAP 0x1 ;  /* 0x000000040000795c */ /* 0x000fe20000300000 */
.L_x_160:
[----:B-1----:R-:W1:Y:S02]  /*99d0*/  LDC R3, c[0x0][0x828] ;  /* 0x00020a00ff037b82 */ /* 0x002e640000000800 */
[----:B-1----:R3:W-:Y:S02]  /*99e0*/  SYNCS.ARRIVE.TRANS64.RED.A0TR RZ, [UR35+0x38500], R3 ;  /* 0x03850003ffff79a7 */ /* 0x0027e40008300423 */
.L_x_159:
[----:B------:R-:W-:Y:S05]  /*99f0*/  BSYNC B0 ;  /* 0x0000000000007941 */ /* 0x000fea0003800000 */
.L_x_158:
[----:B------:R-:W-:Y:S05]  /*9a00*/  @!P2 BRA `(.L_x_161) ;  /* 0x000000000004a947 */ /* 0x000fea0003800000 */
[----:B------:R-:W-:Y:S01]  /*9a10*/  BPT.TRAP 0x1 ;  /* 0x000000040000795c */ /* 0x000fe20000300000 */
.L_x_161:
[----:B------:R-:W-:Y:S01]  /*9a20*/  SYNCS.ARRIVE.TRANS64.RED.A1T0 RZ, [UR8], RZ ;  /* 0x000000ffffff79a7 */ /* 0x000fe20008100408 */
[----:B------:R-:W-:Y:S05]  /*9a30*/  @!P2 BRA `(.L_x_162) ;  /* 0x000000000004a947 */ /* 0x000fea0003800000 */
[----:B------:R-:W-:Y:S01]  /*9a40*/  BPT.TRAP 0x1 ;  /* 0x000000040000795c */ /* 0x000fe20000300000 */
.L_x_162:
[----:B------:R-:W4:Y:S02]  /*9a50*/  SYNCS.PHASECHK.TRANS64.TRYWAIT P1, [UR35+0x38528], R2 ;  /* 0x03852802ff0075a7 */ /* 0x000f240008020163 */
[----:B----4-:R-:W-:Y:S05]  /*9a60*/  @!P1 BRA `(.L_x_163) ;  /* 0x0000005000c49947 */ /* 0x010fea0003800000 */
.L_x_290:
        /* <DEDUP_REMOVED lines=15> */
.L_x_166:
[----:B-1-3--:R-:W1:Y:S02]  /*9b60*/  LDC R3, c[0x0][0x828] ;  /* 0x00020a00ff037b82 */ /* 0x00ae640000000800 */
[----:B-1----:R4:W-:Y:S02]  /*9b70*/  SYNCS.ARRIVE.TRANS64.RED.A0TR RZ, [UR35+0x38508], R3 ;  /* 0x03850803ffff79a7 */ /* 0x0029e40008300423 */
.L_x_165:
[----:B------:R-:W-:Y:S05]  /*9b80*/  BSYNC B0 ;  /* 0x0000000000007941 */ /* 0x000fea0003800000 */
.L_x_164:
[----:B------:R-:W-:Y:S05]  /*9b90*/  @!P2 BRA `(.L_x_167) ;  /* 0x000000000004a947 */ /* 0x000fea0003800000 */
[----:B------:R-:W-:Y:S01]  /*9ba0*/  BPT.TRAP 0x1 ;  /* 0x000000040000795c */ /* 0x000fe20000300000 */
.L_x_167:
[----:B------:R-:W-:Y:S01]  /*9bb0*/  SYNCS.ARRIVE.TRANS64.RED.A1T0 RZ, [UR9], RZ ;  /* 0x000000ffffff79a7 */ /* 0x000fe20008100409 */
[----:B------:R-:W-:Y:S05]  /*9bc0*/  @!P2 BRA `(.L_x_168) ;  /* 0x000000000004a947 */ /* 0x000fea0003800000 */
[----:B------:R-:W-:Y:S01]  /*9bd0*/  BPT.TRAP 0x1 ;  /* 0x000000040000795c */ /* 0x000fe20000300000 */
.L_x_168:
[----:B------:R-:W5:Y:S02]  /*9be0*/  SYNCS.PHASECHK.TRANS64.TRYWAIT P1, [UR35+0x38530], R2 ;  /* 0x03853002ff0075a7 */ /* 0x000f640008020163 */
[----:B-----5:R-:W-:Y:S05]  /*9bf0*/  @!P1 BRA `(.L_x_169) ;  /* 0x0000005000789947 */ /* 0x020fea0003800000 */
.L_x_291:
        /* <DEDUP_REMOVED lines=15> */
.L_x_172:
[----:B---34-:R-:W1:Y:S02]  /*9cf0*/  LDC R3, c[0x0][0x828] ;  /* 0x00020a00ff037b82 */ /* 0x018e640000000800 */
[----:B-1----:R1:W-:Y:S02]  /*9d00*/  SYNCS.ARRIVE.TRANS64.RED.A0TR RZ, [UR35+0x38510], R3 ;  /* 0x03851003ffff79a7 */ /* 0x0023e40008300423 */
.L_x_171:
[----:B------:R-:W-:Y:S05]  /*9d10*/  BSYNC B0 ;  /* 0x0000000000007941 */ /* 0x000fea0003800000 */
.L_x_170:
[----:B------:R-:W-:Y:S05]  /*9d20*/  @!P2 BRA `(.L_x_173) ;  /* 0x000000000004a947 */ /* 0x000fea0003800000 */
[----:B------:R-:W-:Y:S01]  /*9d30*/  BPT.TRAP 0x1 ;  /* 0x000000040000795c */ /* 0x000fe20000300000 */
.L_x_173:
[----:B------:R-:W-:Y:S01]  /*9d40*/  SYNCS.ARRIVE.TRANS64.RED.A1T0 RZ, [UR39], RZ ;  /* 0x000000ffffff79a7 */ /* 0x000fe20008100427 */
[----:B------:R-:W-:Y:S05]  /*9d50*/  @!P2 BRA `(.L_x_174) ;  /* 0x000000000004a947 */ /* 0x000fea0003800000 */
[----:B------:R-:W-:Y:S01]  /*9d60*/  BPT.TRAP 0x1 ;  /* 0x000000040000795c */ /* 0x000fe20000300000 */
.L_x_174:
[----:B------:R-:W5:Y:S02]  /*9d70*/  SYNCS.PHASECHK.TRANS64.TRYWAIT P1, [UR35+0x38538], R2 ;  /* 0x03853802ff0075a7 */ /* 0x000f640008020163 */
[----:B-----5:R-:W-:Y:S05]  /*9d80*/  @!P1 BRA `(.L_x_175) ;  /* 0x00000050002c9947 */ /* 0x020fea0003800000 */
.L_x_292:
        /* <DEDUP_REMOVED lines=15> */
.L_x_178:
[----:B------:R-:W1:Y:S02]  /*9e80*/  LDC R2, c[0x0][0x828] ;  /* 0x00020a00ff027b82 */ /* 0x000e640000000800 */
[----:B-1----:R1:W-:Y:S02]  /*9e90*/  SYNCS.ARRIVE.TRANS64.RED.A0TR RZ, [UR35+0x38518], R2 ;  /* 0x03851802ffff79a7 */ /* 0x0023e40008300423 */
.L_x_177:
[----:B------:R-:W-:Y:S05]  /*9ea0*/  BSYNC B0 ;  /* 0x0000000000007941 */ /* 0x000fea0003800000 */
.L_x_176:
[----:B------:R-:W-:Y:S05]  /*9eb0*/  @!P2 BRA `(.L_x_179) ;  /* 0x000000000004a947 */ /* 0x000fea0003800000 */
[----:B------:R-:W-:Y:S01]  /*9ec0*/  BPT.TRAP 0x1 ;  /* 0x000000040000795c */ /* 0x000fe20000300000 */
.L_x_179:
[----:B--2---:R-:W-:Y:S01]  /*9ed0*/  ISETP.NE.AND P0, PT, R7, RZ, PT ;  /* 0x000000ff0700720c */ /* 0x004fe20003f05270 */
[----:B------:R-:W-:Y:S01]  /*9ee0*/  SYNCS.ARRIVE.TRANS64.RED.A1T0 RZ, [UR43], RZ ;  /* 0x000000ffffff79a7 */ /* 0x000fe2000810042b */
[CC--:B------:R-:W-:Y:S02]  /*9ef0*/  ISETP.NE.AND P3, PT, R18.reuse, R6.reuse, PT ;  /* 0x000000061200720c */ /* 0x0c0fe40003f65270 */
[----:B------:R-:W-:-:S13]  /*9f00*/  ISETP.EQ.OR P0, PT, R18, R6, !P0 ;  /* 0x000000061200720c */ /* 0x000fda0004702670 */
[----:B------:R-:W-:Y:S05]  /*9f10*/  @P0 BRA `(.L_x_180) ;  /* 0x0000000400040947 */ /* 0x000fea0003800000 */
[----:B------:R-:W-:Y:S01]  /*9f20*/  ELECT P0, URZ, PT ;  /* 0x00000000003f782f */ /* 0x000fe20003800000 */
[----:B------:R-:W-:-:S12]  /*9f30*/  BSSY B0, `(.L_x_181) ;  /* 0x0000032000007945 */ /* 0x000fd80003800000 */
[----:B------:R-:W-:Y:S05]  /*9f40*/  @!P0 BRA `(.L_x_182) ;  /* 0x0000000000c08947 */ /* 0x000fea0003800000 */
[----:B-1-34-:R-:W1:Y:S08]  /*9f50*/  LDC.64 R2, c[0x0][0x290] ;  /* 0x0000a400ff027b82 */ /* 0x01ae700000000a00 */
[----:B------:R-:W2:Y:S08]  /*9f60*/  LDC.64 R14, c[0x0][0x808] ;  /* 0x00020200ff0e7b82 */ /* 0x000eb00000000a00 */
[----:B------:R-:W3:Y:S01]  /*9f70*/  LDC.64 R16, c[0x0][0x810] ;  /* 0x00020400ff107b82 */ /* 0x000ee20000000a00 */
[----:B-1----:R-:W-:-:S05]  /*9f80*/  IMAD.WIDE R2, R6, 0xc, R2 ;  /* 0x0000000c06027825 */ /* 0x002fca00078e0202 */
[----:B------:R1:W5:Y:S04]  /*9f90*/  LDG.E R10, desc[UR56][R2.64] ;  /* 0x00000038020a7981 */ /* 0x000368000c1e1900 */
[----:B------:R1:W5:Y:S01]  /*9fa0*/  LDG.E R13, desc[UR56][R2.64+0x4] ;  /* 0x00000438020d7981 */ /* 0x000362000c1e1900 */
[----:B--2---:R-:W-:Y:S02]  /*9fb0*/  ISETP.NE.U32.AND P0, PT, R14, RZ, PT ;  /* 0x000000ff0e00720c */ /* 0x004fe40003f05070 */
[----:B------:R-:W-:Y:S02]  /*9fc0*/  SHF.R.S32.HI R8, RZ, 0x1f, R6 ;  /* 0x0000001fff087819 */ /* 0x000fe40000011406 */
[----:B------:R-:W-:Y:S02]  /*9fd0*/  ISETP.NE.AND.EX P0, PT, R15, RZ, PT, P0 ;  /* 0x000000ff0f00720c */ /* 0x000fe40003f05300 */
[----:B---3--:R-:W-:-:S04]  /*9fe0*/  ISETP.NE.U32.AND P1, PT, R16, RZ, PT ;  /* 0x000000ff1000720c */ /* 0x008fc80003f25070 */
[----:B------:R-:W-:-:S07]  /*9ff0*/  ISETP.NE.AND.EX P1, PT, R17, RZ, PT, P1 ;  /* 0x000000ff1100720c */ /* 0x000fce0003f25310 */
[----:B-1----:R-:W-:Y:S06]  /*a000*/  @!P0 BRA `(.L_x_183) ;  /* 0x0000000000108947 */ /* 0x002fec0003800000 */
[----:B------:R-:W-:-:S04]  /*a010*/  LEA R2, P0, R6, R14, 0x3 ;  /* 0x0000000e06027211 */ /* 0x000fc800078018ff */
[----:B------:R-:W-:-:S06]  /*a020*/  LEA.HI.X R3, R6, R15, R8, 0x3, P0 ;  /* 0x0000000f06037211 */ /* 0x000fcc00000f1c08 */
[----:B------:R-:W2:Y:S04]  /*a030*/  LDG.E.64 R2, desc[UR56][R2.64] ;  /* 0x0000003802027981 */ /* 0x000ea8000c1e1b00 */
[----:B--2---:R1:W-:Y:S02]  /*a040*/  STS.64 [UR34], R2 ;  /* 0x00000002ff007988 */ /* 0x0043e40008000a22 */
.L_x_183:
[----:B------:R-:W-:Y:S05]  /*a050*/  @!P1 BRA `(.L_x_182) ;  /* 0x00000000007c9947 */ /* 0x000fea0003800000 */
[----:B-1----:R-:W-:-:S04]  /*a060*/  LEA R2, P0, R6, R16, 0x3 ;  /* 0x0000001006027211 */ /* 0x002fc800078018ff */
[----:B------:R-:W-:Y:S02]  /*a070*/  LEA.HI.X R3, R6, R17, R8, 0x3, P0 ;  /* 0x0000001106037211 */ /* 0x000fe400000f1c08 */
[----:B------:R-:W1:Y:S04]  /*a080*/  LDS R8, [UR34+0x1c] ;  /* 0x00001c22ff087984 */ /* 0x000e680008000800 */
[----:B------:R-:W2:Y:S01]  /*a090*/  LDG.E.64 R2, desc[UR56][R2.64] ;  /* 0x0000003802027981 */ /* 0x000ea2000c1e1b00 */
        /* <DEDUP_REMOVED lines=13> */
[----:B------:R1:W-:Y:S04]  /*a170*/  STS [UR34+0x1c], R8 ;  /* 0x00001c08ff007988 */ /* 0x0003e80008000822 */
[----:B------:R-:W2:Y:S01]  /*a180*/  LDS R11, [UR34+0x1c] ;  /* 0x00001c22ff0b7984 */ /* 0x000ea20008000800 */
[----:B-1---5:R-:W-:Y:S01]  /*a190*/  VIADD R8, R10, 0xffffffff ;  /* 0xffffffff0a087836 */ /* 0x022fe20000000000 */
[----:B--2---:R-:W-:-:S05]  /*a1a0*/  LOP3.LUT R11, R11, 0xf0, RZ, 0xb8, !PT ;  /* 0x000000f00b0b7812 */ /* 0x004fca00078eb8ff */
[----:B------:R1:W-:Y:S04]  /*a1b0*/  STS [UR34+0x1c], R11 ;  /* 0x00001c0bff007988 */ /* 0x0003e80008000822 */
[----:B------:R-:W2:Y:S01]  /*a1c0*/  LDS R9, [UR34+0x1c] ;  /* 0x00001c22ff097984 */ /* 0x000ea20008000800 */
[----:B-1----:R-:W-:Y:S02]  /*a1d0*/  CS2R R10, SRZ ;  /* 0x00000000000a7805 */ /* 0x002fe4000001ff00 */
[----:B--2---:R-:W-:Y:S01]  /*a1e0*/  LOP3.LUT R17, R9, 0xf00, RZ, 0xb8, !PT ;  /* 0x00000f0009117812 */ /* 0x004fe200078eb8ff */
[----:B------:R-:W-:-:S04]  /*a1f0*/  VIADD R9, R13, 0xffffffff ;  /* 0xffffffff0d097836 */ /* 0x000fc80000000000 */
[----:B------:R-:W-:Y:S04]  /*a200*/  STS.64 [UR34+0x18], R16 ;  /* 0x00001810ff007988 */ /* 0x000fe80008000a22 */
[----:B------:R-:W1:Y:S04]  /*a210*/  LDS R15, [UR34+0x1c] ;  /* 0x00001c22ff0f7984 */ /* 0x000e680008000800 */
[----:B------:R2:W-:Y:S01]  /*a220*/  STS.128 [UR34+0x20], R8 ;  /* 0x00002008ff007988 */ /* 0x0005e20008000c22 */
[----:B-1----:R-:W-:-:S05]  /*a230*/  LOP3.LUT R2, R15, 0xf000, RZ, 0xb8, !PT ;  /* 0x0000f0000f027812 */ /* 0x002fca00078eb8ff */
[----:B------:R2:W-:Y:S02]  /*a240*/  STS [UR34+0x1c], R2 ;  /* 0x00001c02ff007988 */ /* 0x0005e40008000822 */
.L_x_182:
[----:B------:R-:W-:Y:S05]  /*a250*/  BSYNC B0 ;  /* 0x0000000000007941 */ /* 0x000fea0003800000 */
.L_x_181:
[----:B-12---:R-:W1:Y:S01]  /*a260*/  S2R R2, SR_LANEID ;  /* 0x0000000000027919 */ /* 0x006e620000000000 */
[----:B------:R-:W-:Y:S01]  /*a270*/  NOP ;  /* 0x0000000000007918 */ /* 0x000fe20000000000 */
[----:B------:R-:W-:Y:S01]  /*a280*/  ELECT P0, URZ, PT ;  /* 0x00000000003f782f */ /* 0x000fe20003800000 */
[----:B------:R-:W-:Y:S01]  /*a290*/  BSSY B0, `(.L_x_184) ;  /* 0x0000008000007945 */ /* 0x000fe20003800000 */
[----:B-1----:R-:W-:-:S05]  /*a2a0*/  IMAD.SHL.U32 R8, R2, 0x4, RZ ;  /* 0x0000000402087824 */ /* 0x002fca00078e00ff */
[----:B------:R1:W2:Y:S01]  /*a2b0*/  LDS R9, [R8+UR34] ;  /* 0x0000002208097984 */ /* 0x0002a20008000800 */
[----:B------:R-:W-:-:S05]  /*a2c0*/  IADD3 R2, P1, R8, UR44, RZ ;  /* 0x0000002c08027c10 */ /* 0x000fca000ff3e0ff */
[----:B---34-:R-:W-:Y:S01]  /*a2d0*/  IMAD.X R3, RZ, RZ, UR45, P1 ;  /* 0x0000002dff037e24 */ /* 0x018fe200088e06ff */
[----:B------:R-:W-:Y:S07]  /*a2e0*/  @!P0 BRA `(.L_x_185) ;  /* 0x0000000000088947 */ /* 0x000fee0003800000 */
[----:B------:R0:W-:Y:S01]  /*a2f0*/  UTMACMDFLUSH ;  /* 0x00000000000079b7 */ /* 0x0001e20000000000 */
[----:B------:R-:W-:-:S04]  /*a300*/  DEPBAR.LE SB0, 0x0 ;  /* 0x000080000000791a */ /* 0x000fc80000000000 */
.L_x_185:
[----:B------:R-:W-:Y:S05]  /*a310*/  BSYNC B0 ;  /* 0x0000000000007941 */ /* 0x000fea0003800000 */
.L_x_184:
[----:B--2---:R2:W5:Y:S02]  /*a320*/  ATOMG.E.EXCH.STRONG.GPU PT, RZ, [R2], R9 ;  /* 0x0000000902ff73a8 */ /* 0x00456400041ee100 */
.L_x_180:
[----:B------:R-:W-:Y:S01]  /*a330*/  UIADD3 UR38, UR38, 0x1, URZ ;  /* 0x0000000126267890 */ /* 0x000fe2000fffe03f */
[----:B------:R-:W-:Y:S01]  /*a340*/  ISETP.NE.AND P0, PT, R7, RZ, PT ;  /* 0x000000ff0700720c */ /* 0x000fe20003f05270 */
[----:B------:R-:W-:Y:S01]  /*a350*/  IMAD.MOV.U32 R16, RZ, RZ, R4 ;  /* 0x000000ffff107224 */ /* 0x000fe200078e0004 */
[----:B-12---:R-:W-:Y:S01]  /*a360*/  SEL R2, RZ, 0x1, !P3 ;  /* 0x00000001ff027807 */ /* 0x006fe20005800000 */
[----:B------:R-:W-:Y:S01]  /*a370*/  UISETP.NE.AND UP0, UPT, UR38, 0x8, UPT ;  /* 0x000000082600788c */ /* 0x000fe2000bf05270 */
[----:B------:R-:W-:Y:S02]  /*a380*/  IMAD.MOV.U32 R17, RZ, RZ, R5 ;  /* 0x000000ffff117224 */ /* 0x000fe400078e0005 */
[----:B------:R-:W-:Y:S01]  /*a390*/  IMAD.MOV.U32 R18, RZ, RZ, R6 ;  /* 0x000000ffff127224 */ /* 0x000fe200078e0006 */
[----:B------:R-:W-:Y:S02]  /*a3a0*/  USEL UR8, URZ, 0x1, UP0 ;  /* 0x000000013f087887 */ /* 0x000fe40008000000 */
[----:B------:R-:W-:-:S04]  /*a3b0*/  USEL UR38, UR38, URZ, UP0 ;  /* 0x0000003f26267287 */ /* 0x000fc80008000000 */
[----:B------:R-:W-:Y:S01]  /*a3c0*/  LOP3.LUT R12, R12, UR8, RZ, 0x3c, !PT ;  /* 0x000000080c0c7c12 */ /* 0x000fe2000f8e3cff */
[----:B------:R-:W-:Y:S07]  /*a3d0*/  @P0 BRA `(.L_x_186) ;  /* 0xffffffe8009c0947 */ /* 0x000fee000383ffff */
[----:B-----5:R-:W-:Y:S01]  /*a3e0*/  ELECT P0, URZ, PT ;  /* 0x00000000003f782f */ /* 0x020fe20003800000 */
[----:B------:R-:W-:-:S12]  /*a3f0*/  BSSY B0, `(.L_x_187) ;  /* 0x0000017000007945 */ /* 0x000fd80003800000 */
[----:B------:R-:W-:Y:S05]  /*a400*/  @!P0 BRA `(.L_x_188) ;  /* 0x0000000000548947 */ /* 0x000fea0003800000 */
[----:B------:R-:W-:Y:S05]  /*a410*/  @!P2 BRA `(.L_x_189) ;  /* 0x000000000004a947 */ /* 0x000fea0003800000 */
[----:B------:R-:W-:Y:S01]  /*a420*/  BPT.TRAP 0x1 ;  /* 0x000000040000795c */ /* 0x000fe20000300000 */
.L_x_189:
[----:B------:R-:W1:Y:S02]  /*a430*/  SYNCS.PHASECHK.TRANS64.TRYWAIT P0, [UR35+0x38520], R0 ;  /* 0x03852000ff0075a7 */ /* 0x000e640008000163 */
[----:B-1----:R-:W-:Y:S05]  /*a440*/  @!P0 BRA `(.L_x_190) ;  /* 0x0000004800948947 */ /* 0x002fea0003800000 */
.L_x_293:
[----:B------:R-:W-:Y:S05]  /*a450*/  @!P2 BRA `(.L_x_191) ;  /* 0x000000000004a947 */ /* 0x000fea0003800000 */
[----:B------:R-:W-:Y:S01]  /*a460*/  BPT.TRAP 0x1 ;  /* 0x000000040000795c */ /* 0x000fe20000300000 */
.L_x_191:
[----:B------:R-:W2:Y:S02]  /*a470*/  SYNCS.PHASECHK.TRANS64.TRYWAIT P0, [UR35+0x38528], R0 ;  /* 0x03852800ff0075a7 */ /* 0x000ea40008000163 */
[----:B--2---:R-:W-:Y:S05]  /*a480*/  @!P0 BRA `(.L_x_192) ;  /* 0x00000048009c8947 */ /* 0x004fea0003800000 */
.L_x_294:
[----:B------:R-:W-:Y:S05]  /*a490*/  @!P2 BRA `(.L_x_193) ;  /* 0x000000000004a947 */ /* 0x000fea0003800000 */
[----:B------:R-:W-:Y:S01]  /*a4a0*/  BPT.TRAP 0x1 ;  /* 0x000000040000795c */ /* 0x000fe20000300000 */
.L_x_193:
[----:B------:R-:W2:Y:S02]  /*a4b0*/  SYNCS.PHASECHK.TRANS64.TRYWAIT P0, [UR35+0x38530], R0 ;  /* 0x03853000ff0075a7 */ /* 0x000ea40008000163 */
[----:B--2---:R-:W-:Y:S05]  /*a4c0*/  @!P0 BRA `(.L_x_194) ;  /* 0x0000004800a48947 */ /* 0x004fea0003800000 */
.L_x_295:
[----:B------:R-:W-:Y:S05]  /*a4d0*/  @!P2 BRA `(.L_x_195) ;  /* 0x000000000004a947 */ /* 0x000fea0003800000 */
[----:B------:R-:W-:Y:S01]  /*a4e0*/  BPT.TRAP 0x1 ;  /* 0x000000040000795c */ /* 0x000fe20000300000 */
.L_x_195:
[----:B-1----:R-:W-:-:S05]  /*a4f0*/  IMAD.MOV.U32 R0, RZ, RZ, 0x1 ;  /* 0x00000001ff007424 */ /* 0x002fca00078e00ff */
[----:B------:R-:W-:-:S07]  /*a500*/  SHF.L.U32 R0, R0, 0x1f, RZ ;  /* 0x0000001f00007819 */ /* 0x000fce00000006ff */
.L_x_196:
[----:B-1-34-:R-:W-:-:S04]  /*a510*/  IMAD.U32 R3, RZ, RZ, UR35 ;  /* 0x00000023ff037e24 */ /* 0x01afc8000f8e00ff */
[----:B------:R1:W2:Y:S03]  /*a520*/  SYNCS.PHASECHK.TRANS64.TRYWAIT P0, [R3+URZ+0x38538], R0 ;  /* 0x03853800030075a7 */ /* 0x0002a6000800017f */
[----:B--2---:R-:W-:Y:S05]  /*a530*/  @!P0 NANOSLEEP.SYNCS 0x989680 ;  /* 0x009896800000895d */ /* 0x004fea0003900000 */
[----:B------:R-:W2:Y:S02]  /*a540*/  @!P0 SYNCS.PHASECHK.TRANS64 P0, [R3+URZ+0x38538], R0 ;  /* 0x03853800030085a7 */ /* 0x000ea4000800007f */
[----:B--2---:R-:W-:Y:S05]  /*a550*/  @!P0 BRA `(.L_x_196) ;  /* 0xfffffffc00ec8947 */ /* 0x004fea000383ffff */
.L_x_188:
[----:B------:R-:W-:Y:S05]  /*a560*/  BSYNC B0 ;  /* 0x0000000000007941 */ /* 0x000fea0003800000 */
.L_x_187:
[----:B------:R-:W-:Y:S05]  /*a570*/  EXIT ;  /* 0x000000000000794d */ /* 0x000fea0003800000 */
.L_x_117:
[----:B------:R-:W1:Y:S01]  /*a580*/  S2UR UR4, SR_CTAID.Y ;  /* 0x00000000000479c3 */ /* 0x000e620000002600 */
[----:B------:R-:W3:Y:S01]  /*a590*/  S2R R37, SR_LANEID ;  /* 0x0000000000257919 */ /* 0x000ee20000000000 */
[----:B------:R-:W-:Y:S01]  /*a5a0*/  ELECT P0, URZ, PT ;  /* 0x00000000003f782f */ /* 0x000fe20003800000 */
[----:B------:R-:W-:Y:S01]  /*a5b0*/  BSSY B0, `(.L_x_197) ;  /* 0x0000037000007945 */ /* 0x000fe20003800000 */
[----:B------:R-:W-:Y:S01]  /*a5c0*/  ULDC.64 UR12, c[0x0][0x508] ;  /* 0x00014200000c7ab9 */ /* 0x000fe20000000a00 */
[----:B-1----:R-:W-:-:S04]  /*a5d0*/  UIMAD UR4, UR4, UR41, UR40 ;  /* 0x00000029040472a4 */ /* 0x002fc8000f8e0228 */
[----:B------:R-:W-:-:S06]  /*a5e0*/  UIMAD.WIDE UR12, UR4, 0x80, UR12 ;  /* 0x00000080040c78a5 */ /* 0x000fcc000f8e020c */
[----:B------:R-:W-:Y:S06]  /*a5f0*/  @!P0 BRA `(.L_x_198) ;  /* 0x0000000000c88947 */ /* 0x000fec0003800000 */
[----:B------:R-:W1:Y:S01]  /*a600*/  LDC.64 R8, c[0x0][0x300] ;  /* 0x0000c000ff087b82 */ /* 0x000e620000000a00 */
[----:B------:R-:W-:Y:S02]  /*a610*/  UMOV UR4, 0x400 ;  /* 0x0000040000047882 */ /* 0x000fe40000000000 */
[----:B--2---:R-:W-:-:S05]  /*a620*/  ULEA UR4, UR42, UR4, 0x18 ;  /* 0x000000042a047291 */ /* 0x004fca000f8ec03f */
[----:B------:R-:W1:Y:S08]  /*a630*/  LDC.64 R10, c[0x0][0x308] ;  /* 0x0000c200ff0a7b82 */ /* 0x000e700000000a00 */
[----:B------:R-:W2:Y:S08]  /*a640*/  LDC.64 R4, c[0x0][0x330] ;  /* 0x0000cc00ff047b82 */ /* 0x000eb00000000a00 */
[----:B------:R-:W2:Y:S01]  /*a650*/  LDC.64 R6, c[0x0][0x338] ;  /* 0x0000ce00ff067b82 */ /* 0x000ea20000000a00 */
[----:B-1----:R1:W-:Y:S07]  /*a660*/  STS.128 [UR4+0x38600], R8 ;  /* 0x03860008ff007988 */ /* 0x0023ee0008000c04 */
[----:B------:R-:W4:Y:S08]  /*a670*/  LDC.64 R32, c[0x0][0x310] ;  /* 0x0000c400ff207b82 */ /* 0x000f300000000a00 */
[----:B------:R-:W4:Y:S01]  /*a680*/  LDC.64 R34, c[0x0][0x318] ;  /* 0x0000c600ff227b82 */ /* 0x000f220000000a00 */
[----:B--2---:R2:W-:Y:S07]  /*a690*/  STS.128 [UR4+0x38630], R4 ;  /* 0x03863004ff007988 */ /* 0x0045ee0008000c04 */
[----:B------:R-:W5:Y:S08]  /*a6a0*/  LDC.64 R28, c[0x0][0x320] ;  /* 0x0000c800ff1c7b82 */ /* 0x000f700000000a00 */
[----:B------:R-:W5:Y:S08]  /*a6b0*/  LDC.64 R30, c[0x0][0x328] ;  /* 0x0000ca00ff1e7b82 */ /* 0x000f700000000a00 */
[----:B------:R-:W3:Y:S01]  /*a6c0*/  LDC.64 R24, c[0x0][0x340] ;  /* 0x0000d000ff187b82 */ /* 0x000ee20000000a00 */
[----:B----4-:R4:W-:Y:S07]  /*a6d0*/  STS.128 [UR4+0x38610], R32 ;  /* 0x03861020ff007988 */ /* 0x0109ee0008000c04 */
[----:B------:R-:W3:Y:S08]  /*a6e0*/  LDC.64 R26, c[0x0][0x348] ;  /* 0x0000d200ff1a7b82 */ /* 0x000ef00000000a00 */
[----:B------:R-:W2:Y:S01]  /*a6f0*/  LDC.64 R20, c[0x0][0x350] ;  /* 0x0000d400ff147b82 */ /* 0x000ea20000000a00 */
[----:B-----5:R5:W-:Y:S07]  /*a700*/  STS.128 [UR4+0x38620], R28 ;  /* 0x0386201cff007988 */ /* 0x020bee0008000c04 */
[----:B------:R-:W2:Y:S08]  /*a710*/  LDC.64 R22, c[0x0][0x358] ;  /* 0x0000d600ff167b82 */ /* 0x000eb00000000a00 */
[----:B------:R-:W4:Y:S01]  /*a720*/  LDC.64 R12, c[0x0][0x360] ;  /* 0x0000d800ff0c7b82 */ /* 0x000f220000000a00 */
[----:B---3--:R3:W-:Y:S07]  /*a730*/  STS.128 [UR4+0x38640], R24 ;  /* 0x03864018ff007988 */ /* 0x0087ee0008000c04 */
[----:B------:R-:W4:Y:S08]  /*a740*/  LDC.64 R14, c[0x0][0x368] ;  /* 0x0000da00ff0e7b82 */ /* 0x000f300000000a00 */
[----:B-1----:R-:W1:Y:S01]  /*a750*/  LDC.64 R8, c[0x0][0x370] ;  /* 0x0000dc00ff087b82 */ /* 0x002e620000000a00 */
[----:B--2---:R2:W-:Y:S07]  /*a760*/  STS.128 [UR4+0x38650], R20 ;  /* 0x03865014ff007988 */ /* 0x0045ee0008000c04 */
[----:B------:R-:W1:Y:S08]  /*a770*/  LDC.64 R10, c[0x0][0x378] ;  /* 0x0000de00ff0a7b82 */ /* 0x000e700000000a00 */
[----:B------:R-:W5:Y:S01]  /*a780*/  LDC.64 R4, c[0x0][0x410] ;  /* 0x00010400ff047b82 */ /* 0x000f620000000a00 */
[----:B----4-:R4:W-:Y:S07]  /*a790*/  STS.128 [UR4+0x38660], R12 ;  /* 0x0386600cff007988 */ /* 0x0109ee0008000c04 */
[----:B------:R-:W5:Y:S01]  /*a7a0*/  LDC.64 R6, c[0x0][0x418] ;  /* 0x00010600ff067b82 */ /* 0x000f620000000a00 */
[----:B-1----:R1:W-:Y:S07]  /*a7b0*/  STS.128 [UR4+0x38670], R8 ;  /* 0x03867008ff007988 */ /* 0x0023ee0008000c04 */
[----:B------:R-:W2:Y:S08]  /*a7c0*/  LDC.64 R32, c[0x0][0x400] ;  /* 0x00010000ff207b82 */ /* 0x000eb00000000a00 */
[----:B------:R-:W2:Y:S01]  /*a7d0*/  LDC.64 R34, c[0x0][0x408] ;  /* 0x00010200ff227b82 */ /* 0x000ea20000000a00 */
[----:B-----5:R5:W-:Y:S07]  /*a7e0*/  STS.128 [UR4+0x38690], R4 ;  /* 0x03869004ff007988 */ /* 0x020bee0008000c04 */
[----:B------:R-:W4:Y:S08]  /*a7f0*/  LDC.64 R28, c[0x0][0x420] ;  /* 0x00010800ff1c7b82 */ /* 0x000f300000000a00 */
[----:B------:R-:W4:Y:S08]  /*a800*/  LDC.64 R30, c[0x0][0x428] ;  /* 0x00010a00ff1e7b82 */ /* 0x000f300000000a00 */
[----:B---3--:R-:W3:Y:S01]  /*a810*/  LDC.64 R24, c[0x0][0x430] ;  /* 0x00010c00ff187b82 */ /* 0x008ee20000000a00 */
[----:B--2---:R2:W-:Y:S07]  /*a820*/  STS.128 [UR4+0x38680], R32 ;  /* 0x03868020ff007988 */ /* 0x0045ee0008000c04 */
[----:B------:R-:W3:Y:S08]  /*a830*/  LDC.64 R26, c[0x0][0x438] ;  /* 0x00010e00ff1a7b82 */ /* 0x000ef00000000a00 */
[----:B------:R-:W5:Y:S01]  /*a840*/  LDC.64 R20, c[0x0][0x440] ;  /* 0x00011000ff147b82 */ /* 0x000f620000000a00 */
[----:B----4-:R2:W-:Y:S07]  /*a850*/  STS.128 [UR4+0x386a0], R28 ;  /* 0x0386a01cff007988 */ /* 0x0105ee0008000c04 */
[----:B------:R-:W5:Y:S08]  /*a860*/  LDC.64 R22, c[0x0][0x448] ;  /* 0x00011200ff167b82 */ /* 0x000f700000000a00 */
[----:B------:R-:W4:Y:S01]  /*a870*/  LDC.64 R12, c[0x0][0x450] ;  /* 0x00011400ff0c7b82 */ /* 0x000f220000000a00 */
[----:B---3--:R2:W-:Y:S07]  /*a880*/  STS.128 [UR4+0x386b0], R24 ;  /* 0x0386b018ff007988 */ /* 0x0085ee0008000c04 */
[----:B------:R-:W4:Y:S08]  /*a890*/  LDC.64 R14, c[0x0][0x458] ;  /* 0x00011600ff0e7b82 */ /* 0x000f300000000a00 */
[----:B-1----:R-:W1:Y:S01]  /*a8a0*/  LDC.64 R8, c[0x0][0x460] ;  /* 0x00011800ff087b82 */ /* 0x002e620000000a00 */
[----:B-----5:R2:W-:Y:S07]  /*a8b0*/  STS.128 [UR4+0x386c0], R20 ;  /* 0x0386c014ff007988 */ /* 0x0205ee0008000c04 */
[----:B------:R-:W1:Y:S08]  /*a8c0*/  LDC.64 R10, c[0x0][0x468] ;  /* 0x00011a00ff0a7b82 */ /* 0x000e700000000a00 */
[----:B------:R-:W3:Y:S01]  /*a8d0*/  LDC.64 R4, c[0x0][0x470] ;  /* 0x00011c00ff047b82 */ /* 0x000ee20000000a00 */
[----:B----4-:R2:W-:Y:S07]  /*a8e0*/  STS.128 [UR4+0x386d0], R12 ;  /* 0x0386d00cff007988 */ /* 0x0105ee0008000c04 */
[----:B------:R-:W3:Y:S01]  /*a8f0*/  LDC.64 R6, c[0x0][0x478] ;  /* 0x00011e00ff067b82 */ /* 0x000ee20000000a00 */
[----:B-1----:R2:W-:Y:S04]  /*a900*/  STS.128 [UR4+0x386e0], R8 ;  /* 0x0386e008ff007988 */ /* 0x0025e80008000c04 */
[----:B---3--:R2:W-:Y:S02]  /*a910*/  STS.128 [UR4+0x386f0], R4 ;  /* 0x0386f004ff007988 */ /* 0x0085e40008000c04 */
.L_x_198:
[----:B--2---:R-:W-:Y:S05]  /*a920*/  BSYNC B0 ;  /* 0x0000000000007941 */ /* 0x004fea0003800000 */
.L_x_197:
[----:B------:R-:W-:Y:S01]  /*a930*/  ELECT P0, URZ, PT ;  /* 0x00000000003f782f */ /* 0x000fe20003800000 */
[----:B------:R-:W-:Y:S01]  /*a940*/  NOP ;  /* 0x0000000000007918 */ /* 0x000fe20000000000 */
[----:B------:R-:W-:Y:S11]  /*a950*/  BSSY B0, `(.L_x_199) ;  /* 0x000004c000007945 */ /* 0x000ff60003800000 */
[----:B------:R-:W-:Y:S05]  /*a960*/  @!P0 BRA `(.L_x_200) ;  /* 0x0000000400288947 */ /* 0x000fea0003800000 */
[C---:B------:R-:W-:Y:S01]  /*a970*/  IMAD.SHL.U32 R20, R18.reuse, 0x8, RZ ;  /* 0x0000000812147824 */ /* 0x040fe200078e00ff */
[----:B------:R-:W-:Y:S01]  /*a980*/  ULDC.64 UR4, c[0x0][0x518] ;  /* 0x0001460000047ab9 */ /* 0x000fe20000000a00 */
[----:B------:R-:W-:Y:S01]  /*a990*/  ULDC.64 UR6, c[0x0][0x528] ;  /* 0x00014a0000067ab9 */ /* 0x000fe20000000a00 */
[----:B------:R-:W-:Y:S02]  /*a9a0*/  SHF.L.U64.HI R3, R18, 0x3, R3 ;  /* 0x0000000312037819 */ /* 0x000fe40000010203 */
[C---:B------:R-:W-:Y:S02]  /*a9b0*/  IADD3 R6, P0, R20.reuse, UR4, RZ ;  /* 0x0000000414067c10 */ /* 0x040fe4000ff1e0ff */
[----:B------:R-:W-:Y:S02]  /*a9c0*/  IADD3 R4, P1, R20, UR6, RZ ;  /* 0x0000000614047c10 */ /* 0x000fe4000ff3e0ff */
[C---:B------:R-:W-:Y:S01]  /*a9d0*/  IADD3.X R7, R3.reuse, UR5, RZ, P0, !PT ;  /* 0x0000000503077c10 */ /* 0x040fe200087fe4ff */
[----:B------:R-:W-:Y:S01]  /*a9e0*/  ULDC.64 UR4, c[0x0][0x510] ;  /* 0x0001440000047ab9 */ /* 0x000fe20000000a00 */
[----:B------:R-:W-:Y:S01]  /*a9f0*/  IADD3.X R5, R3, UR7, RZ, P1, !PT ;  /* 0x0000000703057c10 */ /* 0x000fe20008ffe4ff */
[----:B------:R-:W-:-:S03]  /*aa00*/  ULDC.64 UR6, c[0x0][0x520] ;  /* 0x0001480000067ab9 */ /* 0x000fc60000000a00 */
[----:B------:R-:W2:Y:S04]  /*aa10*/  LDG.E.64 R6, desc[UR56][R6.64] ;  /* 0x0000003806067981 */ /* 0x000ea8000c1e1b00 */
[----:B------:R-:W4:Y:S01]  /*aa20*/  LDG.E.64 R4, desc[UR56][R4.64] ;  /* 0x0000003804047981 */ /* 0x000f22000c1e1b00 */
[C---:B------:R-:W-:Y:S02]  /*aa30*/  IADD3 R22, P0, R20.reuse, UR4, RZ ;  /* 0x0000000414167c10 */ /* 0x040fe4000ff1e0ff */
[----:B------:R-:W-:Y:S02]  /*aa40*/  IADD3 R20, P1, R20, UR6, RZ ;  /* 0x0000000614147c10 */ /* 0x000fe4000ff3e0ff */
[C---:B------:R-:W-:Y:S02]  /*aa50*/  IADD3.X R23, R3.reuse, UR5, RZ, P0, !PT ;  /* 0x0000000503177c10 */ /* 0x040fe400087fe4ff */
[----:B------:R-:W-:-:S04]  /*aa60*/  IADD3.X R21, R3, UR7, RZ, P1, !PT ;  /* 0x0000000703157c10 */ /* 0x000fc80008ffe4ff */
[----:B------:R-:W5:Y:S04]  /*aa70*/  LDG.E.64 R22, desc[UR56][R22.64] ;  /* 0x0000003816167981 */ /* 0x000f68000c1e1b00 */
[----:B------:R-:W3:Y:S01]  /*aa80*/  LDG.E.64 R20, desc[UR56][R20.64] ;  /* 0x0000003814147981 */ /* 0x000ee2000c1e1b00 */
[----:B------:R-:W-:Y:S01]  /*aa90*/  UMOV UR4, 0x400 ;  /* 0x0000040000047882 */ /* 0x000fe20000000000 */
[----:B------:R-:W-:Y:S01]  /*aaa0*/  VIADD R13, R0, 0xffffffff ;  /* 0xffffffff000d7836 */ /* 0x000fe20000000000 */
[----:B------:R-:W-:Y:S01]  /*aab0*/  ULEA UR4, UR42, UR4, 0x18 ;  /* 0x000000042a047291 */ /* 0x000fe2000f8ec03f */
[----:B------:R-:W-:-:S03]  /*aac0*/  CS2R R14, SRZ ;  /* 0x00000000000e7805 */ /* 0x000fc6000001ff00 */
[----:B------:R-:W-:Y:S02]  /*aad0*/  UIADD3 UR6, UR4, 0x38680, URZ ;  /* 0x0003868004067890 */ /* 0x000fe4000fffe03f */
[----:B------:R-:W-:-:S03]  /*aae0*/  UIADD3 UR5, UR4, 0x38600, URZ ;  /* 0x0003860004057890 */ /* 0x000fc6000fffe03f */
[----:B------:R-:W1:Y:S01]  /*aaf0*/  LDS R8, [UR4+0x3861c] ;  /* 0x03861c04ff087984 */ /* 0x000e620008000800 */
[----:B------:R-:W-:Y:S02]  /*ab00*/  IMAD.U32 R26, RZ, RZ, UR6 ;  /* 0x00000006ff1a7e24 */ /* 0x000fe4000f8e00ff */
[----:B------:R-:W-:Y:S01]  /*ab10*/  MOV R24, UR5 ;  /* 0x0000000500187c02 */ /* 0x000fe20008000f00 */
[----:B------:R-:W1:Y:S02]  /*ab20*/  LDS R9, [UR4+0x3869c] ;  /* 0x03869c04ff097984 */ /* 0x000e640008000800 */
[----:B------:R-:W-:Y:S02]  /*ab30*/  SHF.R.U64 R26, R26, 0x4, RZ ;  /* 0x000000041a1a7819 */ /* 0x000fe400000012ff */
[----:B------:R-:W-:Y:S01]  /*ab40*/  SHF.R.U64 R24, R24, 0x4, RZ ;  /* 0x0000000418187819 */ /* 0x000fe200000012ff */
[----:B------:R-:W-:Y:S04]  /*ab50*/  STS [UR4+0x38630], RZ ;  /* 0x038630ffff007988 */ /* 0x000fe80008000804 */
[----:B------:R-:W-:Y:S04]  /*ab60*/  STS [UR4+0x38610], R24 ;  /* 0x03861018ff007988 */ /* 0x000fe80008000804 */
[----:B------:R-:W-:Y:S04]  /*ab70*/  STS [UR4+0x38614], R24 ;  /* 0x03861418ff007988 */ /* 0x000fe80008000804 */
[----:B------:R-:W-:Y:S04]  /*ab80*/  STS [UR4+0x38690], R26 ;  /* 0x0386901aff007988 */ /* 0x000fe80008000804 */
[----:B------:R-:W-:Y:S04]  /*ab90*/  STS [UR4+0x38694], R26 ;  /* 0x0386941aff007988 */ /* 0x000fe80008000804 */
[----:B------:R-:W-:Y:S01]  /*aba0*/  STS [UR4+0x386b0], RZ ;  /* 0x0386b0ffff007988 */ /* 0x000fe20008000804 */
[----:B--2---:R-:W-:-:S02]  /*abb0*/  LOP3.LUT R7, R7, 0x1fffffff, RZ, 0xc0, !PT ;  /* 0x1fffffff07077812 */ /* 0x004fc400078ec0ff */
[----:B----4-:R-:W-:Y:S02]  /*abc0*/  LOP3.LUT R3, R5, 0x1fffffff, RZ, 0xc0, !PT ;  /* 0x1fffffff05037812 */ /* 0x010fe400078ec0ff */
[----:B------:R-:W-:Y:S02]  /*abd0*/  SHF.R.U32.HI R11, RZ, 0x4, R7 ;  /* 0x00000004ff0b7819 */ /* 0x000fe40000011607 */
[----:B------:R-:W-:Y:S02]  /*abe0*/  SHF.R.U32.HI R10, RZ, 0x4, R3 ;  /* 0x00000004ff0a7819 */ /* 0x000fe40000011603 */
[----:B-1----:R-:W-:Y:S02]  /*abf0*/  LOP3.LUT R8, R8, 0xf, R11, 0xb8, !PT ;  /* 0x0000000f08087812 */ /* 0x002fe400078eb80b */
[----:B------:R-:W-:Y:S02]  /*ac00*/  LOP3.LUT R9, R9, 0xf, R10, 0xb8, !PT ;  /* 0x0000000f09097812 */ /* 0x000fe400078eb80a */
[----:B------:R-:W-:Y:S01]  /*ac10*/  SHF.R.U64 R7, R6, 0x4, R7 ;  /* 0x0000000406077819 */ /* 0x000fe20000001207 */
[----:B------:R1:W-:Y:S01]  /*ac20*/  STS [UR4+0x3861c], R8 ;  /* 0x03861c08ff007988 */ /* 0x0003e20008000804 */
[----:B------:R-:W-:-:S03]  /*ac30*/  SHF.R.U64 R3, R4, 0x4, R3 ;  /* 0x0000000404037819 */ /* 0x000fc60000001203 */
[----:B------:R2:W-:Y:S04]  /*ac40*/  STS [UR4+0x3869c], R9 ;  /* 0x03869c09ff007988 */ /* 0x0005e80008000804 */
[----:B------:R-:W4:Y:S01]  /*ac50*/  LDS R5, [UR4+0x3861c] ;  /* 0x03861c04ff057984 */ /* 0x000f220008000800 */
[----:B-1----:R-:W-:-:S03]  /*ac60*/  VIADD R8, R36, 0xffffffff ;  /* 0xffffffff24087836 */ /* 0x002fc60000000000 */
[----:B------:R-:W1:Y:S01]  /*ac70*/  LDS R10, [UR4+0x3869c] ;  /* 0x03869c04ff0a7984 */ /* 0x000e620008000800 */
[----:B--2---:R-:W-:Y:S02]  /*ac80*/  VIADD R9, R2, 0xffffffff ;  /* 0xffffffff02097836 */ /* 0x004fe40000000000 */
[----:B------:R-:W-:Y:S01]  /*ac90*/  IMAD.MOV.U32 R12, RZ, RZ, R8 ;  /* 0x000000ffff0c7224 */ /* 0x000fe200078e0008 */
[----:B------:R-:W-:Y:S04]  /*aca0*/  STS [UR4+0x3860c], R7 ;  /* 0x03860c07ff007988 */ /* 0x000fe80008000804 */
[----:B------:R-:W-:Y:S04]  /*acb0*/  STS.128 [UR4+0x386a0], R12 ;  /* 0x0386a00cff007988 */ /* 0x000fe80008000c04 */
[----:B-----5:R-:W-:Y:S04]  /*acc0*/  STS.64 [UR4+0x38600], R22 ;  /* 0x03860016ff007988 */ /* 0x020fe80008000a04 */
[----:B---3--:R-:W-:Y:S04]  /*acd0*/  STS.64 [UR4+0x38680], R20 ;  /* 0x03868014ff007988 */ /* 0x008fe80008000a04 */
[----:B------:R-:W-:Y:S01]  /*ace0*/  STS [UR4+0x3868c], R3 ;  /* 0x03868c03ff007988 */ /* 0x000fe20008000804 */
[----:B----4-:R-:W-:-:S02]  /*acf0*/  LOP3.LUT R5, R5, 0xf0, RZ, 0xb8, !PT ;  /* 0x000000f005057812 */ /* 0x010fc400078eb8ff */
[----:B-1----:R-:W-:-:S03]  /*ad00*/  LOP3.LUT R10, R10, 0xf0, RZ, 0xb8, !PT ;  /* 0x000000f00a0a7812 */ /* 0x002fc600078eb8ff */
[----:B------:R-:W-:Y:S04]  /*ad10*/  STS [UR4+0x3861c], R5 ;  /* 0x03861c05ff007988 */ /* 0x000fe80008000804 */
[----:B------:R1:W-:Y:S04]  /*ad20*/  STS [UR4+0x3869c], R10 ;  /* 0x03869c0aff007988 */ /* 0x0003e80008000804 */
[----:B------:R-:W2:Y:S04]  /*ad30*/  LDS R25, [UR4+0x3861c] ;  /* 0x03861c04ff197984 */ /* 0x000ea80008000800 */
[----:B------:R-:W3:Y:S01]  /*ad40*/  LDS R27, [UR4+0x3869c] ;  /* 0x03869c04ff1b7984 */ /* 0x000ee20008000800 */
[----:B-1----:R-:W-:-:S05]  /*ad50*/  CS2R R10, SRZ ;  /* 0x00000000000a7805 */ /* 0x002fca000001ff00 */
[----:B------:R-:W-:Y:S01]  /*ad60*/  STS.128 [UR4+0x38620], R8 ;  /* 0x03862008ff007988 */ /* 0x000fe20008000c04 */
[----:B--2---:R-:W-:Y:S02]  /*ad70*/  LOP3.LUT R25, R25, 0xf00, RZ, 0xb8, !PT ;  /* 0x00000f0019197812 */ /* 0x004fe400078eb8ff */
[----:B---3--:R-:W-:-:S03]  /*ad80*/  LOP3.LUT R27, R27, 0xf00, RZ, 0xb8, !PT ;  /* 0x00000f001b1b7812 */ /* 0x008fc600078eb8ff */
[----:B------:R-:W-:Y:S04]  /*ad90*/  STS.64 [UR4+0x38618], R24 ;  /* 0x03861818ff007988 */ /* 0x000fe80008000a04 */
[----:B------:R-:W-:Y:S04]  /*ada0*/  STS.64 [UR4+0x38698], R26 ;  /* 0x0386981aff007988 */ /* 0x000fe80008000a04 */
[----:B------:R-:W1:Y:S04]  /*adb0*/  LDS R5, [UR4+0x3861c] ;  /* 0x03861c04ff057984 */ /* 0x000e680008000800 */
[----:B------:R-:W2:Y:S01]  /*adc0*/  LDS R28, [UR4+0x3869c] ;  /* 0x03869c04ff1c7984 */ /* 0x000ea20008000800 */
[----:B-1----:R-:W-:-:S02]  /*add0*/  LOP3.LUT R0, R5, 0xf000, RZ, 0xb8, !PT ;  /* 0x0000f00005007812 */ /* 0x002fc400078eb8ff */
[----:B--2---:R-:W-:-:S03]  /*ade0*/  LOP3.LUT R2, R28, 0xf000, RZ, 0xb8, !PT ;  /* 0x0000f0001c027812 */ /* 0x004fc600078eb8ff */
[----:B------:R1:W-:Y:S04]  /*adf0*/  STS [UR4+0x3861c], R0 ;  /* 0x03861c00ff007988 */ /* 0x0003e80008000804 */
[----:B------:R1:W-:Y:S02]  /*ae00*/  STS [UR4+0x3869c], R2 ;  /* 0x03869c02ff007988 */ /* 0x0003e40008000804 */
.L_x_200:
[----:B------:R-:W-:Y:S05]  /*ae10*/  BSYNC B0 ;  /* 0x0000000000007941 */ /* 0x000fea0003800000 */
.L_x_199:
[----:B------:R-:W-:Y:S01]  /*ae20*/  ELECT P0, URZ, PT ;  /* 0x00000000003f782f */ /* 0x000fe20003800000 */
[----:B------:R-:W-:Y:S01]  /*ae30*/  NOP ;  /* 0x0000000000007918 */ /* 0x000fe20000000000 */
[----:B------:R-:W-:Y:S11]  /*ae40*/  BSSY B0, `(.L_x_201) ;  /* 0x0000004000007945 */ /* 0x000ff60003800000 */
[----:B------:R-:W-:Y:S05]  /*ae50*/  @!P0 BRA `(.L_x_202) ;  /* 0x0000000000088947 */ /* 0x000fea0003800000 */
[----:B------:R0:W-:Y:S01]  /*ae60*/  UTMACMDFLUSH ;  /* 0x00000000000079b7 */ /* 0x0001e20000000000 */
[----:B------:R-:W-:-:S04]  /*ae70*/  DEPBAR.LE SB0, 0x0 ;  /* 0x000080000000791a */ /* 0x000fc80000000000 */
.L_x_202:
[----:B------:R-:W-:Y:S05]  /*ae80*/  BSYNC B0 ;  /* 0x0000000000007941 */ /* 0x000fea0003800000 */
.L_x_201:
[----:B------:R-:W-:Y:S01]  /*ae90*/  UMOV UR4, 0x400 ;  /* 0x0000040000047882 */ /* 0x000fe20000000000 */
[----:B---3--:R-:W-:Y:S01]  /*aea0*/  IMAD.SHL.U32 R37, R37, 0x4, RZ ;  /* 0x0000000425257824 */ /* 0x008fe200078e00ff */
[----:B------:R-:W-:Y:S01]  /*aeb0*/  ULEA UR18, UR42, UR4, 0x18 ;  /* 0x000000042a127291 */ /* 0x000fe2000f8ec03f */
[----:B------:R-:W-:-:S03]  /*aec0*/  ULDC UR14, c[0x0][0x884] ;  /* 0x00022100000e7ab9 */ /* 0x000fc60000000800 */
[----:B------:R-:W-:Y:S01]  /*aed0*/  UIADD3 UR20, UR18, 0x38600, URZ ;  /* 0x0003860012147890 */ /* 0x000fe2000fffe03f */
[----:B------:R-:W-:Y:S01]  /*aee0*/  IADD3 R4, P0, R37, UR12, RZ ;  /* 0x0000000c25047c10 */ /* 0x000fe2000ff1e0ff */
[----:B------:R-:W-:Y:S01]  /*aef0*/  UIMAD.WIDE UR14, UR14, 0x80, UR12 ;  /* 0x000000800e0e78a5 */ /* 0x000fe2000f8e020c */
[----:B------:R-:W-:-:S03]  /*af00*/  IMAD.MOV.U32 R6, RZ, RZ, 0x1 ;  /* 0x00000001ff067424 */ /* 0x000fc600078e00ff */
[----:B------:R-:W-:Y:S02]  /*af10*/  IMAD.X R5, RZ, RZ, UR13, P0 ;  /* 0x0000000dff057e24 */ /* 0x000fe400080e06ff */
[----:B-1----:R-:W-:Y:S01]  /*af20*/  IADD3 R2, P1, R37, UR14, RZ ;  /* 0x0000000e25027c10 */ /* 0x002fe2000ff3e0ff */
[----:B------:R-:W1:Y:S04]  /*af30*/  LDS R7, [R37+UR20] ;  /* 0x0000001425077984 */ /* 0x000e680008000800 */
[----:B------:R-:W2:Y:S01]  /*af40*/  LDS R9, [R37+UR20+0x80] ;  /* 0x0000801425097984 */ /* 0x000ea20008000800 */
[----:B------:R-:W-:Y:S02]  /*af50*/  IMAD.X R3, RZ, RZ, UR15, P1 ;  /* 0x0000000fff037e24 */ /* 0x000fe400088e06ff */
[----:B------:R-:W-:Y:S01]  /*af60*/  IMAD.MOV.U32 R8, RZ, RZ, 0x1 ;  /* 0x00000001ff087424 */ /* 0x000fe200078e00ff */
[----:B------:R-:W-:Y:S01]  /*af70*/  BSSY B0, `(.L_x_203) ;  /* 0x00000e8000007945 */ /* 0x000fe20003800000 */
[----:B------:R-:W-:Y:S01]  /*af80*/  USHF.L.U32 UR4, UR42, 0x7, URZ ;  /* 0x000000072a047899 */ /* 0x000fe2000800063f */
[----:B------:R-:W-:Y:S01]  /*af90*/  IMAD.MOV.U32 R0, RZ, RZ, RZ ;  /* 0x000000ffff007224 */ /* 0x000fe200078e00ff */
[----:B------:R-:W-:Y:S01]  /*afa0*/  USHF.L.U32 UR5, UR42, 0xd, URZ ;  /* 0x0000000d2a057899 */ /* 0x000fe2000800063f */
[----:B------:R-:W-:-:S02]  /*afb0*/  IMAD.MOV.U32 R20, RZ, RZ, 0x1 ;  /* 0x00000001ff147424 */ /* 0x000fc400078e00ff */
[----:B------:R-:W-:Y:S02]  /*afc0*/  IMAD.MOV.U32 R21, RZ, RZ, RZ ;  /* 0x000000ffff157224 */ /* 0x000fe400078e00ff */
[----:B------:R-:W-:Y:S01]  /*afd0*/  IMAD.MOV.U32 R22, RZ, RZ, RZ ;  /* 0x000000ffff167224 */ /* 0x000fe200078e00ff */
[----:B------:R-:W-:Y:S02]  /*afe0*/  ULOP3.LUT UR22, UR54, 0x1, URZ, 0xfc, !UPT ;  /* 0x0000000136167892 */ /* 0x000fe4000f8efc3f */
[----:B------:R-:W-:Y:S02]  /*aff0*/  ULOP3.LUT UR19, UR53, 0x2, URZ, 0xfc, !UPT ;  /* 0x0000000235137892 */ /* 0x000fe4000f8efc3f */
[----:B------:R-:W-:Y:S02]  /*b000*/  ULOP3.LUT UR16, UR4, 0x80, URZ, 0xc0, !UPT ;  /* 0x0000008004107892 */ /* 0x000fe4000f8ec03f */
[----:B------:R-:W-:Y:S02]  /*b010*/  ULOP3.LUT UR17, UR5, 0x2000, URZ, 0xc0, !UPT ;  /* 0x0000200005117892 */ /* 0x000fe4000f8ec03f */
[----:B------:R-:W-:Y:S01]  /*b020*/  UIADD3 UR21, UR18, 0x38680, URZ ;  /* 0x0003868012157890 */ /* 0x000fe2000fffe03f */
[----:B-1----:R-:W5:Y:S04]  /*b030*/  ATOMG.E.EXCH.STRONG.GPU PT, RZ, [R4], R7 ;  /* 0x0000000704ff73a8 */ /* 0x002f6800041ee100 */
[----:B--2---:R1:W5:Y:S02]  /*b040*/  ATOMG.E.EXCH.STRONG.GPU PT, RZ, [R2], R9 ;  /* 0x0000000902ff73a8 */ /* 0x00436400041ee100 */
[----:B-1----:R-:W-:-:S02]  /*b050*/  PRMT R2, R6, 0x7610, R2 ;  /* 0x0000761006027816 */ /* 0x002fc40000000002 */
[----:B------:R-:W-:-:S07]  /*b060*/  PRMT R3, R8, 0x7610, R3 ;  /* 0x0000761008037816 */ /* 0x000fce0000000003 */
.L_x_222:
[----:B------:R-:W-:Y:S01]  /*b070*/  LOP3.LUT P0, RZ, R3, 0xff, RZ, 0xc0, !PT ;  /* 0x000000ff03ff7812 */ /* 0x000fe2000780c0ff */
[----:B------:R-:W-:Y:S05]  /*b080*/  YIELD ;  /* 0x0000000000007946 */ /* 0x000fea0003800000 */
[----:B-----5:R-:W-:Y:S01]  /*b090*/  IADD3 R4, R36, 0x3f, RZ ;  /* 0x0000003f24047810 */ /* 0x020fe20007ffe0ff */
[----:B------:R-:W-:Y:S03]  /*b0a0*/  BSSY B1, `(.L_x_204) ;  /* 0x0000009000017945 */ /* 0x000fe60003800000 */
[----:B------:R-:W-:-:S04]  /*b0b0*/  SHF.R.S32.HI R5, RZ, 0x1f, R4 ;  /* 0x0000001fff057819 */ /* 0x000fc80000011404 */
[----:B------:R-:W-:Y:S01]  /*b0c0*/  LEA.HI R5, R5, R4, RZ, 0x6 ;  /* 0x0000000405057211 */ /* 0x000fe200078f30ff */
[----:B------:R-:W-:Y:S06]  /*b0d0*/  @!P0 BRA `(.L_x_205) ;  /* 0x0000000000148947 */ /* 0x000fec0003800000 */
[----:B------:R-:W-:-:S04]  /*b0e0*/  DEPBAR {5,4,3,2,1,0} ;  /* 0x0000003f0000791a */ /* 0x000fc80000000000 */
[----:B------:R1:W-:Y:S01]  /*b0f0*/  UTMACCTL.IV [UR12] ;  /* 0x000000000c0079b9 */ /* 0x0003e20008000000 */
[----:B------:R-:W-:-:S04]  /*b100*/  DEPBAR {5,4,3,2,1,0} ;  /* 0x0000003f0000791a */ /* 0x000fc80000000000 */
[----:B------:R1:W-:Y:S02]  /*b110*/  UTMACCTL.IV [UR14] ;  /* 0x000000000e0079b9 */ /* 0x0003e40008000000 */
[----:B-1----:R-:W-:Y:S01]  /*b120*/  NOP ;  /* 0x0000000000007918 */ /* 0x002fe20000000000 */
.L_x_205:
[----:B------:R-:W-:Y:S05]  /*b130*/  BSYNC B1 ;  /* 0x0000000000017941 */ /* 0x000fea0003800000 */
.L_x_204:
[----:B------:R-:W-:Y:S01]  /*b140*/  UMOV UR4, 0xffffffff ;  /* 0xffffffff00047882 */ /* 0x000fe20000000000 */
[----:B------:R-:W-:Y:S02]  /*b150*/  SHF.R.S32.HI R7, RZ, 0x6, R5 ;  /* 0x00000006ff077819 */ /* 0x000fe40000011405 */
[----:B------:R-:W-:Y:S05]  /*b160*/  BRA.DIV UR4, `(.L_x_206) ;  /* 0x0000003e04947947 */ /* 0x000fea000b800000 */
[----:B-----5:R-:W-:-:S13]  /*b170*/  ELECT P6, URZ, PT ;  /* 0x00000000003f782f */ /* 0x020fda00038c0000 */
.L_x_298:
[----:B------:R-:W-:Y:S01]  /*b180*/  ISETP.LT.OR P6, PT, R36, 0x1, !P6 ;  /* 0x000000012400780c */ /* 0x000fe200077c1670 */
[----:B------:R-:W-:-:S12]  /*b190*/  BSSY B1, `(.L_x_207) ;  /* 0x000002e000017945 */ /* 0x000fd80003800000 */
[----:B------:R-:W-:Y:S05]  /*b1a0*/  @P6 BRA `(.L_x_208) ;  /* 0x0000000000b06947 */ /* 0x000fea0003800000 */
[----:B------:R-:W-:Y:S01]  /*b1b0*/  LEA R17, R17, UR16, 0x8 ;  /* 0x0000001011117c11 */ /* 0x000fe2000f8e40ff */
[----:B------:R-:W-:Y:S02]  /*b1c0*/  IMAD.SHL.U32 R16, R16, 0x80, RZ ;  /* 0x0000008010107824 */ /* 0x000fe400078e00ff */
[----:B------:R-:W-:Y:S02]  /*b1d0*/  VIADD R9, R7, 0x1 ;  /* 0x0000000107097836 */ /* 0x000fe40000000000 */
[----:B------:R-:W-:Y:S02]  /*b1e0*/  IMAD.MOV.U32 R10, RZ, RZ, RZ ;  /* 0x000000ffff0a7224 */ /* 0x000fe400078e00ff */
[----:B------:R-:W-:Y:S02]  /*b1f0*/  IMAD.MOV.U32 R3, RZ, RZ, R20 ;  /* 0x000000ffff037224 */ /* 0x000fe400078e0014 */
[----:B------:R-:W-:-:S07]  /*b200*/  IMAD.MOV.U32 R4, RZ, RZ, R0 ;  /* 0x000000ffff047224 */ /* 0x000fce00078e0000 */
.L_x_211:
[----:B-1----:R-:W-:Y:S01]  /*b210*/  LEA R8, R4, UR18, 0x3 ;  /* 0x0000001204087c11 */ /* 0x002fe2000f8e18ff */
[----:B------:R-:W-:Y:S05]  /*b220*/  YIELD ;  /* 0x0000000000007946 */ /* 0x000fea0003800000 */
[----:B------:R-:W-:Y:S02]  /*b230*/  SHF.L.U32 R5, R3, 0x1f, RZ ;  /* 0x0000001f03057819 */ /* 0x000fe400000006ff */
[----:B------:R-:W-:Y:S02]  /*b240*/  LOP3.LUT P1, RZ, R19, 0x7f, RZ, 0xc0, !PT ;  /* 0x0000007f13ff7812 */ /* 0x000fe4000782c0ff */
[----:B------:R-:W1:Y:S11]  /*b250*/  SYNCS.PHASECHK.TRANS64.TRYWAIT P0, [R8+URZ+0x384c0], R5 ;  /* 0x0384c005080075a7 */ /* 0x000e76000800017f */
[----:B------:R-:W2:Y:S01]  /*b260*/  @!P1 LDC R6, c[0x0][0x500] ;  /* 0x00014000ff069b82 */ /* 0x000ea20000000800 */
[----:B-1----:R-:W-:Y:S05]  /*b270*/  @!P0 BRA `(.L_x_209) ;  /* 0x0000003c00708947 */ /* 0x002fea0003800000 */
.L_x_299:
[----:B------:R-:W-:Y:S01]  /*b280*/  UPRMT UR4, UR19, 0x9910, URZ ;  /* 0x0000991013047896 */ /* 0x000fe2000800003f */
[----:B--2---:R2:W-:Y:S03]  /*b290*/  @!P1 SYNCS.ARRIVE.TRANS64 RZ, [R8+URZ+0x38480], R6 ;  /* 0x0384800608ff99a7 */ /* 0x0045e6000800003f */
[----:B------:R-:W-:-:S06]  /*b2a0*/  UISETP.NE.AND UP0, UPT, UR4, 0x2, UPT ;  /* 0x000000020400788c */ /* 0x000fcc000bf05270 */
[----:B------:R-:W-:-:S13]  /*b2b0*/  PLOP3.LUT P0, PT, PT, PT, UP0, 0x80, 0x0 ;  /* 0x000000000000781c */ /* 0x000fda0003f0f008 */
[----:B--2---:R-:W-:Y:S05]  /*b2c0*/  @P0 BRA `(.L_x_210) ;  /* 0x0000000000040947 */ /* 0x004fea0003800000 */
[----:B------:R-:W-:Y:S01]  /*b2d0*/  BPT.TRAP 0x1 ;  /* 0x000000040000795c */ /* 0x000fe20000300000 */
.L_x_210:
[----:B------:R-:W-:Y:S01]  /*b2e0*/  R2UR UR4, R4 ;  /* 0x00000000040472ca */ /* 0x000fe200000e0000 */
[----:B------:R-:W-:Y:S01]  /*b2f0*/  VIADD R9, R9, 0xffffffff ;  /* 0xffffffff09097836 */ /* 0x000fe20000000000 */
[----:B------:R-:W-:Y:S01]  /*b300*/  R2UR UR5, R8 ;  /* 0x00000000080572ca */ /* 0x000fe200000e0000 */
[----:B------:R-:W-:Y:S01]  /*b310*/  VIADD R4, R4, 0x1 ;  /* 0x0000000104047836 */ /* 0x000fe20000000000 */
[----:B------:R-:W-:Y:S01]  /*b320*/  R2UR UR6, R10 ;  /* 0x000000000a0672ca */ /* 0x000fe200000e0000 */
[----:B------:R-:W-:Y:S01]  /*b330*/  UMOV UR24, 0x0 ;  /* 0x0000000000187882 */ /* 0x000fe20000000000 */
[----:B------:R-:W-:Y:S01]  /*b340*/  R2UR UR7, R16 ;  /* 0x00000000100772ca */ /* 0x000fe200000e0000 */
[----:B------:R-:W-:Y:S01]  /*b350*/  UMOV UR25, 0x10000000 ;  /* 0x1000000000197882 */ /* 0x000fe20000000000 */
[----:B------:R-:W-:Y:S01]  /*b360*/  R2UR UR11, R17 ;  /* 0x00000000110b72ca */ /* 0x000fe200000e0000 */
[----:B------:R-:W-:Y:S01]  /*b370*/  UMOV UR23, 0x30000 ;  /* 0x0003000000177882 */ /* 0x000fe20000000000 */
[----:B------:R-:W-:Y:S01]  /*b380*/  ISETP.GT.AND P1, PT, R9, 0x1, PT ;  /* 0x000000010900780c */ /* 0x000fe20003f24270 */
[----:B------:R-:W-:Y:S01]  /*b390*/  VIADD R10, R10, 0x40 ;  /* 0x000000400a0a7836 */ /* 0x000fe20000000000 */
[----:B------:R-:W-:Y:S01]  /*b3a0*/  ISETP.NE.AND P0, PT, R4, 0x8, PT ;  /* 0x000000080400780c */ /* 0x000fe20003f05270 */
[----:B------:R-:W-:-:S02]  /*b3b0*/  ULEA UR8, UR4, UR17, 0xe ;  /* 0x0000001104087291 */ /* 0x000fc4000f8e703f */
[----:B------:R-:W-:Y:S01]  /*b3c0*/  ULEA UR4, UR4, UR18, 0xd ;  /* 0x0000001204047291 */ /* 0x000fe2000f8e683f */
[----:B------:R-:W-:Y:S01]  /*b3d0*/  SEL R6, RZ, 0x1, P0 ;  /* 0x00000001ff067807 */ /* 0x000fe20000000000 */
[----:B------:R-:W-:Y:S01]  /*b3e0*/  UIADD3 UR5, UR5, 0x38480, URZ ;  /* 0x0003848005057890 */ /* 0x000fe2000fffe03f */
[----:B------:R-:W-:Y:S01]  /*b3f0*/  SEL R4, R4, RZ, P0 ;  /* 0x000000ff04047207 */ /* 0x000fe20000000000 */
[----:B------:R-:W-:Y:S01]  /*b400*/  UIADD3 UR8, UR18, 0x10000, UR8 ;  /* 0x0001000012087890 */ /* 0x000fe2000fffe008 */
[----:B------:R-:W-:Y:S01]  /*b410*/  LOP3.LUT R3, R3, R6, RZ, 0x3c, !PT ;  /* 0x0000000603037212 */ /* 0x000fe200078e3cff */
[----:B------:R-:W-:-:S03]  /*b420*/  UMOV UR10, UR6 ;  /* 0x00000006000a7c82 */ /* 0x000fc60008000000 */
[----:B------:R-:W-:Y:S02]  /*b430*/  UMOV UR9, UR5 ;  /* 0x0000000500097c82 */ /* 0x000fe40008000000 */
[----:B------:R2:W-:Y:S02]  /*b440*/  UTMALDG.2D [UR4], [UR12], desc[UR24] ;  /* 0x000018040c0075b4 */ /* 0x0005e40008009000 */
[----:B------:R2:W-:Y:S02]  /*b450*/  UTMALDG.2D.MULTICAST [UR8], [UR14], UR23, desc[UR24] ;  /* 0x000018080e0073b4 */ /* 0x0005e40008009817 */
[----:B--2---:R-:W-:Y:S05]  /*b460*/  @P1 BRA `(.L_x_211) ;  /* 0xfffffffc00681947 */ /* 0x004fea000383ffff */
.L_x_208:
[----:B------:R-:W-:Y:S05]  /*b470*/  BSYNC B1 ;  /* 0x0000000000017941 */ /* 0x000fea0003800000 */
.L_x_207:
[----:B------:R-:W-:Y:S01]  /*b480*/  IMAD.IADD R0, R7, 0x1, R0 ;  /* 0x0000000107007824 */ /* 0x000fe200078e0200 */
[----:B------:R-:W-:-:S04]  /*b490*/  LOP3.LUT P0, RZ, R2, 0xff, RZ, 0xc0, !PT ;  /* 0x000000ff02ff7812 */ /* 0x000fc8000780c0ff */
[----:B------:R-:W-:-:S04]  /*b4a0*/  SHF.R.U32.HI R2, RZ, 0x3, R0 ;  /* 0x00000003ff027819 */ /* 0x000fc80000011600 */
[----:B------:R-:W-:-:S04]  /*b4b0*/  LOP3.LUT R2, R2, 0x1, RZ, 0xc0, !PT ;  /* 0x0000000102027812 */ /* 0x000fc800078ec0ff */
[----:B------:R-:W-:Y:S01]  /*b4c0*/  ISETP.NE.U32.AND P1, PT, R2, 0x1, PT ;  /* 0x000000010200780c */ /* 0x000fe20003f25070 */
[----:B------:R-:W-:Y:S01]  /*b4d0*/  IMAD.U32 R2, RZ, RZ, UR22 ;  /* 0x00000016ff027e24 */ /* 0x000fe2000f8e00ff */
[----:B------:R-:W-:Y:S01]  /*b4e0*/  @P0 SYNCS.ARRIVE.TRANS64.A1T0 RZ, [UR18+0x38548], RZ ;  /* 0x038548ffffff09a7 */ /* 0x000fe20008100012 */
[----:B------:R-:W-:Y:S02]  /*b4f0*/  ISETP.GT.U32.AND P0, PT, R0, 0x7, PT ;  /* 0x000000070000780c */ /* 0x000fe40003f04070 */
[C---:B------:R-:W-:Y:S02]  /*b500*/  ISETP.GT.U32.AND P1, PT, R7.reuse, 0x7, !P1 ;  /* 0x000000070700780c */ /* 0x040fe40004f24070 */
[----:B------:R-:W-:Y:S02]  /*b510*/  ISETP.NE.AND P2, PT, R2, 0x3, PT ;  /* 0x000000030200780c */ /* 0x000fe40003f45270 */
[----:B------:R-:W-:Y:S02]  /*b520*/  ISETP.LT.U32.AND P0, PT, R7, 0x8, P0 ;  /* 0x000000080700780c */ /* 0x000fe40000701070 */
[----:B------:R-:W-:-:S02]  /*b530*/  SEL R2, RZ, 0x1, !P1 ;  /* 0x00000001ff027807 */ /* 0x000fc40004800000 */
[----:B------:R-:W-:Y:S02]  /*b540*/  SEL R3, RZ, 0x1, !P0 ;  /* 0x00000001ff037807 */ /* 0x000fe40004000000 */
[----:B------:R-:W-:Y:S02]  /*b550*/  LOP3.LUT R0, R0, 0x7, RZ, 0xc0, !PT ;  /* 0x0000000700007812 */ /* 0x000fe400078ec0ff */
[----:B------:R-:W-:-:S03]  /*b560*/  LOP3.LUT R20, R2, R20, R3, 0x96, !PT ;  /* 0x0000001402147212 */ /* 0x000fc600078e9603 */
[----:B------:R-:W-:Y:S05]  /*b570*/  @!P2 BRA `(.L_x_212) ;  /* 0x000000000004a947 */ /* 0x000fea0003800000 */
[----:B------:R-:W-:Y:S01]  /*b580*/  BPT.TRAP 0x1 ;  /* 0x000000040000795c */ /* 0x000fe20000300000 */
.L_x_212:
[C---:B------:R-:W-:Y:S01]  /*b590*/  LEA R3, R21.reuse, UR18, 0x3 ;  /* 0x0000001215037c11 */ /* 0x040fe2000f8e18ff */
[----:B------:R-:W-:Y:S01]  /*b5a0*/  BSSY B1, `(.L_x_213) ;  /* 0x0000005000017945 */ /* 0x000fe20003800000 */
[----:B------:R-:W-:Y:S02]  /*b5b0*/  SHF.L.U32 R2, R22, 0x1f, RZ ;  /* 0x0000001f16027819 */ /* 0x000fe400000006ff */
[----:B------:R-:W-:Y:S02]  /*b5c0*/  LEA R4, R21, UR18, 0x4 ;  /* 0x0000001215047c11 */ /* 0x000fe4000f8e20ff */
[----:B------:R-:W2:Y:S02]  /*b5d0*/  SYNCS.PHASECHK.TRANS64.TRYWAIT P0, [R3+URZ+0x38400], R2 ;  /* 0x03840002030075a7 */ /* 0x000ea4000800017f */
[----:B--2---:R-:W-:Y:S05]  /*b5e0*/  @!P0 BRA `(.L_x_214) ;  /* 0x0000003800a88947 */ /* 0x004fea0003800000 */
.L_x_300:
[----:B------:R-:W-:Y:S05]  /*b5f0*/  BSYNC B1 ;  /* 0x0000000000017941 */ /* 0x000fea0003800000 */
.L_x_213:
[----:B-1----:R-:W1:Y:S01]  /*b600*/  LDS.128 R4, [R4+0x38550] ;  /* 0x0385500004047984 */ /* 0x002e620000000c00 */
[----:B------:R-:W-:Y:S01]  /*b610*/  @!PT LDS RZ, [RZ] ;  /* 0x00000000fffff984 */ /* 0x000fe20000000800 */
[----:B------:R-:W-:Y:S01]  /*b620*/  @!PT LDS RZ, [RZ] ;  /* 0x00000000fffff984 */ /* 0x000fe20000000800 */
[----:B------:R-:W-:Y:S01]  /*b630*/  @!PT LDS RZ, [RZ] ;  /* 0x00000000fffff984 */ /* 0x000fe20000000800 */
[----:B------:R-:W-:Y:S01]  /*b640*/  @!PT LDS RZ, [RZ] ;  /* 0x00000000fffff984 */ /* 0x000fe20000000800 */
[----:B------:R3:W-:Y:S06]  /*b650*/  MEMBAR.ALL.CTA ;  /* 0x0000000000007992 */ /* 0x0007ec0000008000 */
[----:B---3--:R-:W3:Y:S01]  /*b660*/  FENCE.VIEW.ASYNC.S ;  /* 0x00000000000073c6 */ /* 0x008ee20000000000 */
[----:B-1----:R-:W-:Y:S02]  /*b670*/  IMAD.MOV.U32 R17, RZ, RZ, R5 ;  /* 0x000000ffff117224 */ /* 0x002fe400078e0005 */
[----:B------:R-:W-:Y:S01]  /*b680*/  IMAD.MOV.U32 R16, RZ, RZ, R4 ;  /* 0x000000ffff107224 */ /* 0x000fe200078e0004 */
[----:B---3--:R-:W-:Y:S06]  /*b690*/  @!P2 BRA `(.L_x_215) ;  /* 0x000000000004a947 */ /* 0x008fec0003800000 */
[----:B------:R-:W-:Y:S01]  /*b6a0*/  BPT.TRAP 0x1 ;  /* 0x000000040000795c */ /* 0x000fe20000300000 */
.L_x_215:
[----:B------:R-:W1:Y:S01]  /*b6b0*/  S2R R5, SR_CgaCtaId ;  /* 0x0000000000057919 */ /* 0x000e620000008800 */
[----:B------:R-:W-:Y:S01]  /*b6c0*/  ISETP.NE.AND P0, PT, R7, RZ, PT ;  /* 0x000000ff0700720c */ /* 0x000fe20003f05270 */
[----:B--2---:R-:W-:Y:S01]  /*b6d0*/  VIADD R2, R3, 0x38440 ;  /* 0x0003844003027836 */ /* 0x004fe20000000000 */
[CC--:B------:R-:W-:Y:S02]  /*b6e0*/  ISETP.NE.AND P1, PT, R6.reuse, R18.reuse, PT ;  /* 0x000000120600720c */ /* 0x0c0fe40003f25270 */
[----:B------:R-:W-:Y:S02]  /*b6f0*/  ISETP.EQ.OR P0, PT, R6, R18, !P0 ;  /* 0x000000120600720c */ /* 0x000fe40004702670 */
[----:B-1----:R-:W-:-:S04]  /*b700*/  PRMT R2, R5, 0x654, R2 ;  /* 0x0000065405027816 */ /* 0x002fc80000000002 */
[----:B------:R1:W-:Y:S07]  /*b710*/  SYNCS.ARRIVE.TRANS64.RED.A1T0 RZ, [R2+URZ], RZ ;  /* 0x000000ff02ff79a7 */ /* 0x0003ee000810043f */
[----:B------:R-:W-:Y:S05]  /*b720*/  @P0 BRA `(.L_x_216) ;  /* 0x00000004008c0947 */ /* 0x000fea0003800000 */
[----:B-1----:R-:W1:Y:S02]  /*b730*/  LDC.64 R2, c[0x0][0x290] ;  /* 0x0000a400ff027b82 */ /* 0x002e640000000a00 */
[----:B-1----:R-:W-:-:S05]  /*b740*/  IMAD.WIDE R2, R6, 0xc, R2 ;  /* 0x0000000c06027825 */ /* 0x002fca00078e0202 */
[----:B------:R1:W5:Y:S01]  /*b750*/  LDG.E R36, desc[UR56][R2.64+0x8] ;  /* 0x0000083802247981 */ /* 0x000362000c1e1900 */
[----:B------:R-:W-:-:S03]  /*b760*/  UMOV UR4, 0xffffffff ;  /* 0xffffffff00047882 */ /* 0x000fc60000000000 */
[----:B------:R-:W-:Y:S05]  /*b770*/  BRA.DIV UR4, `(.L_x_217) ;  /* 0x0000003a04587947 */ /* 0x000fea000b800000 */
[----:B------:R-:W-:-:S13]  /*b780*/  ELECT P6, URZ, PT ;  /* 0x00000000003f782f */ /* 0x000fda00038c0000 */
.L_x_303:
[----:B------:R-:W-:Y:S04]  /*b790*/  BSSY B1, `(.L_x_218) ;  /* 0x0000049000017945 */ /* 0x000fe80003800000 */
[----:B------:R-:W-:Y:S05]  /*b7a0*/  @!P6 BRA `(.L_x_219) ;  /* 0x00000004001ce947 */ /* 0x000fea0003800000 */
[C---:B------:R-:W-:Y:S01]  /*b7b0*/  IMAD.SHL.U32 R4, R6.reuse, 0x8, RZ ;  /* 0x0000000806047824 */ /* 0x040fe200078e00ff */
[----:B------:R-:W-:Y:S01]  /*b7c0*/  SHF.R.S32.HI R5, RZ, 0x1f, R6 ;  /* 0x0000001fff057819 */ /* 0x000fe20000011406 */
[----:B------:R-:W-:Y:S01]  /*b7d0*/  ULDC.64 UR4, c[0x0][0x510] ;  /* 0x0001440000047ab9 */ /* 0x000fe20000000a00 */
[----:B------:R-:W-:Y:S01]  /*b7e0*/  ULDC.64 UR6, c[0x0][0x520] ;  /* 0x0001480000067ab9 */ /* 0x000fe20000000a00 */
[----:B------:R-:W2:Y:S01]  /*b7f0*/  LDG.E R14, desc[UR56][R2.64] ;  /* 0x00000038020e7981 */ /* 0x000ea2000c1e1900 */
[----:B------:R-:W-:Y:S02]  /*b800*/  SHF.L.U64.HI R5, R6, 0x3, R5 ;  /* 0x0000000306057819 */ /* 0x000fe40000010205 */
[C---:B------:R-:W-:Y:S02]  /*b810*/  IADD3 R12, P0, R4.reuse, UR4, RZ ;  /* 0x00000004040c7c10 */ /* 0x040fe4000ff1e0ff */
[C---:B------:R-:W-:Y:S02]  /*b820*/  IADD3 R10, P2, R4.reuse, UR6, RZ ;  /* 0x00000006040a7c10 */ /* 0x040fe4000ff5e0ff */
[C---:B------:R-:W-:Y:S01]  /*b830*/  IADD3.X R13, R5.reuse, UR5, RZ, P0, !PT ;  /* 0x00000005050d7c10 */ /* 0x040fe200087fe4ff */
[----:B------:R-:W-:Y:S01]  /*b840*/  ULDC.64 UR4, c[0x0][0x518] ;  /* 0x0001460000047ab9 */ /* 0x000fe20000000a00 */
[----:B------:R-:W-:Y:S01]  /*b850*/  IADD3.X R11, R5, UR7, RZ, P2, !PT ;  /* 0x00000007050b7c10 */ /* 0x000fe200097fe4ff */
[----:B-1----:R1:W3:Y:S04]  /*b860*/  LDG.E R2, desc[UR56][R2.64+0x4] ;  /* 0x0000043802027981 */ /* 0x0022e8000c1e1900 */
[----:B------:R-:W4:Y:S04]  /*b870*/  LDG.E.64 R12, desc[UR56][R12.64] ;  /* 0x000000380c0c7981 */ /* 0x000f28000c1e1b00 */
[----:B------:R-:W2:Y:S01]  /*b880*/  LDG.E.64 R10, desc[UR56][R10.64] ;  /* 0x000000380a0a7981 */ /* 0x000ea2000c1e1b00 */
[----:B------:R-:W-:-:S04]  /*b890*/  IADD3 R8, P0, R4, UR4, RZ ;  /* 0x0000000404087c10 */ /* 0x000fc8000ff1e0ff */
[----:B------:R-:W-:Y:S01]  /*b8a0*/  IADD3.X R9, R5, UR5, RZ, P0, !PT ;  /* 0x0000000505097c10 */ /* 0x000fe200087fe4ff */
[----:B------:R-:W-:-:S05]  /*b8b0*/  ULDC.64 UR4, c[0x0][0x528] ;  /* 0x00014a0000047ab9 */ /* 0x000fca0000000a00 */
[----:B------:R-:W3:Y:S01]  /*b8c0*/  LDG.E.64 R8, desc[UR56][R8.64] ;  /* 0x0000003808087981 */ /* 0x000ee2000c1e1b00 */
[----:B------:R-:W-:-:S04]  /*b8d0*/  IADD3 R4, P0, R4, UR4, RZ ;  /* 0x0000000404047c10 */ /* 0x000fc8000ff1e0ff */
[----:B------:R-:W-:-:S06]  /*b8e0*/  IADD3.X R5, R5, UR5, RZ, P0, !PT ;  /* 0x0000000505057c10 */ /* 0x000fcc00087fe4ff */
[----:B------:R-:W3:Y:S04]  /*b8f0*/  LDG.E.64 R4, desc[UR56][R4.64] ;  /* 0x0000003804047981 */ /* 0x000ee8000c1e1b00 */
[----:B----4-:R-:W-:Y:S04]  /*b900*/  STS.64 [UR20], R12 ;  /* 0x0000000cff007988 */ /* 0x010fe80008000a14 */
[----:B--2---:R-:W-:Y:S04]  /*b910*/  STS.64 [UR21], R10 ;  /* 0x0000000aff007988 */ /* 0x004fe80008000a15 */
[----:B------:R-:W2:Y:S01]  /*b920*/  LDS R15, [UR20+0x1c] ;  /* 0x00001c14ff0f7984 */ /* 0x000ea20008000800 */
[----:B---3--:R-:W-:-:S04]  /*b930*/  LOP3.LUT R23, R9, 0x1fffffff, RZ, 0xc0, !PT ;  /* 0x1fffffff09177812 */ /* 0x008fc800078ec0ff */
[----:B------:R-:W-:-:S04]  /*b940*/  SHF.R.U32.HI R18, RZ, 0x4, R23 ;  /* 0x00000004ff127819 */ /* 0x000fc80000011617 */
[----:B--2---:R-:W-:-:S05]  /*b950*/  LOP3.LUT R15, R15, 0xf, R18, 0xb8, !PT ;  /* 0x0000000f0f0f7812 */ /* 0x004fca00078eb812 */
[----:B------:R-:W-:Y:S04]  /*b960*/  STS [UR20+0x1c], R15 ;  /* 0x00001c0fff007988 */ /* 0x000fe80008000814 */
[----:B------:R-:W2:Y:S02]  /*b970*/  LDS R18, [UR20+0x1c] ;  /* 0x00001c14ff127984 */ /* 0x000ea40008000800 */
[----:B--2---:R-:W-:-:S05]  /*b980*/  LOP3.LUT R18, R18, 0xf0, RZ, 0xb8, !PT ;  /* 0x000000f012127812 */ /* 0x004fca00078eb8ff */
[----:B------:R-:W-:Y:S04]  /*b990*/  STS [UR20+0x1c], R18 ;  /* 0x00001c12ff007988 */ /* 0x000fe80008000814 */
[----:B------:R-:W2:Y:S01]  /*b9a0*/  LDS R13, [UR20+0x1c] ;  /* 0x00001c14ff0d7984 */ /* 0x000ea20008000800 */
[----:B------:R-:W-:-:S04]  /*b9b0*/  MOV R12, UR20 ;  /* 0x00000014000c7c02 */ /* 0x000fc80008000f00 */
[----:B------:R-:W-:Y:S02]  /*b9c0*/  SHF.R.U64 R12, R12, 0x4, RZ ;  /* 0x000000040c0c7819 */ /* 0x000fe400000012ff */
[----:B--2---:R-:W-:-:S05]  /*b9d0*/  LOP3.LUT R13, R13, 0xf00, RZ, 0xb8, !PT ;  /* 0x00000f000d0d7812 */ /* 0x004fca00078eb8ff */
[----:B------:R-:W-:Y:S04]  /*b9e0*/  STS.64 [UR20+0x18], R12 ;  /* 0x0000180cff007988 */ /* 0x000fe80008000a14 */
[----:B------:R-:W1:Y:S01]  /*b9f0*/  LDS R24, [UR20+0x1c] ;  /* 0x00001c14ff187984 */ /* 0x000e620008000800 */
[----:B------:R-:W-:Y:S01]  /*ba00*/  SHF.R.U64 R15, R8, 0x4, R23 ;  /* 0x00000004080f7819 */ /* 0x000fe20000001217 */
[----:B-----5:R-:W-:Y:S01]  /*ba10*/  VIADD R8, R36, 0xffffffff ;  /* 0xffffffff24087836 */ /* 0x020fe20000000000 */
[----:B------:R-:W-:Y:S01]  /*ba20*/  CS2R R10, SRZ ;  /* 0x00000000000a7805 */ /* 0x000fe2000001ff00 */
[----:B------:R-:W-:Y:S01]  /*ba30*/  VIADD R9, R14, 0xffffffff ;  /* 0xffffffff0e097836 */ /* 0x000fe20000000000 */
[----:B------:R-:W-:Y:S04]  /*ba40*/  STS [UR20+0x10], R12 ;  /* 0x0000100cff007988 */ /* 0x000fe80008000814 */
[----:B------:R-:W-:Y:S04]  /*ba50*/  STS [UR20+0x14], R12 ;  /* 0x0000140cff007988 */ /* 0x000fe80008000814 */
[----:B------:R-:W-:Y:S04]  /*ba60*/  STS.128 [UR20+0x20], R8 ;  /* 0x00002008ff007988 */ /* 0x000fe80008000c14 */
[----:B------:R-:W-:Y:S04]  /*ba70*/  STS [UR20+0xc], R15 ;  /* 0x00000c0fff007988 */ /* 0x000fe80008000814 */
[----:B------:R-:W-:Y:S01]  /*ba80*/  STS [UR20+0x30], RZ ;  /* 0x000030ffff007988 */ /* 0x000fe20008000814 */
[----:B-1----:R-:W-:-:S05]  /*ba90*/  LOP3.LUT R3, R24, 0xf000, RZ, 0xb8, !PT ;  /* 0x0000f00018037812 */ /* 0x002fca00078eb8ff */
[----:B------:R-:W-:Y:S04]  /*baa0*/  STS [UR20+0x1c], R3 ;  /* 0x00001c03ff007988 */ /* 0x000fe80008000814 */
[----:B------:R-:W1:Y:S01]  /*bab0*/  LDS R13, [UR21+0x1c] ;  /* 0x00001c15ff0d7984 */ /* 0x000e620008000800 */
[----:B------:R-:W-:-:S04]  /*bac0*/  LOP3.LUT R23, R5, 0x1fffffff, RZ, 0xc0, !PT ;  /* 0x1fffffff05177812 */ /* 0x000fc800078ec0ff */
[----:B------:R-:W-:-:S04]  /*bad0*/  SHF.R.U32.HI R14, RZ, 0x4, R23 ;  /* 0x00000004ff0e7819 */ /* 0x000fc80000011617 */
[----:B-1----:R-:W-:-:S05]  /*bae0*/  LOP3.LUT R5, R13, 0xf, R14, 0xb8, !PT ;  /* 0x0000000f0d057812 */ /* 0x002fca00078eb80e */
[----:B------:R-:W-:Y:S04]  /*baf0*/  STS [UR21+0x1c], R5 ;  /* 0x00001c05ff007988 */ /* 0x000fe80008000815 */
[----:B------:R-:W1:Y:S02]  /*bb00*/  LDS R14, [UR21+0x1c] ;  /* 0x00001c15ff0e7984 */ /* 0x000e640008000800 */
[----:B-1----:R-:W-:-:S05]  /*bb10*/  LOP3.LUT R14, R14, 0xf0, RZ, 0xb8, !PT ;  /* 0x000000f00e0e7812 */ /* 0x002fca00078eb8ff */
[----:B------:R-:W-:Y:S04]  /*bb20*/  STS [UR21+0x1c], R14 ;  /* 0x00001c0eff007988 */ /* 0x000fe80008000815 */
[----:B------:R-:W1:Y:S01]  /*bb30*/  LDS R13, [UR21+0x1c] ;  /* 0x00001c15ff0d7984 */ /* 0x000e620008000800 */
[----:B------:R-:W-:-:S05]  /*bb40*/  IMAD.U32 R12, RZ, RZ, UR21 ;  /* 0x00000015ff0c7e24 */ /* 0x000fca000f8e00ff */
[----:B------:R-:W-:Y:S02]  /*bb50*/  SHF.R.U64 R12, R12, 0x4, RZ ;  /* 0x000000040c0c7819 */ /* 0x000fe400000012ff */
[----:B-1----:R-:W-:-:S05]  /*bb60*/  LOP3.LUT R13, R13, 0xf00, RZ, 0xb8, !PT ;  /* 0x00000f000d0d7812 */ /* 0x002fca00078eb8ff */
[----:B------:R-:W-:Y:S04]  /*bb70*/  STS.64 [UR21+0x18], R12 ;  /* 0x0000180cff007988 */ /* 0x000fe80008000a15 */
[----:B------:R-:W1:Y:S01]  /*bb80*/  LDS R3, [UR21+0x1c] ;  /* 0x00001c15ff037984 */ /* 0x000e620008000800 */
[----:B------:R-:W-:Y:S01]  /*bb90*/  VIADD R9, R2, 0xffffffff ;  /* 0xffffffff02097836 */ /* 0x000fe20000000000 */
[----:B------:R-:W-:Y:S02]  /*bba0*/  SHF.R.U64 R4, R4, 0x4, R23 ;  /* 0x0000000404047819 */ /* 0x000fe40000001217 */
[----:B------:R2:W-:Y:S04]  /*bbb0*/  STS [UR21+0x10], R12 ;  /* 0x0000100cff007988 */ /* 0x0005e80008000815 */
[----:B------:R2:W-:Y:S04]  /*bbc0*/  STS.128 [UR21+0x20], R8 ;  /* 0x00002008ff007988 */ /* 0x0005e80008000c15 */
[----:B------:R2:W-:Y:S04]  /*bbd0*/  STS [UR21+0xc], R4 ;  /* 0x00000c04ff007988 */ /* 0x0005e80008000815 */
[----:B------:R2:W-:Y:S04]  /*bbe0*/  STS [UR21+0x14], R12 ;  /* 0x0000140cff007988 */ /* 0x0005e80008000815 */
[----:B------:R-:W-:Y:S01]  /*bbf0*/  STS [UR21+0x30], RZ ;  /* 0x000030ffff007988 */ /* 0x000fe20008000815 */
[----:B-1----:R-:W-:-:S05]  /*bc00*/  LOP3.LUT R2, R3, 0xf000, RZ, 0xb8, !PT ;  /* 0x0000f00003027812 */ /* 0x002fca00078eb8ff */
[----:B------:R2:W-:Y:S02]  /*bc10*/  STS [UR21+0x1c], R2 ;  /* 0x00001c02ff007988 */ /* 0x0005e40008000815 */
.L_x_219:
[----:B------:R-:W-:Y:S05]  /*bc20*/  BSYNC B1 ;  /* 0x0000000000017941 */ /* 0x000fea0003800000 */
.L_x_218:
[----:B------:R-:W-:-:S03]  /*bc30*/  UMOV UR4, 0xffffffff ;  /* 0xffffffff00047882 */ /* 0x000fc60000000000 */
[----:B------:R-:W-:Y:S05]  /*bc40*/  BRA.DIV UR4, `(.L_x_220) ;  /* 0x0000003604447947 */ /* 0x000fea000b800000 */
[----:B------:R-:W-:Y:S01]  /*bc50*/  ELECT P6, URZ, PT ;  /* 0x00000000003f782f */ /* 0x000fe200038c0000 */
[----:B------:R-:W-:-:S12]  /*bc60*/  NOP ;  /* 0x0000000000007918 */ /* 0x000fd80000000000 */
.L_x_307:
[----:B-12---:R-:W1:Y:S02]  /*bc70*/  S2R R2, SR_LANEID ;  /* 0x0000000000027919 */ /* 0x006e640000000000 */
[----:B-1----:R-:W-:-:S05]  /*bc80*/  IMAD.SHL.U32 R8, R2, 0x4, RZ ;  /* 0x0000000402087824 */ /* 0x002fca00078e00ff */
[----:B------:R1:W2:Y:S01]  /*bc90*/  LDS R9, [R8+UR20] ;  /* 0x0000001408097984 */ /* 0x0002a20008000800 */
[C---:B------:R-:W-:Y:S02]  /*bca0*/  IADD3 R4, P0, R8.reuse, UR12, RZ ;  /* 0x0000000c08047c10 */ /* 0x040fe4000ff1e0ff */
[----:B------:R-:W-:Y:S01]  /*bcb0*/  IADD3 R2, P2, R8, UR14, RZ ;  /* 0x0000000e08027c10 */ /* 0x000fe2000ff5e0ff */
[----:B------:R1:W3:Y:S01]  /*bcc0*/  LDS R11, [R8+UR20+0x80] ;  /* 0x00008014080b7984 */ /* 0x0002e20008000800 */
[----:B------:R-:W-:Y:S11]  /*bcd0*/  @!P6 BRA `(.L_x_221) ;  /* 0x000000000008e947 */ /* 0x000ff60003800000 */
[----:B------:R0:W-:Y:S01]  /*bce0*/  UTMACMDFLUSH ;  /* 0x00000000000079b7 */ /* 0x0001e20000000000 */
[----:B------:R-:W-:-:S04]  /*bcf0*/  DEPBAR.LE SB0, 0x0 ;  /* 0x000080000000791a */ /* 0x000fc80000000000 */
.L_x_221:
[----:B------:R-:W-:Y:S01]  /*bd00*/  IMAD.X R5, RZ, RZ, UR13, P0 ;  /* 0x0000000dff057e24 */ /* 0x000fe200080e06ff */
[----:B------:R-:W-:Y:S05]  /*bd10*/  WARPSYNC.ALL ;  /* 0x0000000000007948 */ /* 0x000fea0003800000 */
[----:B------:R-:W-:Y:S01]  /*bd20*/  IMAD.X R3, RZ, RZ, UR15, P2 ;  /* 0x0000000fff037e24 */ /* 0x000fe200090e06ff */
[----:B--2---:R2:W5:Y:S04]  /*bd30*/  ATOMG.E.EXCH.STRONG.GPU PT, RZ, [R4], R9 ;  /* 0x0000000904ff73a8 */ /* 0x00456800041ee100 */
[----:B---3--:R2:W5:Y:S01]  /*bd40*/  ATOMG.E.EXCH.STRONG.GPU PT, RZ, [R2], R11 ;  /* 0x0000000b02ff73a8 */ /* 0x00856200041ee100 */
[----:B------:R-:W-:-:S07]  /*bd50*/  IMAD.MOV.U32 R18, RZ, RZ, R6 ;  /* 0x000000ffff127224 */ /* 0x000fce00078e0006 */
.L_x_216:
[----:B------:R-:W-:Y:S01]  /*bd60*/  ISETP.NE.AND P2, PT, R7, RZ, PT ;  /* 0x000000ff0700720c */ /* 0x000fe20003f45270 */
[----:B------:R-:W-:Y:S01]  /*bd70*/  VIADD R21, R21, 0x1 ;  /* 0x0000000115157836 */ /* 0x000fe20000000000 */
[----:B--2---:R-:W-:Y:S02]  /*bd80*/  SEL R3, RZ, 0x1, !P1 ;  /* 0x00000001ff037807 */ /* 0x004fe40004800000 */
[----:B-1----:R-:W-:Y:S02]  /*bd90*/  PRMT R2, RZ, 0x7610, R2 ;  /* 0x00007610ff027816 */ /* 0x002fe40000000002 */
[----:B------:R-:W-:-:S04]  /*bda0*/  ISETP.NE.AND P0, PT, R21, 0x8, PT ;  /* 0x000000081500780c */ /* 0x000fc80003f05270 */
[----:B------:R-:W-:Y:S02]  /*bdb0*/  SEL R5, RZ, 0x1, P0 ;  /* 0x00000001ff057807 */ /* 0x000fe40000000000 */
[----:B------:R-:W-:Y:S02]  /*bdc0*/  SEL R21, R21, RZ, P0 ;  /* 0x000000ff15157207 */ /* 0x000fe40000000000 */
[----:B------:R-:W-:Y:S01]  /*bdd0*/  LOP3.LUT R22, R22, R5, RZ, 0x3c, !PT ;  /* 0x0000000516167212 */ /* 0x000fe200078e3cff */
[----:B------:R-:W-:Y:S06]  /*bde0*/  @P2 BRA `(.L_x_222) ;  /* 0xfffffff000a02947 */ /* 0x000fec000383ffff */
[----:B------:R-:W-:Y:S05]  /*bdf0*/  BSYNC B0 ;  /* 0x0000000000007941 */ /* 0x000fea0003800000 */
.L_x_203:
[----:B------:R-:W-:-:S03]  /*be00*/  UMOV UR4, 0xffffffff ;  /* 0xffffffff00047882 */ /* 0x000fc60000000000 */
[----:B------:R-:W-:Y:S05]  /*be10*/  BRA.DIV UR4, `(.L_x_223) ;  /* 0x0000003604007947 */ /* 0x000fea000b800000 */
[----:B-----5:R-:W-:-:S13]  /*be20*/  ELECT P6, URZ, PT ;  /* 0x00000000003f782f */ /* 0x020fda00038c0000 */
.L_x_310:
[----:B------:R-:W-:Y:S04]  /*be30*/  BSSY B0, `(.L_x_224) ;  /* 0x000004e000007945 */ /* 0x000fe80003800000 */
[----:B------:R-:W-:Y:S05]  /*be40*/  @!P6 BRA `(.L_x_225) ;  /* 0x000000040030e947 */ /* 0x000fea0003800000 */
[----:B------:R-:W-:-:S04]  /*be50*/  ULOP3.LUT UR4, UR53, 0x2, URZ, 0xfc, !UPT ;  /* 0x0000000235047892 */ /* 0x000fc8000f8efc3f */
[----:B------:R-:W-:-:S06]  /*be60*/  UISETP.NE.AND UP0, UPT, UR4, 0x3, UPT ;  /* 0x000000030400788c */ /* 0x000fcc000bf05270 */
[----:B------:R-:W-:-:S13]  /*be70*/  PLOP3.LUT P0, PT, PT, PT, UP0, 0x80, 0x0 ;  /* 0x000000000000781c */ /* 0x000fda0003f0f008 */
[----:B------:R-:W-:Y:S05]  /*be80*/  @!P0 BRA `(.L_x_226) ;  /* 0x0000000000048947 */ /* 0x000fea0003800000 */
[----:B------:R-:W-:Y:S01]  /*be90*/  BPT.TRAP 0x1 ;  /* 0x000000040000795c */ /* 0x000fe20000300000 */
.L_x_226:
[----:B------:R-:W-:Y:S01]  /*bea0*/  IMAD.U32 R3, RZ, RZ, UR18 ;  /* 0x00000012ff037e24 */ /* 0x000fe2000f8e00ff */
[----:B------:R-:W-:-:S03]  /*beb0*/  SHF.L.U32 R2, R20, 0x1f, RZ ;  /* 0x0000001f14027819 */ /* 0x000fc600000006ff */
[----:B------:R-:W-:-:S04]  /*bec0*/  VIADD R3, R3, 0x384c0 ;  /* 0x000384c003037836 */ /* 0x000fc80000000000 */
[C---:B------:R-:W-:Y:S02]  /*bed0*/  IMAD R7, R0.reuse, 0x8, R3 ;  /* 0x0000000800077824 */ /* 0x040fe400078e0203 */
[----:B------:R-:W-:Y:S02]  /*bee0*/  VIADD R0, R0, 0x1 ;  /* 0x0000000100007836 */ /* 0x000fe40000000000 */
[----:B------:R-:W1:Y:S03]  /*bef0*/  SYNCS.PHASECHK.TRANS64.TRYWAIT P0, [R7+URZ], R2 ;  /* 0x00000002070075a7 */ /* 0x000e66000800017f */
[----:B------:R-:W-:-:S04]  /*bf00*/  ISETP.NE.AND P1, PT, R0, 0x8, PT ;  /* 0x000000080000780c */ /* 0x000fc80003f25270 */
[----:B------:R-:W-:Y:S02]  /*bf10*/  SEL R5, RZ, 0x1, P1 ;  /* 0x00000001ff057807 */ /* 0x000fe40000800000 */
[----:B------:R-:W-:Y:S02]  /*bf20*/  SEL R0, R0, RZ, P1 ;  /* 0x000000ff00007207 */ /* 0x000fe40000800000 */
[----:B------:R-:W-:-:S03]  /*bf30*/  LOP3.LUT R5, R20, R5, RZ, 0x3c, !PT ;  /* 0x0000000514057212 */ /* 0x000fc600078e3cff */
[----:B------:R-:W-:Y:S01]  /*bf40*/  IMAD R9, R0, 0x8, R3 ;  /* 0x0000000800097824 */ /* 0x000fe200078e0203 */
[----:B------:R-:W-:Y:S01]  /*bf50*/  SHF.L.U32 R4, R5, 0x1f, RZ ;  /* 0x0000001f05047819 */ /* 0x000fe200000006ff */
[----:B-1----:R-:W-:Y:S06]  /*bf60*/  @!P0 BRA `(.L_x_227) ;  /* 0x0000003000cc8947 */ /* 0x002fec0003800000 */
.L_x_311:
[----:B------:R-:W2:Y:S01]  /*bf70*/  SYNCS.PHASECHK.TRANS64.TRYWAIT P0, [R9+URZ], R4 ;  /* 0x00000004090075a7 */ /* 0x000ea2000800017f */
[----:B------:R-:W-:-:S04]  /*bf80*/  IADD3 R0, R0, 0x1, RZ ;  /* 0x0000000100007810 */ /* 0x000fc80007ffe0ff */
[----:B------:R-:W-:-:S04]  /*bf90*/  ISETP.NE.AND P1, PT, R0, 0x8, PT ;  /* 0x000000080000780c */ /* 0x000fc80003f25270 */
[----:B-1----:R-:W-:Y:S02]  /*bfa0*/  SEL R2, RZ, 0x1, P1 ;  /* 0x00000001ff027807 */ /* 0x002fe40000800000 */
[----:B------:R-:W-:Y:S02]  /*bfb0*/  SEL R0, R0, RZ, P1 ;  /* 0x000000ff00007207 */ /* 0x000fe40000800000 */
[----:B------:R-:W-:-:S03]  /*bfc0*/  LOP3.LUT R7, R5, R2, RZ, 0x3c, !PT ;  /* 0x0000000205077212 */ /* 0x000fc600078e3cff */
[----:B------:R-:W-:Y:S01]  /*bfd0*/  IMAD R6, R0, 0x8, R3 ;  /* 0x0000000800067824 */ /* 0x000fe200078e0203 */
[----:B------:R-:W-:Y:S01]  /*bfe0*/  SHF.L.U32 R5, R7, 0x1f, RZ ;  /* 0x0000001f07057819 */ /* 0x000fe200000006ff */
[----:B--2---:R-:W-:Y:S06]  /*bff0*/  @!P0 BRA `(.L_x_228) ;  /* 0x0000003000bc8947 */ /* 0x004fec0003800000 */
.L_x_312:
[----:B------:R-:W2:Y:S01]  /*c000*/  SYNCS.PHASECHK.TRANS64.TRYWAIT P0, [R6+URZ], R5 ;  /* 0x00000005060075a7 */ /* 0x000ea2000800017f */
[----:B------:R-:W-:-:S05]  /*c010*/  VIADD R0, R0, 0x1 ;  /* 0x0000000100007836 */ /* 0x000fca0000000000 */
[----:B------:R-:W-:-:S04]  /*c020*/  ISETP.NE.AND P1, PT, R0, 0x8, PT ;  /* 0x000000080000780c */ /* 0x000fc80003f25270 */
[----:B------:R-:W-:Y:S02]  /*c030*/  SEL R2, RZ, 0x1, P1 ;  /* 0x00000001ff027807 */ /* 0x000fe40000800000 */
[----:B------:R-:W-:Y:S02]  /*c040*/  SEL R0, R0, RZ, P1 ;  /* 0x000000ff00007207 */ /* 0x000fe40000800000 */
[----:B------:R-:W-:-:S03]  /*c050*/  LOP3.LUT R7, R7, R2, RZ, 0x3c, !PT ;  /* 0x0000000207077212 */ /* 0x000fc600078e3cff */
[----:B-1----:R-:W-:Y:S01]  /*c060*/  IMAD R9, R0, 0x8, R3 ;  /* 0x0000000800097824 */ /* 0x002fe200078e0203 */
[----:B------:R-:W-:Y:S01]  /*c070*/  SHF.L.U32 R4, R7, 0x1f, RZ ;  /* 0x0000001f07047819 */ /* 0x000fe200000006ff */
[----:B--2---:R-:W-:Y:S06]  /*c080*/  @!P0 BRA `(.L_x_229) ;  /* 0x0000003000ac8947 */ /* 0x004fec0003800000 */
.L_x_313:
        /* <DEDUP_REMOVED lines=9> */
.L_x_314:
        /* <DEDUP_REMOVED lines=9> */
.L_x_315:
        /* <DEDUP_REMOVED lines=9> */
.L_x_316:
[----:B------:R-:W2:Y:S01]  /*c240*/  SYNCS.PHASECHK.TRANS64.TRYWAIT P0, [R6+URZ], R5 ;  /* 0x00000005060075a7 */ /* 0x000ea2000800017f */
[----:B------:R-:W-:-:S05]  /*c250*/  VIADD R0, R0, 0x1 ;  /* 0x0000000100007836 */ /* 0x000fca0000000000 */
[----:B------:R-:W-:-:S04]  /*c260*/  ISETP.NE.AND P1, PT, R0, 0x8, PT ;  /* 0x000000080000780c */ /* 0x000fc80003f25270 */
[----:B------:R-:W-:Y:S02]  /*c270*/  SEL R2, RZ, 0x1, P1 ;  /* 0x00000001ff027807 */ /* 0x000fe40000800000 */
[----:B------:R-:W-:Y:S02]  /*c280*/  SEL R0, R0, RZ, P1 ;  /* 0x000000ff00007207 */ /* 0x000fe40000800000 */
[----:B------:R-:W-:Y:S01]  /*c290*/  LOP3.LUT R2, R7, R2, RZ, 0x3c, !PT ;  /* 0x0000000207027212 */ /* 0x000fe200078e3cff */
[----:B--2---:R-:W-:Y:S06]  /*c2a0*/  @!P0 BRA `(.L_x_233) ;  /* 0x0000003000748947 */ /* 0x004fec0003800000 */
.L_x_317:
[----:B------:R-:W-:Y:S01]  /*c2b0*/  IMAD R3, R0, 0x8, R3 ;  /* 0x0000000800037824 */ /* 0x000fe200078e0203 */
[----:B------:R-:W-:-:S07]  /*c2c0*/  SHF.L.U32 R0, R2, 0x1f, RZ ;  /* 0x0000001f02007819 */ /* 0x000fce00000006ff */
.L_x_234:
[----:B---3--:R3:W4:Y:S02]  /*c2d0*/  SYNCS.PHASECHK.TRANS64.TRYWAIT P0, [R3+URZ], R0 ;  /* 0x00000000030075a7 */ /* 0x008724000800017f */
[----:B----4-:R-:W-:Y:S05]  /*c2e0*/  @!P0 NANOSLEEP.SYNCS 0x989680 ;  /* 0x009896800000895d */ /* 0x010fea0003900000 */
[----:B------:R-:W4:Y:S02]  /*c2f0*/  @!P0 SYNCS.PHASECHK.TRANS64 P0, [R3+URZ], R0 ;  /* 0x00000000030085a7 */ /* 0x000f24000800007f */
[----:B----4-:R-:W-:Y:S05]  /*c300*/  @!P0 BRA `(.L_x_234) ;  /* 0xfffffffc00f08947 */ /* 0x010fea000383ffff */
.L_x_225:
[----:B------:R-:W-:Y:S05]  /*c310*/  BSYNC B0 ;  /* 0x0000000000007941 */ /* 0x000fea0003800000 */
.L_x_224:
[----:B------:R-:W-:Y:S05]  /*c320*/  EXIT ;  /* 0x000000000000794d */ /* 0x000fea0003800000 */
.L_x_116:
[----:B------:R-:W-:Y:S01]  /*c330*/  PLOP3.LUT P1, PT, PT, PT, UP3, 0x80, 0x0 ;  /* 0x000000000000781c */ /* 0x000fe20003f2f038 */
[----:B------:R-:W-:Y:S01]  /*c340*/  ULDC UR19, c[0x0][0x14] ;  /* 0x0000050000137ab9 */ /* 0x000fe20000000800 */
[----:B------:R-:W-:Y:S01]  /*c350*/  ULDC UR20, c[0x0][0x10] ;  /* 0x0000040000147ab9 */ /* 0x000fe20000000800 */
[----:B------:R-:W-:Y:S01]  /*c360*/  ULDC.64 UR12, c[0x0][0x8c8] ;  /* 0x00023200000c7ab9 */ /* 0x000fe20000000a00 */
[----:B------:R-:W-:Y:S01]  /*c370*/  P2R R0, PR, RZ, 0x2 ;  /* 0x00000002ff007803 */ /* 0x000fe20000000000 */
[----:B------:R-:W-:Y:S01]  /*c380*/  UIMAD.WIDE.U32 UR20, UR41, UR20, URZ ;  /* 0x00000014291472a5 */ /* 0x000fe2000f8e003f */
[----:B------:R-:W-:Y:S01]  /*c390*/  IMAD.MOV.U32 R16, RZ, RZ, RZ ;  /* 0x000000ffff107224 */ /* 0x000fe200078e00ff */
[----:B------:R-:W-:Y:S01]  /*c3a0*/  ULDC.64 UR14, c[0x0][0x8e0] ;  /* 0x00023800000e7ab9 */ /* 0x000fe20000000a00 */
[----:B------:R-:W-:Y:S01]  /*c3b0*/  ULDC UR24, c[0x0][0x904] ;  /* 0x0002410000187ab9 */ /* 0x000fe20000000800 */
[----:B------:R-:W-:Y:S01]  /*c3c0*/  UMOV UR22, 0xffffffff ;  /* 0xffffffff00167882 */ /* 0x000fe20000000000 */
[----:B------:R-:W-:-:S02]  /*c3d0*/  UIADD3 UR11, UP1, UR12, -0x1, URZ ;  /* 0xffffffff0c0b7890 */ /* 0x000fc4000ff3e03f */
[----:B------:R-:W-:Y:S01]  /*c3e0*/  UIADD3 UR12, UP2, UR14, -0x1, URZ ;  /* 0xffffffff0e0c7890 */ /* 0x000fe2000ff5e03f */
[----:B------:R-:W1:Y:S01]  /*c3f0*/  @P1 S2R R0, SR_CTAID.Y ;  /* 0x0000000000001919 */ /* 0x000e620000002600 */
[----:B------:R-:W-:Y:S02]  /*c400*/  USHF.L.U32 UR25, UR22, UR24, URZ ;  /* 0x0000001816197299 */ /* 0x000fe4000800063f */
[----:B------:R-:W-:Y:S02]  /*c410*/  UIMAD.WIDE.U32 UR22, UR20, UR19, URZ ;  /* 0x00000013141672a5 */ /* 0x000fe4000f8e003f */
[----:B------:R-:W-:Y:S01]  /*c420*/  UIMAD UR21, UR21, UR19, URZ ;  /* 0x00000013151572a4 */ /* 0x000fe2000f8e023f */
[----:B------:R-:W-:Y:S01]  /*c430*/  ULDC UR18, c[0x0][0x8a8] ;  /* 0x00022a0000127ab9 */ /* 0x000fe20000000800 */
[----:B------:R-:W-:Y:S01]  /*c440*/  UMOV UR26, 0x1 ;  /* 0x00000001001a7882 */ /* 0x000fe20000000000 */
[----:B------:R-:W-:Y:S02]  /*c450*/  UIADD3.X UR14, UR15, -0x1, URZ, UP2, !UPT ;  /* 0xffffffff0f0e7890 */ /* 0x000fe400097fe43f */
[----:B------:R-:W-:-:S02]  /*c460*/  UIADD3.X UR13, UR13, -0x1, URZ, UP1, !UPT ;  /* 0xffffffff0d0d7890 */ /* 0x000fc40008ffe43f */
[----:B------:R-:W-:Y:S02]  /*c470*/  ULOP3.LUT UR15, UR54, 0x2, URZ, 0xfc, !UPT ;  /* 0x00000002360f7892 */ /* 0x000fe4000f8efc3f */
[----:B------:R-:W-:Y:S02]  /*c480*/  UIADD3 UR16, UR8, -0x1, URZ ;  /* 0xffffffff08107890 */ /* 0x000fe4000fffe03f */
[----:B------:R-:W-:Y:S02]  /*c490*/  UIADD3 UR17, UR7, -0x1, URZ ;  /* 0xffffffff07117890 */ /* 0x000fe4000fffe03f */
[----:B------:R-:W-:Y:S02]  /*c4a0*/  UIADD3 UR18, UR18, -0x1, URZ ;  /* 0xffffffff12127890 */ /* 0x000fe4000fffe03f */
[----:B------:R-:W-:Y:S02]  /*c4b0*/  USHF.L.U32 UR19, UR26, UR24, URZ ;  /* 0x000000181a137299 */ /* 0x000fe4000800063f */
[----:B------:R-:W-:-:S02]  /*c4c0*/  ULOP3.LUT UR20, URZ, UR25, URZ, 0x33, !UPT ;  /* 0x000000193f147292 */ /* 0x000fc4000f8e333f */
[----:B------:R-:W-:Y:S01]  /*c4d0*/  UIADD3 UR21, UR23, UR21, URZ ;  /* 0x0000001517157290 */ /* 0x000fe2000fffe03f */
[----:B-1----:R-:W-:Y:S01]  /*c4e0*/  @P1 R2UR UR40, R0 ;  /* 0x00000000002812ca */ /* 0x002fe200000e0000 */
[----:B------:R-:W-:-:S14]  /*c4f0*/  IMAD.MOV.U32 R0, RZ, RZ, 0x1 ;  /* 0x00000001ff007424 */ /* 0x000fdc00078e00ff */
.L_x_255:
[----:B------:R-:W1:Y:S01]  /*c500*/  LDC.64 R2, c[0x0][0x8f8] ;  /* 0x00023e00ff027b82 */ /* 0x000e620000000a00 */
[----:B------:R-:W-:Y:S01]  /*c510*/  UIADD3 UR10, UP1, UR10, UR22, URZ ;  /* 0x000000160a0a7290 */ /* 0x000fe2000ff3e03f */
[----:B------:R-:W-:Y:S01]  /*c520*/  ISETP.NE.AND P2, PT, R21, RZ, PT ;  /* 0x000000ff1500720c */ /* 0x000fe20003f45270 */
[----:B------:R-:W-:Y:S01]  /*c530*/  UMOV UR24, 0xffffffff ;  /* 0xffffffff00187882 */ /* 0x000fe20000000000 */
[----:B------:R-:W-:Y:S01]  /*c540*/  UMOV UR25, 0xffffffff ;  /* 0xffffffff00197882 */ /* 0x000fe20000000000 */
[----:B------:R-:W-:Y:S01]  /*c550*/  UIADD3.X UR9, UR9, UR21, URZ, UP1, !UPT ;  /* 0x0000001509097290 */ /* 0x000fe20008ffe43f */
[----:B------:R-:W-:Y:S01]  /*c560*/  MOV R15, RZ ;  /* 0x000000ff000f7202 */ /* 0x000fe20000000f00 */
[----:B------:R-:W-:Y:S01]  /*c570*/  UMOV UR26, 0xffffffff ;  /* 0xffffffff001a7882 */ /* 0x000fe20000000000 */
[----:B-1----:R-:W-:-:S03]  /*c580*/  ISETP.LE.U32.AND P1, PT, R2, UR10, PT ;  /* 0x0000000a02007c0c */ /* 0x002fc6000bf23070 */
[----:B------:R-:W-:-:S05]  /*c590*/  IMAD.U32 R2, RZ, RZ, UR9 ;  /* 0x00000009ff027e24 */ /* 0x000fca000f8e00ff */
[----:B------:R-:W-:-:S13]  /*c5a0*/  ISETP.GE.U32.AND.EX P1, PT, R2, R3, PT, P1 ;  /* 0x000000030200720c */ /* 0x000fda0003f26110 */
[----:B---345:R-:W-:Y:S05]  /*c5b0*/  @P2 BRA P1, `(.L_x_235) ;  /* 0x0000001800402947 */ /* 0x038fea0000800000 */
[----:B------:R-:W-:-:S04]  /*c5c0*/  IADD3 R2, P2, R6, UR5, RZ ;  /* 0x0000000506027c10 */ /* 0x000fc8000ff5e0ff */
[----:B------:R-:W-:Y:S02]  /*c5d0*/  ISETP.GT.U32.AND P1, PT, R2, UR10, PT ;  /* 0x0000000a02007c0c */ /* 0x000fe4000bf24070 */
[----:B------:R-:W-:-:S04]  /*c5e0*/  IADD3.X R2, R7, UR4, RZ, P2, !PT ;  /* 0x0000000407027c10 */ /* 0x000fc800097fe4ff */
[----:B------:R-:W-:-:S13]  /*c5f0*/  ISETP.GT.U32.AND.EX P1, PT, R2, UR9, PT, P1 ;  /* 0x0000000902007c0c */ /* 0x000fda000bf24110 */
[----:B------:R-:W-:Y:S05]  /*c600*/  @P1 BRA `(.L_x_236) ;  /* 0x0000001400201947 */ /* 0x000fea0003800000 */
[----:B------:R-:W-:Y:S01]  /*c610*/  VIADD R12, R9, UR6 ;  /* 0x00000006090c7c36 */ /* 0x000fe20008000000 */
[----:B------:R-:W-:Y:S01]  /*c620*/  ULDC UR24, c[0x0][0x910] ;  /* 0x0002440000187ab9 */ /* 0x000fe20000000800 */
[----:B------:R-:W-:Y:S02]  /*c630*/  IMAD.MOV.U32 R23, RZ, RZ, R8 ;  /* 0x000000ffff177224 */ /* 0x000fe400078e0008 */
[----:B------:R-:W-:Y:S02]  /*c640*/  VIADD R13, R12, 0x20 ;  /* 0x000000200c0d7836 */ /* 0x000fe40000000000 */
[----:B------:R-:W-:-:S03]  /*c650*/  IMAD.MOV.U32 R14, RZ, RZ, R10 ;  /* 0x000000ffff0e7224 */ /* 0x000fc600078e000a */
[----:B------:R-:W-:-:S13]  /*c660*/  ISETP.GE.AND P1, PT, R13, UR24, PT ;  /* 0x000000180d007c0c */ /* 0x000fda000bf26270 */
[----:B------:R-:W1:Y:S01]  /*c670*/  @!P1 LDC.64 R2, c[0x0][0x918] ;  /* 0x00024600ff029b82 */ /* 0x000e620000000a00 */
[----:B------:R-:W-:Y:S01]  /*c680*/  @!P1 VIADD R7, R12, 0x20 ;  /* 0x000000200c079836 */ /* 0x000fe20000000000 */
[----:B------:R-:W-:Y:S01]  /*c690*/  BSSY B0, `(.L_x_237) ;  /* 0x0000064000007945 */ /* 0x000fe20003800000 */
[----:B------:R-:W-:Y:S02]  /*c6a0*/  IMAD.MOV.U32 R6, RZ, RZ, 0x7fffffff ;  /* 0x7fffffffff067424 */ /* 0x000fe400078e00ff */
[----:B-1----:R-:W-:-:S05]  /*c6b0*/  @!P1 IMAD.WIDE R2, R7, 0xc, R2 ;  /* 0x0000000c07029825 */ /* 0x002fca00078e0202 */
[----:B------:R1:W5:Y:S04]  /*c6c0*/  @!P1 LDG.E R8, desc[UR56][R2.64] ;  /* 0x0000003802089981 */ /* 0x000368000c1e1900 */
[----:B------:R1:W5:Y:S01]  /*c6d0*/  @!P1 LDG.E R10, desc[UR56][R2.64+0x4] ;  /* 0x00000438020a9981 */ /* 0x000362000c1e1900 */
[----:B------:R-:W-:Y:S01]  /*c6e0*/  ISETP.GE.AND P1, PT, R12, UR24, PT ;  /* 0x000000180c007c0c */ /* 0x000fe2000bf26270 */
[----:B------:R-:W-:-:S12]  /*c6f0*/  IMAD.MOV.U32 R7, RZ, RZ, RZ ;  /* 0x000000ffff077224 */ /* 0x000fd800078e00ff */
[----:B-1----:R-:W-:Y:S05]  /*c700*/  @P1 BRA `(.L_x_238) ;  /* 0x0000000400701947 */ /* 0x002fea0003800000 */
[----:B------:R-:W-:Y:S01]  /*c710*/  IABS R7, R20 ;  /* 0x0000001400077213 */ /* 0x000fe20000000000 */
[----:B------:R-:W-:Y:S01]  /*c720*/  ULDC UR25, c[0x0][0x8f0] ;  /* 0x00023c0000197ab9 */ /* 0x000fe20000000800 */
[----:B------:R-:W-:Y:S02]  /*c730*/  IABS R6, R11 ;  /* 0x0000000b00067213 */ /* 0x000fe40000000000 */
[----:B------:R-:W1:Y:S01]  /*c740*/  I2F.RP R3, R7 ;  /* 0x0000000700037306 */ /* 0x000e620000209400 */
[----:B------:R-:W-:Y:S02]  /*c750*/  PLOP3.LUT P3, PT, PT, PT, UP0, 0x80, 0x0 ;  /* 0x000000000000781c */ /* 0x000fe40003f6f008 */
[C---:B------:R-:W-:Y:S02]  /*c760*/  IADD3 R22, P2, R14.reuse, UR12, RZ ;  /* 0x0000000c0e167c10 */ /* 0x040fe4000ff5e0ff */
[C---:B------:R-:W-:Y:S02]  /*c770*/  IADD3 R19, P1, R23.reuse, UR11, RZ ;  /* 0x0000000b17137c10 */ /* 0x040fe4000ff3e0ff */
[----:B------:R-:W-:Y:S01]  /*c780*/  LEA.HI.X.SX32 R25, R14, UR14, 0x1, P2 ;  /* 0x0000000e0e197c11 */ /* 0x000fe200090f0eff */
[----:B------:R-:W3:Y:S01]  /*c790*/  I2F.RP R2, R6 ;  /* 0x0000000600027306 */ /* 0x000ee20000209400 */
[----:B------:R-:W-:-:S07]  /*c7a0*/  LEA.HI.X.SX32 R24, R23, UR13, 0x1, P1 ;  /* 0x0000000d17187c11 */ /* 0x000fce00088f0eff */
[----:B-1----:R-:W1:Y:S08]  /*c7b0*/  MUFU.RCP R3, R3 ;  /* 0x0000000300037308 */ /* 0x002e700000001000 */
[----:B---3--:R-:W3:Y:S01]  /*c7c0*/  MUFU.RCP R2, R2 ;  /* 0x0000000200027308 */ /* 0x008ee20000001000 */
[----:B-1----:R-:W-:-:S07]  /*c7d0*/  VIADD R17, R3, 0xffffffe ;  /* 0x0ffffffe03117836 */ /* 0x002fce0000000000 */
[----:B------:R-:W1:Y:S01]  /*c7e0*/  F2I.FTZ.U32.TRUNC.NTZ R17, R17 ;  /* 0x0000001100117305 */ /* 0x000e62000021f000 */
[----:B---3--:R-:W-:-:S07]  /*c7f0*/  VIADD R15, R2, 0xffffffe ;  /* 0x0ffffffe020f7836 */ /* 0x008fce0000000000 */
[----:B------:R-:W3:Y:S01]  /*c800*/  F2I.FTZ.U32.TRUNC.NTZ R15, R15 ;  /* 0x0000000f000f7305 */ /* 0x000ee2000021f000 */
[----:B-1----:R-:W-:Y:S02]  /*c810*/  IMAD.MOV R18, RZ, RZ, -R17 ;  /* 0x000000ffff127224 */ /* 0x002fe400078e0a11 */
[----:B---3--:R-:W-:Y:S01]  /*c820*/  IMAD.MOV R14, RZ, RZ, -R15 ;  /* 0x000000ffff0e7224 */ /* 0x008fe200078e0a0f */
[----:B------:R-:W-:Y:S06]  /*c830*/  @!P3 BRA `(.L_x_239) ;  /* 0x000000000034b947 */ /* 0x000fec0003800000 */
[----:B------:R-:W-:Y:S01]  /*c840*/  ULDC UR6, c[0x0][0x8dc] ;  /* 0x0002370000067ab9 */ /* 0x000fe20000000800 */
[----:B------:R-:W-:Y:S01]  /*c850*/  ULDC.64 UR26, c[0x0][0x8d0] ;  /* 0x00023400001a7ab9 */ /* 0x000fe20000000a00 */
[----:B------:R-:W-:-:S05]  /*c860*/  IADD3 R3, P1, R19, UR6, RZ ;  /* 0x0000000613037c10 */ /* 0x000fca000ff3e0ff */
[----:B------:R-:W-:-:S04]  /*c870*/  IMAD.X R19, RZ, RZ, R24, P1 ;  /* 0x000000ffff137224 */ /* 0x000fc800008e0618 */
[----:B------:R-:W-:-:S04]  /*c880*/  IMAD.WIDE.U32 R4, R19, UR26, RZ ;  /* 0x0000001a13047c25 */ /* 0x000fc8000f8e00ff */
[----:B------:R-:W-:-:S04]  /*c890*/  IMAD.WIDE.U32 R4, P1, R3, UR27, R4 ;  /* 0x0000001b03047c25 */ /* 0x000fc8000f820004 */
[----:B------:R-:W-:-:S04]  /*c8a0*/  IMAD.WIDE.U32 R2, R3, UR26, RZ ;  /* 0x0000001a03027c25 */ /* 0x000fc8000f8e00ff */
[----:B------:R-:W-:Y:S01]  /*c8b0*/  IMAD.MOV.U32 R2, RZ, RZ, R5 ;  /* 0x000000ffff027224 */ /* 0x000fe200078e0005 */
[----:B------:R-:W-:Y:S01]  /*c8c0*/  IADD3 RZ, P2, R3, R4, RZ ;  /* 0x0000000403ff7210 */ /* 0x000fe20007f5e0ff */
[----:B------:R-:W-:-:S04]  /*c8d0*/  IMAD.X R3, RZ, RZ, RZ, P1 ;  /* 0x000000ffff037224 */ /* 0x000fc800008e06ff */
[----:B------:R-:W-:-:S04]  /*c8e0*/  IMAD.WIDE.U32.X R2, R19, UR27, R2, P2 ;  /* 0x0000001b13027c25 */ /* 0x000fc800090e0402 */
[----:B------:R-:W-:Y:S01]  /*c8f0*/  IMAD.MOV.U32 R24, RZ, RZ, R3 ;  /* 0x000000ffff187224 */ /* 0x000fe200078e0003 */
[----:B------:R-:W-:-:S07]  /*c900*/  MOV R19, R2 ;  /* 0x0000000200137202 */ /* 0x000fce0000000f00 */
.L_x_239:
[----:B------:R-:W-:Y:S05]  /*c910*/  @!P0 BRA `(.L_x_240) ;  /* 0x0000000000348947 */ /* 0x000fea0003800000 */
        /* <DEDUP_REMOVED lines=11> */
[----:B------:R-:W-:Y:S02]  /*c9d0*/  IMAD.MOV.U32 R22, RZ, RZ, R2 ;  /* 0x000000ffff167224 */ /* 0x000fe400078e0002 */
[----:B------:R-:W-:-:S07]  /*c9e0*/  IMAD.MOV.U32 R25, RZ, RZ, R3 ;  /* 0x000000ffff197224 */ /* 0x000fce00078e0003 */
.L_x_240:
[----:B------:R-:W-:Y:S01]  /*c9f0*/  IMAD R18, R18, R7, RZ ;  /* 0x0000000712127224 */ /* 0x000fe200078e02ff */
[----:B------:R-:W-:Y:S01]  /*ca00*/  ULDC UR6, c[0x0][0x8d8] ;  /* 0x0002360000067ab9 */ /* 0x000fe20000000800 */
[----:B------:R-:W-:Y:S01]  /*ca10*/  IMAD.MOV.U32 R2, RZ, RZ, RZ ;  /* 0x000000ffff027224 */ /* 0x000fe200078e00ff */
[----:B------:R-:W-:Y:S01]  /*ca20*/  SHF.R.U64 R22, R22, UR25, R25 ;  /* 0x0000001916167c19 */ /* 0x000fe20008001219 */
[----:B------:R-:W-:Y:S01]  /*ca30*/  IMAD.MOV.U32 R3, RZ, RZ, R17 ;  /* 0x000000ffff037224 */ /* 0x000fe200078e0011 */
[----:B------:R-:W-:Y:S01]  /*ca40*/  SHF.R.U64 R19, R19, UR6, R24 ;  /* 0x0000000613137c19 */ /* 0x000fe20008001218 */
[----:B------:R-:W-:Y:S01]  /*ca50*/  IMAD R4, R14, R6, RZ ;  /* 0x000000060e047224 */ /* 0x000fe200078e02ff */
[----:B------:R-:W-:Y:S01]  /*ca60*/  PLOP3.LUT P5, PT, PT, PT, UP3, 0x80, 0x0 ;  /* 0x000000000000781c */ /* 0x000fe20003faf038 */
[----:B------:R-:W-:Y:S01]  /*ca70*/  IMAD.HI.U32 R23, R17, R18, R2 ;  /* 0x0000001211177227 */ /* 0x000fe200078e0002 */
[----:B------:R-:W-:-:S03]  /*ca80*/  IABS R17, R20 ;  /* 0x0000001400117213 */ /* 0x000fc60000000000 */
[----:B------:R-:W-:Y:S02]  /*ca90*/  IMAD.MOV.U32 R3, RZ, RZ, R15 ;  /* 0x000000ffff037224 */ /* 0x000fe400078e000f */
[----:B------:R-:W-:Y:S02]  /*caa0*/  VIADD R14, R19, UR16 ;  /* 0x00000010130e7c36 */ /* 0x000fe40008000000 */
[----:B------:R-:W-:Y:S01]  /*cab0*/  IMAD.HI.U32 R2, R15, R4, R2 ;  /* 0x000000040f027227 */ /* 0x000fe200078e0002 */
[----:B------:R-:W-:Y:S02]  /*cac0*/  IABS R3, R11 ;  /* 0x0000000b00037213 */ /* 0x000fe40000000000 */
[----:B------:R-:W-:Y:S01]  /*cad0*/  IABS R5, R14 ;  /* 0x0000000e00057213 */ /* 0x000fe20000000000 */
[----:B------:R-:W-:Y:S02]  /*cae0*/  VIADD R15, R22, UR17 ;  /* 0x00000011160f7c36 */ /* 0x000fe40008000000 */
[----:B------:R-:W-:-:S02]  /*caf0*/  IMAD.MOV R18, RZ, RZ, -R17 ;  /* 0x000000ffff127224 */ /* 0x000fc400078e0a11 */
[----:B------:R-:W-:Y:S01]  /*cb00*/  IMAD.MOV R17, RZ, RZ, -R3 ;  /* 0x000000ffff117224 */ /* 0x000fe200078e0a03 */
[----:B------:R-:W-:Y:S01]  /*cb10*/  IABS R4, R15 ;  /* 0x0000000f00047213 */ /* 0x000fe20000000000 */
[----:B------:R-:W-:-:S04]  /*cb20*/  IMAD.HI.U32 R2, R2, R5, RZ ;  /* 0x0000000502027227 */ /* 0x000fc800078e00ff */
[----:B------:R-:W-:-:S04]  /*cb30*/  IMAD.HI.U32 R3, R23, R4, RZ ;  /* 0x0000000417037227 */ /* 0x000fc800078e00ff */
[----:B------:R-:W-:Y:S02]  /*cb40*/  IMAD R4, R3, R18, R4 ;  /* 0x0000001203047224 */ /* 0x000fe400078e0204 */
[----:B------:R-:W-:-:S03]  /*cb50*/  IMAD R3, R2, R17, R5 ;  /* 0x0000001102037224 */ /* 0x000fc600078e0205 */
[----:B------:R-:W-:Y:S02]  /*cb60*/  ISETP.GT.U32.AND P2, PT, R7, R4, PT ;  /* 0x000000040700720c */ /* 0x000fe40003f44070 */
[----:B------:R-:W-:-:S11]  /*cb70*/  ISETP.GT.U32.AND P1, PT, R6, R3, PT ;  /* 0x000000030600720c */ /* 0x000fd60003f24070 */
[----:B------:R-:W-:Y:S01]  /*cb80*/  @!P2 IMAD.IADD R4, R4, 0x1, -R7 ;  /* 0x000000010404a824 */ /* 0x000fe200078e0a07 */
[----:B------:R-:W-:Y:S02]  /*cb90*/  ISETP.GE.AND P2, PT, R15, RZ, PT ;  /* 0x000000ff0f00720c */ /* 0x000fe40003f46270 */
[----:B------:R-:W-:Y:S02]  /*cba0*/  @!P1 IADD3 R3, R3, -R6, RZ ;  /* 0x8000000603039210 */ /* 0x000fe40007ffe0ff */
[----:B------:R-:W-:Y:S02]  /*cbb0*/  ISETP.GT.U32.AND P4, PT, R7, R4, PT ;  /* 0x000000040700720c */ /* 0x000fe40003f84070 */
[----:B------:R-:W-:Y:S02]  /*cbc0*/  ISETP.GT.U32.AND P3, PT, R6, R3, PT ;  /* 0x000000030600720c */ /* 0x000fe40003f64070 */
[----:B------:R-:W-:-:S09]  /*cbd0*/  ISETP.GE.AND P1, PT, R14, RZ, PT ;  /* 0x000000ff0e00720c */ /* 0x000fd20003f26270 */
[----:B------:R-:W-:Y:S01]  /*cbe0*/  @!P4 IMAD.IADD R4, R4, 0x1, -R7 ;  /* 0x000000010404c824 */ /* 0x000fe200078e0a07 */
[----:B------:R-:W-:Y:S01]  /*cbf0*/  ISETP.NE.AND P4, PT, RZ, UR7, PT ;  /* 0x00000007ff007c0c */ /* 0x000fe2000bf85270 */
[----:B------:R-:W-:Y:S01]  /*cc00*/  @!P3 IMAD.IADD R3, R3, 0x1, -R6 ;  /* 0x000000010303b824 */ /* 0x000fe200078e0a06 */
[----:B------:R-:W-:Y:S01]  /*cc10*/  ISETP.NE.AND P3, PT, RZ, UR8, PT ;  /* 0x00000008ff007c0c */ /* 0x000fe2000bf65270 */
[----:B------:R-:W-:Y:S02]  /*cc20*/  @!P2 IMAD.MOV R4, RZ, RZ, -R4 ;  /* 0x000000ffff04a224 */ /* 0x000fe400078e0a04 */
[----:B------:R-:W-:-:S08]  /*cc30*/  @!P1 IMAD.MOV R3, RZ, RZ, -R3 ;  /* 0x000000ffff039224 */ /* 0x000fd000078e0a03 */
[----:B------:R-:W-:Y:S02]  /*cc40*/  @!P4 LOP3.LUT R4, RZ, UR7, RZ, 0x33, !PT ;  /* 0x00000007ff04cc12 */ /* 0x000fe4000f8e33ff */
[----:B------:R-:W-:-:S03]  /*cc50*/  @!P3 LOP3.LUT R3, RZ, UR8, RZ, 0x33, !PT ;  /* 0x00000008ff03bc12 */ /* 0x000fc6000f8e33ff */
[----:B------:R-:W-:Y:S02]  /*cc60*/  IMAD.IADD R4, R15, 0x1, -R4 ;  /* 0x000000010f047824 */ /* 0x000fe400078e0a04 */
[----:B------:R-:W-:-:S04]  /*cc70*/  IMAD.IADD R3, R14, 0x1, -R3 ;  /* 0x000000010e037824 */ /* 0x000fc800078e0a03 */
[----:B------:R-:W-:Y:S01]  /*cc80*/  IMAD R6, R3, R4, RZ ;  /* 0x0000000403067224 */ /* 0x000fe200078e02ff */
[----:B------:R-:W-:-:S04]  /*cc90*/  SEL R2, R4, R3, !P5 ;  /* 0x0000000304027207 */ /* 0x000fc80006800000 */
[--C-:B------:R-:W-:Y:S01]  /*cca0*/  SHF.R.S32.HI R5, RZ, 0x1f, R2.reuse ;  /* 0x0000001fff057819 */ /* 0x100fe20000011402 */
[----:B------:R-:W-:Y:S01]  /*ccb0*/  IMAD.MOV.U32 R4, RZ, RZ, R2 ;  /* 0x000000ffff047224 */ /* 0x000fe200078e0002 */
[----:B------:R-:W-:-:S07]  /*ccc0*/  SHF.R.S32.HI R7, RZ, 0x1f, R6 ;  /* 0x0000001fff077819 */ /* 0x000fce0000011406 */
.L_x_238:
[----:B--2---:R-:W-:Y:S05]  /*ccd0*/  BSYNC B0 ;  /* 0x0000000000007941 */ /* 0x004fea0003800000 */
.L_x_237:
[----:B------:R-:W1:Y:S01]  /*cce0*/  SHFL.UP PT, R3, R6, 0x1, RZ ;  /* 0x0420000006037989 */ /* 0x000e6200000e00ff */
[----:B------:R-:W-:-:S03]  /*ccf0*/  ISETP.NE.AND P1, PT, R9, RZ, PT ;  /* 0x000000ff0900720c */ /* 0x000fc60003f25270 */
[----:B------:R-:W2:Y:S01]  /*cd00*/  SHFL.UP PT, R2, R7, 0x1, RZ ;  /* 0x0420000007027989 */ /* 0x000ea200000e00ff */
[----:B-1----:R-:W-:Y:S02]  /*cd10*/  SEL R3, R3, RZ, P1 ;  /* 0x000000ff03037207 */ /* 0x002fe40000800000 */
[----:B--2---:R-:W-:Y:S02]  /*cd20*/  SEL R2, R2, RZ, P1 ;  /* 0x000000ff02027207 */ /* 0x004fe40000800000 */
[----:B------:R-:W-:-:S05]  /*cd30*/  IADD3 R18, P2, R3, R6, RZ ;  /* 0x0000000603127210 */ /* 0x000fca0007f5e0ff */
[----:B------:R-:W-:Y:S01]  /*cd40*/  IMAD.X R15, R2, 0x1, R7, P2 ;  /* 0x00000001020f7824 */ /* 0x000fe200010e0607 */
[----:B------:R-:W1:Y:S01]  /*cd50*/  SHFL.UP PT, R3, R18, 0x2, RZ ;  /* 0x0440000012037989 */ /* 0x000e6200000e00ff */
[----:B------:R-:W-:-:S03]  /*cd60*/  ISETP.GE.U32.AND P2, PT, R9, 0x2, PT ;  /* 0x000000020900780c */ /* 0x000fc60003f46070 */
[----:B------:R-:W2:Y:S01]  /*cd70*/  SHFL.UP PT, R2, R15, 0x2, RZ ;  /* 0x044000000f027989 */ /* 0x000ea200000e00ff */
[----:B-1----:R-:W-:-:S04]  /*cd80*/  SEL R3, R3, RZ, P2 ;  /* 0x000000ff03037207 */ /* 0x002fc80001000000 */
[----:B------:R-:W-:Y:S02]  /*cd90*/  IADD3 R14, P3, R3, R18, RZ ;  /* 0x00000012030e7210 */ /* 0x000fe40007f7e0ff */
[----:B--2---:R-:W-:-:S03]  /*cda0*/  SEL R2, R2, RZ, P2 ;  /* 0x000000ff02027207 */ /* 0x004fc60001000000 */
[----:B------:R-:W1:Y:S02]  /*cdb0*/  SHFL.UP PT, R3, R14, 0x4, RZ ;  /* 0x048000000e037989 */ /* 0x000e6400000e00ff */
[----:B------:R-:W-:Y:S01]  /*cdc0*/  IMAD.X R17, R2, 0x1, R15, P3 ;  /* 0x0000000102117824 */ /* 0x000fe200018e060f */
[----:B------:R-:W-:-:S04]  /*cdd0*/  ISETP.GE.U32.AND P3, PT, R9, 0x4, PT ;  /* 0x000000040900780c */ /* 0x000fc80003f66070 */
        /* <DEDUP_REMOVED lines=17> */
[----:B--2---:R-:W-:-:S05]  /*cef0*/  SEL R2, R2, RZ, P5 ;  /* 0x000000ff02027207 */ /* 0x004fca0002800000 */
[----:B------:R-:W-:Y:S01]  /*cf00*/  IMAD.X R22, R2, 0x1, R17, P6 ;  /* 0x0000000102167824 */ /* 0x000fe200030e0611 */
[----:B------:R-:W-:-:S04]  /*cf10*/  IADD3 R2, P6, R15, UR5, RZ ;  /* 0x000000050f027c10 */ /* 0x000fc8000ffde0ff */
[----:B------:R-:W-:Y:S02]  /*cf20*/  IADD3.X R3, R22, UR4, RZ, P6, !PT ;  /* 0x0000000416037c10 */ /* 0x000fe4000b7fe4ff */
[----:B------:R-:W-:-:S04]  /*cf30*/  ISETP.GT.U32.AND P6, PT, R2, UR10, PT ;  /* 0x0000000a02007c0c */ /* 0x000fc8000bfc4070 */
[----:B------:R-:W-:-:S13]  /*cf40*/  ISETP.GT.U32.AND.EX P6, PT, R3, UR9, PT, P6 ;  /* 0x0000000903007c0c */ /* 0x000fda000bfc4160 */
[----:B------:R-:W-:-:S04]  /*cf50*/  VOTE.ANY R14, PT, P6 ;  /* 0x00000000000e7806 */ /* 0x000fc800030e0100 */
[----:B------:R-:W-:-:S13]  /*cf60*/  ISETP.NE.AND P6, PT, R14, RZ, PT ;  /* 0x000000ff0e00720c */ /* 0x000fda0003fc5270 */
[----:B------:R-:W-:Y:S05]  /*cf70*/  @P6 BRA `(.L_x_241) ;  /* 0x0000000800746947 */ /* 0x000fea0003800000 */
[----:B------:R-:W-:Y:S01]  /*cf80*/  IMAD.MOV.U32 R17, RZ, RZ, R2 ;  /* 0x000000ffff117224 */ /* 0x000fe200078e0002 */
[----:B------:R-:W-:Y:S01]  /*cf90*/  ULDC UR24, c[0x0][0x910] ;  /* 0x0002440000187ab9 */ /* 0x000fe20000000800 */
[----:B------:R-:W-:Y:S01]  /*cfa0*/  IMAD.MOV.U32 R19, RZ, RZ, R3 ;  /* 0x000000ffff137224 */ /* 0x000fe200078e0003 */
[----:B------:R-:W-:Y:S01]  /*cfb0*/  ULDC UR25, c[0x0][0x8f4] ;  /* 0x00023d0000197ab9 */ /* 0x000fe20000000800 */
[----:B------:R-:W-:Y:S01]  /*cfc0*/  ULDC UR6, c[0x0][0x8dc] ;  /* 0x0002370000067ab9 */ /* 0x000fe20000000800 */
[----:B------:R-:W-:Y:S01]  /*cfd0*/  ULDC UR30, c[0x0][0x8d8] ;  /* 0x00023600001e7ab9 */ /* 0x000fe20000000800 */
[----:B------:R-:W-:Y:S01]  /*cfe0*/  ULDC UR31, c[0x0][0x8f0] ;  /* 0x00023c00001f7ab9 */ /* 0x000fe20000000800 */
[----:B------:R-:W-:Y:S01]  /*cff0*/  ULDC.64 UR26, c[0x0][0x8d0] ;  /* 0x00023400001a7ab9 */ /* 0x000fe20000000a00 */
[----:B------:R-:W-:-:S05]  /*d000*/  ULDC.64 UR28, c[0x0][0x8e8] ;  /* 0x00023a00001c7ab9 */ /* 0x000fca0000000a00 */
.L_x_246:
[----:B------:R-:W-:Y:S01]  /*d010*/  MOV R12, R13 ;  /* 0x0000000d000c7202 */ /* 0x000fe20000000f00 */
[----:B------:R-:W-:Y:S02]  /*d020*/  VIADD R13, R13, 0x20 ;  /* 0x000000200d0d7836 */ /* 0x000fe40000000000 */
[----:B-----5:R-:W-:Y:S02]  /*d030*/  IMAD.MOV.U32 R14, RZ, RZ, R8 ;  /* 0x000000ffff0e7224 */ /* 0x020fe400078e0008 */
[----:B------:R-:W-:Y:S01]  /*d040*/  IMAD.MOV.U32 R15, RZ, RZ, R10 ;  /* 0x000000ffff0f7224 */ /* 0x000fe200078e000a */
[----:B------:R-:W-:-:S13]  /*d050*/  ISETP.GE.AND P6, PT, R13, UR24, PT ;  /* 0x000000180d007c0c */ /* 0x000fda000bfc6270 */
[----:B------:R-:W1:Y:S01]  /*d060*/  @!P6 LDC.64 R2, c[0x0][0x918] ;  /* 0x00024600ff02eb82 */ /* 0x000e620000000a00 */
[----:B------:R-:W2:Y:S01]  /*d070*/  SHFL.IDX PT, R19, R19, 0x1f, 0x1f ;  /* 0x03e01f0013137f89 */ /* 0x000ea200000e0000 */
[----:B------:R-:W-:-:S03]  /*d080*/  @!P6 VIADD R7, R12, 0x20 ;  /* 0x000000200c07e836 */ /* 0x000fc60000000000 */
[----:B------:R-:W3:Y:S01]  /*d090*/  SHFL.IDX PT, R17, R17, 0x1f, 0x1f ;  /* 0x03e01f0011117f89 */ /* 0x000ee200000e0000 */
[----:B------:R-:W-:Y:S01]  /*d0a0*/  BSSY B0, `(.L_x_242) ;  /* 0x0000063000007945 */ /* 0x000fe20003800000 */
[----:B-1----:R-:W-:-:S05]  /*d0b0*/  @!P6 IMAD.WIDE R2, R7, 0xc, R2 ;  /* 0x0000000c0702e825 */ /* 0x002fca00078e0202 */
[----:B------:R1:W5:Y:S04]  /*d0c0*/  @!P6 LDG.E R8, desc[UR56][R2.64] ;  /* 0x000000380208e981 */ /* 0x000368000c1e1900 */
[----:B------:R1:W5:Y:S01]  /*d0d0*/  @!P6 LDG.E R10, desc[UR56][R2.64+0x4] ;  /* 0x00000438020ae981 */ /* 0x000362000c1e1900 */
[----:B------:R-:W-:Y:S01]  /*d0e0*/  ISETP.GE.AND P6, PT, R12, UR24, PT ;  /* 0x000000180c007c0c */ /* 0x000fe2000bfc6270 */
[----:B------:R-:W-:Y:S01]  /*d0f0*/  IMAD.MOV.U32 R6, RZ, RZ, 0x7fffffff ;  /* 0x7fffffffff067424 */ /* 0x000fe200078e00ff */
[----:B--2---:R-:W-:Y:S01]  /*d100*/  R2UR UR4, R19 ;  /* 0x00000000130472ca */ /* 0x004fe200000e0000 */
[----:B------:R-:W-:Y:S01]  /*d110*/  IMAD.MOV.U32 R7, RZ, RZ, RZ ;  /* 0x000000ffff077224 */ /* 0x000fe200078e00ff */
[----:B---3--:R-:W-:-:S09]  /*d120*/  R2UR UR5, R17 ;  /* 0x00000000110572ca */ /* 0x008fd200000e0000 */
[----:B-1----:R-:W-:Y:S06]  /*d130*/  @P6 BRA `(.L_x_243) ;  /* 0x0000000400646947 */ /* 0x002fec0003800000 */
[----:B------:R-:W-:-:S04]  /*d140*/  IADD3 R17, P6, R14, UR11, RZ ;  /* 0x0000000b0e117c10 */ /* 0x000fc8000ffde0ff */
[----:B------:R-:W-:Y:S02]  /*d150*/  LEA.HI.X.SX32 R22, R14, UR13, 0x1, P6 ;  /* 0x0000000d0e167c11 */ /* 0x000fe4000b0f0eff */
[----:B------:R-:W-:Y:S02]  /*d160*/  IABS R14, R20 ;  /* 0x00000014000e7213 */ /* 0x000fe40000000000 */
[C---:B------:R-:W-:Y:S02]  /*d170*/  IADD3 R19, P6, R15.reuse, UR12, RZ ;  /* 0x0000000c0f137c10 */ /* 0x040fe4000ffde0ff */
[----:B------:R-:W1:Y:S02]  /*d180*/  I2F.RP R2, R14 ;  /* 0x0000000e00027306 */ /* 0x000e640000209400 */
[----:B------:R-:W-:Y:S02]  /*d190*/  LEA.HI.X.SX32 R24, R15, UR14, 0x1, P6 ;  /* 0x0000000e0f187c11 */ /* 0x000fe4000b0f0eff */
[----:B------:R-:W-:-:S04]  /*d1a0*/  PLOP3.LUT P6, PT, PT, PT, UP0, 0x80, 0x0 ;  /* 0x000000000000781c */ /* 0x000fc80003fcf008 */
[----:B-1----:R-:W1:Y:S02]  /*d1b0*/  MUFU.RCP R2, R2 ;  /* 0x0000000200027308 */ /* 0x002e640000001000 */
[----:B-1----:R-:W-:-:S06]  /*d1c0*/  VIADD R15, R2, 0xffffffe ;  /* 0x0ffffffe020f7836 */ /* 0x002fcc0000000000 */
[----:B------:R-:W1:Y:S02]  /*d1d0*/  F2I.FTZ.U32.TRUNC.NTZ R15, R15 ;  /* 0x0000000f000f7305 */ /* 0x000e64000021f000 */
[----:B-1----:R-:W-:Y:S01]  /*d1e0*/  IMAD.MOV R18, RZ, RZ, -R15 ;  /* 0x000000ffff127224 */ /* 0x002fe200078e0a0f */
[----:B------:R-:W-:Y:S06]  /*d1f0*/  @!P6 BRA `(.L_x_244) ;  /* 0x00000000002ce947 */ /* 0x000fec0003800000 */
        /* <DEDUP_REMOVED lines=11> */
.L_x_244:
[----:B------:R-:W-:Y:S05]  /*d2b0*/  @!P0 BRA `(.L_x_245) ;  /* 0x00000000002c8947 */ /* 0x000fea0003800000 */
[----:B------:R-:W-:-:S05]  /*d2c0*/  IADD3 R7, P6, R19, UR25, RZ ;  /* 0x0000001913077c10 */ /* 0x000fca000ffde0ff */
[----:B------:R-:W-:-:S04]  /*d2d0*/  IMAD.X R19, RZ, RZ, R24, P6 ;  /* 0x000000ffff137224 */ /* 0x000fc800030e0618 */
[----:B------:R-:W-:-:S04]  /*d2e0*/  IMAD.WIDE.U32 R4, R19, UR28, RZ ;  /* 0x0000001c13047c25 */ /* 0x000fc8000f8e00ff */
[----:B------:R-:W-:-:S04]  /*d2f0*/  IMAD.WIDE.U32 R4, P6, R7, UR29, R4 ;  /* 0x0000001d07047c25 */ /* 0x000fc8000f8c0004 */
[----:B------:R-:W-:Y:S01]  /*d300*/  IMAD.WIDE.U32 R6, R7, UR28, RZ ;  /* 0x0000001c07067c25 */ /* 0x000fe2000f8e00ff */
[----:B------:R-:W-:-:S03]  /*d310*/  IADD3.X R3, RZ, RZ, RZ, P6, !PT ;  /* 0x000000ffff037210 */ /* 0x000fc600037fe4ff */
[----:B------:R-:W-:Y:S01]  /*d320*/  IMAD.MOV.U32 R2, RZ, RZ, R5 ;  /* 0x000000ffff027224 */ /* 0x000fe200078e0005 */
[----:B------:R-:W-:-:S05]  /*d330*/  IADD3 RZ, P6, R7, R4, RZ ;  /* 0x0000000407ff7210 */ /* 0x000fca0007fde0ff */
[----:B------:R-:W-:-:S04]  /*d340*/  IMAD.WIDE.U32.X R2, R19, UR29, R2, P6 ;  /* 0x0000001d13027c25 */ /* 0x000fc8000b0e0402 */
[----:B------:R-:W-:Y:S02]  /*d350*/  IMAD.MOV.U32 R19, RZ, RZ, R2 ;  /* 0x000000ffff137224 */ /* 0x000fe400078e0002 */
[----:B------:R-:W-:-:S07]  /*d360*/  IMAD.MOV.U32 R24, RZ, RZ, R3 ;  /* 0x000000ffff187224 */ /* 0x000fce00078e0003 */
.L_x_245:
[----:B------:R-:W-:Y:S01]  /*d370*/  SHF.R.U64 R4, R19, UR31, R24 ;  /* 0x0000001f13047c19 */ /* 0x000fe20008001218 */
[----:B------:R-:W-:Y:S01]  /*d380*/  IMAD R5, R18, R14, RZ ;  /* 0x0000000e12057224 */ /* 0x000fe200078e02ff */
[----:B------:R-:W-:Y:S01]  /*d390*/  IABS R2, R20 ;  /* 0x0000001400027213 */ /* 0x000fe20000000000 */
[----:B------:R-:W-:Y:S01]  /*d3a0*/  IMAD.MOV.U32 R3, RZ, RZ, R15 ;  /* 0x000000ffff037224 */ /* 0x000fe200078e000f */
[----:B------:R-:W-:Y:S01]  /*d3b0*/  SHF.R.U64 R17, R17, UR30, R22 ;  /* 0x0000001e11117c19 */ /* 0x000fe20008001216 */
[----:B------:R-:W-:Y:S01]  /*d3c0*/  VIADD R4, R4, UR17 ;  /* 0x0000001104047c36 */ /* 0x000fe20008000000 */
[----:B------:R-:W-:Y:S01]  /*d3d0*/  IABS R19, R11 ;  /* 0x0000000b00137213 */ /* 0x000fe20000000000 */
[----:B------:R-:W-:Y:S02]  /*d3e0*/  IMAD.MOV R7, RZ, RZ, -R2 ;  /* 0x000000ffff077224 */ /* 0x000fe400078e0a02 */
[----:B------:R-:W-:Y:S01]  /*d3f0*/  IMAD.MOV.U32 R2, RZ, RZ, RZ ;  /* 0x000000ffff027224 */ /* 0x000fe200078e00ff */
[----:B------:R-:W-:Y:S01]  /*d400*/  IABS R6, R4 ;  /* 0x0000000400067213 */ /* 0x000fe20000000000 */
[----:B------:R-:W-:-:S02]  /*d410*/  VIADD R17, R17, UR16 ;  /* 0x0000001011117c36 */ /* 0x000fc40008000000 */
[----:B------:R-:W-:-:S04]  /*d420*/  IMAD.HI.U32 R2, R15, R5, R2 ;  /* 0x000000050f027227 */ /* 0x000fc800078e0002 */
[----:B------:R-:W-:Y:S01]  /*d430*/  IMAD.MOV.U32 R3, RZ, RZ, R7 ;  /* 0x000000ffff037224 */ /* 0x000fe200078e0007 */
[----:B------:R-:W-:Y:S01]  /*d440*/  IABS R7, R11 ;  /* 0x0000000b00077213 */ /* 0x000fe20000000000 */
[----:B------:R-:W-:-:S03]  /*d450*/  IMAD.MOV.U32 R5, RZ, RZ, R6 ;  /* 0x000000ffff057224 */ /* 0x000fc600078e0006 */
[----:B------:R-:W1:Y:S01]  /*d460*/  I2F.RP R6, R7 ;  /* 0x0000000700067306 */ /* 0x000e620000209400 */
[----:B------:R-:W-:-:S04]  /*d470*/  IMAD.HI.U32 R2, R2, R5, RZ ;  /* 0x0000000502027227 */ /* 0x000fc800078e00ff */
        /* <DEDUP_REMOVED lines=10> */
[----:B------:R-:W-:Y:S01]  /*d520*/  IMAD.HI.U32 R6, R3, R15, R2 ;  /* 0x0000000f03067227 */ /* 0x000fe200078e0002 */
[----:B------:R-:W-:-:S03]  /*d530*/  IADD3 R15, RZ, -R19, RZ ;  /* 0x80000013ff0f7210 */ /* 0x000fc60007ffe0ff */
[----:B------:R-:W-:-:S04]  /*d540*/  IMAD.MOV.U32 R3, RZ, RZ, R18 ;  /* 0x000000ffff037224 */ /* 0x000fc800078e0012 */
        /* <DEDUP_REMOVED lines=18> */
[----:B------:R-:W-:-:S03]  /*d670*/  PLOP3.LUT P6, PT, PT, PT, UP3, 0x80, 0x0 ;  /* 0x000000000000781c */ /* 0x000fc60003fcf038 */
[----:B------:R-:W-:-:S04]  /*d680*/  IMAD.IADD R2, R17, 0x1, -R2 ;  /* 0x0000000111027824 */ /* 0x000fc800078e0a02 */
[CC--:B------:R-:W-:Y:S01]  /*d690*/  IMAD R6, R3.reuse, R2.reuse, RZ ;  /* 0x0000000203067224 */ /* 0x0c0fe200078e02ff */
[----:B------:R-:W-:-:S04]  /*d6a0*/  SEL R4, R3, R2, !P6 ;  /* 0x0000000203047207 */ /* 0x000fc80007000000 */
[----:B------:R-:W-:Y:S02]  /*d6b0*/  SHF.R.S32.HI R5, RZ, 0x1f, R4 ;  /* 0x0000001fff057819 */ /* 0x000fe40000011404 */
[----:B------:R-:W-:-:S07]  /*d6c0*/  SHF.R.S32.HI R7, RZ, 0x1f, R6 ;  /* 0x0000001fff077819 */ /* 0x000fce0000011406 */
.L_x_243:
[----:B------:R-:W-:Y:S05]  /*d6d0*/  BSYNC B0 ;  /* 0x0000000000007941 */ /* 0x000fea0003800000 */
.L_x_242:
        /* <DEDUP_REMOVED lines=30> */
[----:B------:R-:W-:-:S04]  /*d8c0*/  IADD3 R17, P6, R2, UR5, RZ ;  /* 0x0000000502117c10 */ /* 0x000fc8000ffde0ff */
[----:B------:R-:W-:Y:S02]  /*d8d0*/  IADD3.X R19, R3, UR4, RZ, P6, !PT ;  /* 0x0000000403137c10 */ /* 0x000fe4000b7fe4ff */
[----:B------:R-:W-:-:S04]  /*d8e0*/  ISETP.GT.U32.AND P6, PT, R17, UR10, PT ;  /* 0x0000000a11007c0c */ /* 0x000fc8000bfc4070 */
[----:B------:R-:W-:-:S13]  /*d8f0*/  ISETP.GT.U32.AND.EX P6, PT, R19, UR9, PT, P6 ;  /* 0x0000000913007c0c */ /* 0x000fda000bfc4160 */
[----:B------:R-:W-:-:S04]  /*d900*/  VOTE.ANY R14, PT, P6 ;  /* 0x00000000000e7806 */ /* 0x000fc800030e0100 */
[----:B------:R-:W-:-:S13]  /*d910*/  ISETP.NE.AND P6, PT, R14, RZ, PT ;  /* 0x000000ff0e00720c */ /* 0x000fda0003fc5270 */
[----:B------:R-:W-:Y:S05]  /*d920*/  @!P6 BRA `(.L_x_246) ;  /* 0xfffffff400b8e947 */ /* 0x000fea000383ffff */
[----:B------:R-:W-:Y:S01]  /*d930*/  MOV R15, R2 ;  /* 0x00000002000f7202 */ /* 0x000fe20000000f00 */
[----:B------:R-:W-:-:S07]  /*d940*/  IMAD.MOV.U32 R22, RZ, RZ, R3 ;  /* 0x000000ffff167224 */ /* 0x000fce00078e0003 */
.L_x_241:
[----:B------:R-:W1:Y:S08]  /*d950*/  BREV R14, R14 ;  /* 0x0000000e000e7301 */ /* 0x000e700000000000 */
[----:B-1----:R-:W1:Y:S02]  /*d960*/  FLO.U32.SH R13, R14 ;  /* 0x0000000e000d7300 */ /* 0x002e6400000e0400 */
[----:B-1----:R-:W1:Y:S02]  /*d970*/  SHFL.IDX PT, R12, R12, R13, 0x1f ;  /* 0x00001f0d0c0c7589 */ /* 0x002e6400000e0000 */
[----:B-1----:R-:W-:-:S13]  /*d980*/  R2UR UR6, R12 ;  /* 0x000000000c0672ca */ /* 0x002fda00000e0000 */
[----:B------:R-:W-:-:S05]  /*d990*/  VIADD R17, R9, UR6 ;  /* 0x0000000609117c36 */ /* 0x000fca0008000000 */
[----:B------:R-:W-:-:S13]  /*d9a0*/  ISETP.GE.AND P1, PT, R17, UR24, PT ;  /* 0x0000001811007c0c */ /* 0x000fda000bf26270 */
[----:B------:R-:W1:Y:S02]  /*d9b0*/  @!P1 LDC.64 R2, c[0x0][0x918] ;  /* 0x00024600ff029b82 */ /* 0x000e640000000a00 */
[----:B-1----:R-:W-:-:S05]  /*d9c0*/  @!P1 IMAD.WIDE R2, R17, 0xc, R2 ;  /* 0x0000000c11029825 */ /* 0x002fca00078e0202 */
[----:B-----5:R1:W5:Y:S04]  /*d9d0*/  @!P1 LDG.E R8, desc[UR56][R2.64] ;  /* 0x0000003802089981 */ /* 0x020368000c1e1900 */
[----:B------:R1:W5:Y:S01]  /*d9e0*/  @!P1 LDG.E R10, desc[UR56][R2.64+0x4] ;  /* 0x00000438020a9981 */ /* 0x000362000c1e1900 */
[----:B------:R-:W-:-:S03]  /*d9f0*/  IADD3 R18, P1, P2, R15, UR5, -R6 ;  /* 0x000000050f127c10 */ /* 0x000fc6000fa3e806 */
[----:B------:R-:W-:Y:S01]  /*da00*/  SHFL.IDX PT, R6, R6, R13, 0x1f ;  /* 0x00001f0d06067589 */ /* 0x000fe200000e0000 */
[----:B------:R-:W-:-:S03]  /*da10*/  IADD3.X R22, R22, UR4, ~R7, P1, P2 ;  /* 0x0000000416167c10 */ /* 0x000fc60008fe4c07 */
[----:B------:R-:W2:Y:S04]  /*da20*/  SHFL.IDX PT, R18, R18, R13, 0x1f ;  /* 0x00001f0d12127589 */ /* 0x000ea800000e0000 */
[----:B------:R-:W3:Y:S04]  /*da30*/  SHFL.IDX PT, R22, R22, R13, 0x1f ;  /* 0x00001f0d16167589 */ /* 0x000ee800000e0000 */
[----:B------:R1:W4:Y:S04]  /*da40*/  SHFL.IDX PT, R7, R7, R13, 0x1f ;  /* 0x00001f0d07077589 */ /* 0x00032800000e0000 */
[----:B------:R1:W1:Y:S04]  /*da50*/  SHFL.IDX PT, R5, R5, R13, 0x1f ;  /* 0x00001f0d05057589 */ /* 0x00026800000e0000 */
[----:B------:R1:W1:Y:S01]  /*da60*/  SHFL.IDX PT, R4, R4, R13, 0x1f ;  /* 0x00001f0d04047589 */ /* 0x00026200000e0000 */
[----:B--2---:R-:W-:-:S02]  /*da70*/  R2UR UR5, R18 ;  /* 0x00000000120572ca */ /* 0x004fc400000e0000 */
[----:B---3--:R-:W-:-:S15]  /*da80*/  R2UR UR4, R22 ;  /* 0x00000000160472ca */ /* 0x008fde00000e0000 */
.L_x_236:
[----:B-1----:R-:W1:Y:S01]  /*da90*/  LDC R2, c[0x0][0x910] ;  /* 0x00024400ff027b82 */ /* 0x002e620000000800 */
[----:B------:R-:W-:Y:S01]  /*daa0*/  UMOV UR24, 0xffffffff ;  /* 0xffffffff00187882 */ /* 0x000fe20000000000 */
[----:B------:R-:W-:Y:S01]  /*dab0*/  UMOV UR25, 0xffffffff ;  /* 0xffffffff00197882 */ /* 0x000fe20000000000 */
[----:B------:R-:W-:Y:S01]  /*dac0*/  UMOV UR26, 0xffffffff ;  /* 0xffffffff001a7882 */ /* 0x000fe20000000000 */
[----:B------:R-:W-:Y:S01]  /*dad0*/  IMAD.MOV.U32 R15, RZ, RZ, RZ ;  /* 0x000000ffff0f7224 */ /* 0x000fe200078e00ff */
[----:B-1----:R-:W-:-:S13]  /*dae0*/  ISETP.LE.AND P1, PT, R2, UR6, PT ;  /* 0x0000000602007c0c */ /* 0x002fda000bf23270 */
[----:B------:R-:W-:Y:S05]  /*daf0*/  @P1 BRA `(.L_x_235) ;  /* 0x0000000000f01947 */ /* 0x000fea0003800000 */
[C---:B------:R-:W-:Y:S01]  /*db00*/  R2UR UR24, R4.reuse ;  /* 0x00000000041872ca */ /* 0x040fe200000e0000 */
[----:B------:R-:W-:Y:S01]  /*db10*/  UIADD3 UR30, UP1, -UR5, UR10, URZ ;  /* 0x0000000a051e7290 */ /* 0x000fe2000ff3e13f */
[----:B------:R-:W-:Y:S01]  /*db20*/  R2UR UR25, R5 ;  /* 0x00000000051972ca */ /* 0x000fe200000e0000 */
[----:B------:R-:W-:Y:S01]  /*db30*/  ULDC UR26, c[0x0][0x8c0] ;  /* 0x00023000001a7ab9 */ /* 0x000fe20000000800 */
[----:B------:R-:W-:Y:S01]  /*db40*/  ULDC UR27, c[0x0][0x8b0] ;  /* 0x00022c00001b7ab9 */ /* 0x000fe20000000800 */
[----:B------:R-:W-:Y:S01]  /*db50*/  ULDC UR28, c[0x0][0x904] ;  /* 0x00024100001c7ab9 */ /* 0x000fe20000000800 */
[----:B------:R-:W-:-:S03]  /*db60*/  SHF.R.U64 R2, R4, UR27, R5 ;  /* 0x0000001b04027c19 */ /* 0x000fc60008001205 */
[----:B------:R-:W-:Y:S01]  /*db70*/  UIADD3.X UR24, ~UR4, UR9, URZ, UP1, !UPT ;  /* 0x0000000904187290 */ /* 0x000fe20008ffe53f */
[----:B------:R-:W-:-:S03]  /*db80*/  R2UR UR32, R2 ;  /* 0x00000000022072ca */ /* 0x000fc600000e0000 */
[----:B------:R-:W-:Y:S02]  /*db90*/  USHF.R.U32.HI UR31, URZ, UR26, UR24 ;  /* 0x0000001a3f1f7299 */ /* 0x000fe40008011618 */
[----:B------:R-:W-:Y:S02]  /*dba0*/  USHF.R.U32.HI UR35, URZ, UR27, UR25 ;  /* 0x0000001b3f237299 */ /* 0x000fe40008011619 */
[----:B------:R-:W-:Y:S02]  /*dbb0*/  USHF.R.U32.HI UR33, URZ, UR27, UR31 ;  /* 0x0000001b3f217299 */ /* 0x000fe4000801161f */
[----:B------:R-:W-:Y:S02]  /*dbc0*/  USHF.R.U64 UR30, UR30, UR26, UR24 ;  /* 0x0000001a1e1e7299 */ /* 0x000fe40008001218 */
[----:B------:R-:W-:Y:S02]  /*dbd0*/  USHF.R.U32.HI UR34, URZ, UR28, UR33 ;  /* 0x0000001c3f227299 */ /* 0x000fe40008011621 */
[----:B------:R-:W-:-:S02]  /*dbe0*/  USHF.R.U64 UR31, UR30, UR27, UR31 ;  /* 0x0000001b1e1f7299 */ /* 0x000fc4000800121f */
[----:B------:R-:W-:Y:S02]  /*dbf0*/  ULOP3.LUT UR24, UR34, UR35, URZ, 0xfc, !UPT ;  /* 0x0000002322187292 */ /* 0x000fe4000f8efc3f */
[----:B------:R-:W-:-:S04]  /*dc00*/  USHF.R.U64 UR33, UR31, UR28, UR33 ;  /* 0x0000001c1f217299 */ /* 0x000fc80008001221 */
[----:B------:R-:W-:-:S13]  /*dc10*/  ISETP.NE.U32.AND P1, PT, RZ, UR24, PT ;  /* 0x00000018ff007c0c */ /* 0x000fda000bf25070 */
[----:B------:R-:W-:Y:S05]  /*dc20*/  @!P1 BRA `(.L_x_247) ;  /* 0x0000000000189947 */ /* 0x000fea0003800000 */
[----:B------:R-:W-:-:S07]  /*dc30*/  MOV R12, 0xdc50 ;  /* 0x0000dc50000c7802 */ /* 0x000fce0000000f00 */
[----:B--2-45:R-:W-:Y:S05]  /*dc40*/  CALL.REL.NOINC `(.L_x_248) ;  /* 0x0000001c00bc7944 */ /* 0x034fea0003c00000 */
[----:B------:R-:W-:-:S04]  /*dc50*/  UIADD3 UR24, -UR25, URZ, URZ ;  /* 0x0000003f19187290 */ /* 0x000fc8000fffe13f */
[----:B------:R-:W-:-:S03]  /*dc60*/  UIMAD UR32, UR32, UR24, UR33 ;  /* 0x00000018202072a4 */ /* 0x000fc6000f8e0221 */
[----:B------:R-:W-:Y:S01]  /*dc70*/  UMOV UR24, UR25 ;  /* 0x0000001900187c82 */ /* 0x000fe20008000000 */
[----:B------:R-:W-:Y:S08]  /*dc80*/  BRA `(.L_x_249) ;  /* 0x0000000000587947 */ /* 0x000ff00003800000 */
.L_x_247:
[----:B------:R-:W1:Y:S01]  /*dc90*/  I2F.U32.RP R2, UR32 ;  /* 0x0000002000027d06 */ /* 0x000e620008209000 */
[----:B------:R-:W-:Y:S01]  /*dca0*/  UMOV UR24, URZ ;  /* 0x0000003f00187c82 */ /* 0x000fe20008000000 */
[----:B------:R-:W-:-:S06]  /*dcb0*/  UISETP.NE.U32.AND UP4, UPT, UR32, URZ, UPT ;  /* 0x0000003f2000728c */ /* 0x000fcc000bf85070 */
[----:B-1----:R-:W1:Y:S02]  /*dcc0*/  MUFU.RCP R2, R2 ;  /* 0x0000000200027308 */ /* 0x002e640000001000 */
[----:B-1----:R-:W-:-:S06]  /*dcd0*/  VIADD R3, R2, 0xffffffe ;  /* 0x0ffffffe02037836 */ /* 0x002fcc0000000000 */
[----:B------:R-:W1:Y:S02]  /*dce0*/  F2I.FTZ.U32.TRUNC.NTZ R3, R3 ;  /* 0x0000000300037305 */ /* 0x000e64000021f000 */
[----:B-1----:R-:W-:-:S13]  /*dcf0*/  R2UR UR25, R3 ;  /* 0x00000000031972ca */ /* 0x002fda00000e0000 */
[----:B------:R-:W-:-:S04]  /*dd00*/  UIADD3 UR26, URZ, -UR25, URZ ;  /* 0x800000193f1a7290 */ /* 0x000fc8000fffe03f */
[----:B------:R-:W-:-:S04]  /*dd10*/  UIMAD UR26, UR26, UR32, URZ ;  /* 0x000000201a1a72a4 */ /* 0x000fc8000f8e023f */
[----:B------:R-:W-:-:S04]  /*dd20*/  UIMAD.WIDE.U32 UR24, UR25, UR26, UR24 ;  /* 0x0000001a191872a5 */ /* 0x000fc8000f8e0018 */
[----:B------:R-:W-:-:S04]  /*dd30*/  UIMAD.WIDE.U32 UR24, UR25, UR33, URZ ;  /* 0x00000021191872a5 */ /* 0x000fc8000f8e003f */
[----:B------:R-:W-:-:S04]  /*dd40*/  UIADD3 UR24, -UR25, URZ, URZ ;  /* 0x0000003f19187290 */ /* 0x000fc8000fffe13f */
[----:B------:R-:W-:-:S04]  /*dd50*/  UIMAD UR24, UR32, UR24, UR33 ;  /* 0x00000018201872a4 */ /* 0x000fc8000f8e0221 */
[----:B------:R-:W-:-:S11]  /*dd60*/  UISETP.GE.U32.AND UP1, UPT, UR24, UR32, UPT ;  /* 0x000000201800728c */ /* 0x000fd6000bf26070 */
[----:B------:R-:W-:Y:S02]  /*dd70*/  @UP1 UIADD3 UR24, UR24, -UR32, URZ ;  /* 0x8000002018181290 */ /* 0x000fe4000fffe03f */
[----:B------:R-:W-:Y:S02]  /*dd80*/  @UP1 UIADD3 UR25, UR25, 0x1, URZ ;  /* 0x0000000119191890 */ /* 0x000fe4000fffe03f */
[----:B------:R-:W-:-:S11]  /*dd90*/  UISETP.GE.U32.AND UP2, UPT, UR24, UR32, UPT ;  /* 0x000000201800728c */ /* 0x000fd6000bf46070 */
[----:B------:R-:W-:Y:S02]  /*dda0*/  @UP2 UIADD3 UR25, UR25, 0x1, URZ ;  /* 0x0000000119192890 */ /* 0x000fe4000fffe03f */
[----:B------:R-:W-:-:S04]  /*ddb0*/  @!UP4 ULOP3.LUT UR25, URZ, UR32, URZ, 0x33, !UPT ;  /* 0x000000203f19c292 */ /* 0x000fc8000f8e333f */
[----:B------:R-:W-:-:S04]  /*ddc0*/  UIADD3 UR24, -UR25, URZ, URZ ;  /* 0x0000003f19187290 */ /* 0x000fc8000fffe13f */
[----:B------:R-:W-:-:S03]  /*ddd0*/  UIMAD UR32, UR32, UR24, UR33 ;  /* 0x00000018202072a4 */ /* 0x000fc6000f8e0221 */
[----:B------:R-:W-:-:S09]  /*dde0*/  UMOV UR24, UR25 ;  /* 0x0000001900187c82 */ /* 0x000fd20008000000 */
.L_x_249:
[----:B------:R-:W-:Y:S01]  /*ddf0*/  ULOP3.LUT UR31, UR31, UR20, URZ, 0xc0, !UPT ;  /* 0x000000141f1f7292 */ /* 0x000fe2000f8ec03f */
[----:B------:R-:W-:Y:S01]  /*de00*/  IMAD.MOV.U32 R15, RZ, RZ, 0x1 ;  /* 0x00000001ff0f7424 */ /* 0x000fe200078e00ff */
[----:B------:R-:W-:Y:S02]  /*de10*/  ULOP3.LUT UR30, UR30, UR18, URZ, 0xc0, !UPT ;  /* 0x000000121e1e7292 */ /* 0x000fe4000f8ec03f */
[----:B------:R-:W-:Y:S01]  /*de20*/  UIMAD UR24, UR19, UR24, UR31 ;  /* 0x00000018131872a4 */ /* 0x000fe2000f8e021f */
[----:B------:R-:W-:Y:S01]  /*de30*/  ULDC UR26, c[0x0][0x8a8] ;  /* 0x00022a00001a7ab9 */ /* 0x000fe20000000800 */
[----:B------:R-:W-:Y:S01]  /*de40*/  ULDC UR25, c[0x0][0x8b8] ;  /* 0x00022e0000197ab9 */ /* 0x000fe20000000800 */
[----:B------:R-:W-:Y:S02]  /*de50*/  UIMAD UR30, UR32, UR26, UR30 ;  /* 0x0000001a201e72a4 */ /* 0x000fe4000f8e021e */
[----:B------:R-:W-:Y:S01]  /*de60*/  UIMAD UR25, UR24, UR25, UR40 ;  /* 0x00000019181972a4 */ /* 0x000fe2000f8e0228 */
[----:B------:R-:W-:Y:S01]  /*de70*/  @UP3 UMOV UR26, UR6 ;  /* 0x00000006001a3c82 */ /* 0x000fe20008000000 */
[----:B------:R-:W-:-:S03]  /*de80*/  @!UP3 UMOV UR26, UR6 ;  /* 0x00000006001abc82 */ /* 0x000fc60008000000 */
[----:B------:R-:W-:Y:S02]  /*de90*/  @UP3 UMOV UR24, UR30 ;  /* 0x0000001e00183c82 */ /* 0x000fe40008000000 */
[----:B------:R-:W-:Y:S01]  /*dea0*/  @!UP3 UMOV UR24, UR25 ;  /* 0x000000190018bc82 */ /* 0x000fe20008000000 */
[----:B------:R-:W-:-:S05]  /*deb0*/  @!UP3 UMOV UR25, UR30 ;  /* 0x0000001e0019bc82 */ /* 0x000fca0008000000 */
.L_x_235:
[----:B------:R-:W-:-:S06]  /*dec0*/  UISETP.NE.AND UP1, UPT, UR15, 0x3, UPT ;  /* 0x000000030f00788c */ /* 0x000fcc000bf25270 */
[----:B------:R-:W-:-:S13]  /*ded0*/  PLOP3.LUT P1, PT, PT, PT, UP1, 0x80, 0x0 ;  /* 0x000000000000781c */ /* 0x000fda0003f2f018 */
[----:B------:R-:W-:Y:S05]  /*dee0*/  @!P1 BRA `(.L_x_250) ;  /* 0x0000000000049947 */ /* 0x000fea0003800000 */
[----:B--2---:R-:W-:Y:S01]  /*def0*/  BPT.TRAP 0x1 ;  /* 0x000000040000795c */ /* 0x004fe20000300000 */
.L_x_250:
[----:B------:R-:W1:Y:S01]  /*df00*/  S2R R2, SR_CgaCtaId ;  /* 0x0000000000027919 */ /* 0x000e620000008800 */
[----:B------:R-:W-:-:S04]  /*df10*/  MOV R3, 0x400 ;  /* 0x0000040000037802 */ /* 0x000fc80000000f00 */
[----:B-1----:R-:W-:Y:S02]  /*df20*/  LEA R3, R2, R3, 0x18 ;  /* 0x0000000302037211 */ /* 0x002fe400078ec0ff */
[----:B------:R-:W-:-:S03]  /*df30*/  SHF.L.U32 R2, R0, 0x1f, RZ ;  /* 0x0000001f00027819 */ /* 0x000fc600000006ff */
[----:B------:R-:W-:-:S04]  /*df40*/  IMAD R17, R16, 0x8, R3 ;  /* 0x0000000810117824 */ /* 0x000fc800078e0203 */
[----:B------:R-:W1:Y:S02]  /*df50*/  SYNCS.PHASECHK.TRANS64.TRYWAIT P2, [R17+URZ+0x38440], R2 ;  /* 0x03844002110075a7 */ /* 0x000e64000804017f */
[----:B-1----:R-:W-:Y:S05]  /*df60*/  @!P2 BRA `(.L_x_251) ;  /* 0x000000140058a947 */ /* 0x002fea0003800000 */
.L_x_318:
[----:B------:R-:W-:Y:S01]  /*df70*/  ELECT P2, URZ, PT ;  /* 0x00000000003f782f */ /* 0x000fe20003840000 */
[----:B------:R-:W-:-:S12]  /*df80*/  BSSY B0, `(.L_x_252) ;  /* 0x0000010000007945 */ /* 0x000fd80003800000 */
[----:B------:R-:W-:Y:S05]  /*df90*/  @!P2 BRA `(.L_x_253) ;  /* 0x000000000038a947 */ /* 0x000fea0003800000 */
[----:B-1----:R-:W-:Y:S02]  /*dfa0*/  IMAD R2, R16, 0x10, R3 ;  /* 0x0000001010027824 */ /* 0x002fe400078e0203 */
[----:B------:R-:W-:Y:S02]  /*dfb0*/  IMAD.U32 R14, RZ, RZ, UR26 ;  /* 0x0000001aff0e7e24 */ /* 0x000fe4000f8e00ff */
[----:B------:R-:W-:Y:S02]  /*dfc0*/  IMAD.U32 R13, RZ, RZ, UR25 ;  /* 0x00000019ff0d7e24 */ /* 0x000fe4000f8e00ff */
[----:B------:R-:W-:-:S05]  /*dfd0*/  IMAD.U32 R12, RZ, RZ, UR24 ;  /* 0x00000018ff0c7e24 */ /* 0x000fca000f8e00ff */
[----:B------:R1:W-:Y:S01]  /*dfe0*/  STS.128 [R2+0x38550], R12 ;  /* 0x0385500c02007388 */ /* 0x0003e20000000c00 */
[----:B------:R-:W-:Y:S01]  /*dff0*/  @!PT LDS RZ, [RZ] ;  /* 0x00000000fffff984 */ /* 0x000fe20000000800 */
[----:B------:R-:W-:Y:S01]  /*e000*/  @!PT LDS RZ, [RZ] ;  /* 0x00000000fffff984 */ /* 0x000fe20000000800 */
[----:B------:R-:W-:Y:S01]  /*e010*/  @!PT LDS RZ, [RZ] ;  /* 0x00000000fffff984 */ /* 0x000fe20000000800 */
[----:B------:R-:W-:Y:S01]  /*e020*/  @!PT LDS RZ, [RZ] ;  /* 0x00000000fffff984 */ /* 0x000fe20000000800 */
[----:B------:R3:W-:Y:S06]  /*e030*/  MEMBAR.ALL.CTA ;  /* 0x0000000000007992 */ /* 0x0007ec0000008000 */
[----:B---3--:R-:W3:Y:S01]  /*e040*/  FENCE.VIEW.ASYNC.S ;  /* 0x00000000000073c6 */ /* 0x008ee20000000000 */
[----:B------:R-:W-:Y:S05]  /*e050*/  @!P1 BRA `(.L_x_254) ;  /* 0x0000000000049947 */ /* 0x000fea0003800000 */
[----:B--2---:R-:W-:Y:S01]  /*e060*/  BPT.TRAP 0x1 ;  /* 0x000000040000795c */ /* 0x004fe20000300000 */
.L_x_254:
[----:B---3--:R3:W-:Y:S02]  /*e070*/  SYNCS.ARRIVE.TRANS64.A1T0 RZ, [R17+URZ+0x38400], RZ ;  /* 0x038400ff11ff79a7 */ /* 0x0087e4000810003f */
.L_x_253:
[----:B--2---:R-:W-:Y:S05]  /*e080*/  BSYNC B0 ;  /* 0x0000000000007941 */ /* 0x004fea0003800000 */
.L_x_252:
[----:B------:R-:W-:Y:S01]  /*e090*/  ISETP.NE.AND P3, PT, R15, RZ, PT ;  /* 0x000000ff0f00720c */ /* 0x000fe20003f65270 */
[----:B------:R-:W-:-:S05]  /*e0a0*/  VIADD R16, R16, 0x1 ;  /* 0x0000000110107836 */ /* 0x000fca0000000000 */
[----:B------:R-:W-:-:S04]  /*e0b0*/  ISETP.NE.AND P2, PT, R16, 0x8, PT ;  /* 0x000000081000780c */ /* 0x000fc80003f45270 */
[----:B-1----:R-:W-:Y:S02]  /*e0c0*/  SEL R13, RZ, 0x1, P2 ;  /* 0x00000001ff0d7807 */ /* 0x002fe40001000000 */
[----:B------:R-:W-:Y:S02]  /*e0d0*/  SEL R16, R16, RZ, P2 ;  /* 0x000000ff10107207 */ /* 0x000fe40001000000 */
[----:B------:R-:W-:Y:S01]  /*e0e0*/  LOP3.LUT R0, R0, R13, RZ, 0x3c, !PT ;  /* 0x0000000d00007212 */ /* 0x000fe200078e3cff */
[----:B------:R-:W-:Y:S06]  /*e0f0*/  @P3 BRA `(.L_x_255) ;  /* 0xffffffe400003947 */ /* 0x000fec000383ffff */
[----:B------:R-:W-:Y:S05]  /*e100*/  @!P1 BRA `(.L_x_256) ;  /* 0x0000000000049947 */ /* 0x000fea0003800000 */
[----:B------:R-:W-:Y:S01]  /*e110*/  BPT.TRAP 0x1 ;  /* 0x000000040000795c */ /* 0x000fe20000300000 */
.L_x_256:
[----:B------:R-:W-:Y:S01]  /*e120*/  IMAD R5, R16, 0x8, R3 ;  /* 0x0000000810057824 */ /* 0x000fe200078e0203 */
[----:B------:R-:W-:-:S04]  /*e130*/  SHF.L.U32 R2, R0, 0x1f, RZ ;  /* 0x0000001f00027819 */ /* 0x000fc800000006ff */
[----:B------:R-:W1:Y:S02]  /*e140*/  SYNCS.PHASECHK.TRANS64.TRYWAIT P0, [R5+URZ+0x38440], R2 ;  /* 0x03844002050075a7 */ /* 0x000e64000800017f */
[----:B-1----:R-:W-:Y:S05]  /*e150*/  @!P0 BRA `(.L_x_257) ;  /* 0x0000001000f08947 */ /* 0x002fea0003800000 */
.L_x_319:
[----:B------:R-:W-:Y:S05]  /*e160*/  @!P1 BRA `(.L_x_258) ;  /* 0x0000000000049947 */ /* 0x000fea0003800000 */
[----:B------:R-:W-:Y:S01]  /*e170*/  BPT.TRAP 0x1 ;  /* 0x000000040000795c */ /* 0x000fe20000300000 */
.L_x_258:
[----:B------:R-:W-:-:S05]  /*e180*/  VIADD R16, R16, 0x1 ;  /* 0x0000000110107836 */ /* 0x000fca0000000000 */
[----:B------:R-:W-:-:S04]  /*e190*/  ISETP.NE.AND P0, PT, R16, 0x8, PT ;  /* 0x000000081000780c */ /* 0x000fc80003f05270 */
[----:B-1----:R-:W-:Y:S02]  /*e1a0*/  SEL R5, RZ, 0x1, P0 ;  /* 0x00000001ff057807 */ /* 0x002fe40000000000 */
[----:B------:R-:W-:Y:S02]  /*e1b0*/  SEL R16, R16, RZ, P0 ;  /* 0x000000ff10107207 */ /* 0x000fe40000000000 */
[----:B------:R-:W-:-:S03]  /*e1c0*/  LOP3.LUT R5, R0, R5, RZ, 0x3c, !PT ;  /* 0x0000000500057212 */ /* 0x000fc600078e3cff */
[----:B----4-:R-:W-:Y:S01]  /*e1d0*/  IMAD R7, R16, 0x8, R3 ;  /* 0x0000000810077824 */ /* 0x010fe200078e0203 */
[----:B------:R-:W-:-:S04]  /*e1e0*/  SHF.L.U32 R0, R5, 0x1f, RZ ;  /* 0x0000001f05007819 */ /* 0x000fc800000006ff */
[----:B------:R-:W1:Y:S02]  /*e1f0*/  SYNCS.PHASECHK.TRANS64.TRYWAIT P0, [R7+URZ+0x38440], R0 ;  /* 0x03844000070075a7 */ /* 0x000e64000800017f */
[----:B-1----:R-:W-:Y:S05]  /*e200*/  @!P0 BRA `(.L_x_259) ;  /* 0x0000001000d88947 */ /* 0x002fea0003800000 */
.L_x_320:
[----:B------:R-:W-:Y:S05]  /*e210*/  @!P1 BRA `(.L_x_260) ;  /* 0x0000000000049947 */ /* 0x000fea0003800000 */
[----:B------:R-:W-:Y:S01]  /*e220*/  BPT.TRAP 0x1 ;  /* 0x000000040000795c */ /* 0x000fe20000300000 */
.L_x_260:
[----:B-1----:R-:W-:-:S04]  /*e230*/  IADD3 R0, R16, 0x1, RZ ;  /* 0x0000000110007810 */ /* 0x002fc80007ffe0ff */
[----:B------:R-:W-:-:S04]  /*e240*/  ISETP.NE.AND P0, PT, R0, 0x8, PT ;  /* 0x000000080000780c */ /* 0x000fc80003f05270 */
[----:B------:R-:W-:Y:S02]  /*e250*/  SEL R2, RZ, 0x1, P0 ;  /* 0x00000001ff027807 */ /* 0x000fe40000000000 */
[----:B------:R-:W-:Y:S02]  /*e260*/  SEL R4, R0, RZ, P0 ;  /* 0x000000ff00047207 */ /* 0x000fe40000000000 */
[----:B------:R-:W-:-:S03]  /*e270*/  LOP3.LUT R5, R5, R2, RZ, 0x3c, !PT ;  /* 0x0000000205057212 */ /* 0x000fc600078e3cff */
[----:B------:R-:W-:Y:S01]  /*e280*/  IMAD R7, R4, 0x8, R3 ;  /* 0x0000000804077824 */ /* 0x000fe200078e0203 */
[----:B------:R-:W-:-:S04]  /*e290*/  SHF.L.U32 R0, R5, 0x1f, RZ ;  /* 0x0000001f05007819 */ /* 0x000fc800000006ff */
[----:B------:R-:W1:Y:S02]  /*e2a0*/  SYNCS.PHASECHK.TRANS64.TRYWAIT P0, [R7+URZ+0x38440], R0 ;  /* 0x03844000070075a7 */ /* 0x000e64000800017f */
[----:B-1----:R-:W-:Y:S05]  /*e2b0*/  @!P0 BRA `(.L_x_261) ;  /* 0x0000001000c08947 */ /* 0x002fea0003800000 */
.L_x_321:
[----:B------:R-:W-:Y:S05]  /*e2c0*/  @!P1 BRA `(.L_x_262) ;  /* 0x0000000000049947 */ /* 0x000fea0003800000 */
[----:B------:R-:W-:Y:S01]  /*e2d0*/  BPT.TRAP 0x1 ;  /* 0x000000040000795c */ /* 0x000fe20000300000 */
.L_x_262:
[----:B-1----:R-:W-:-:S05]  /*e2e0*/  VIADD R0, R4, 0x1 ;  /* 0x0000000104007836 */ /* 0x002fca0000000000 */
        /* <DEDUP_REMOVED lines=8> */
.L_x_322:
[----:B------:R-:W-:Y:S05]  /*e370*/  @!P1 BRA `(.L_x_264) ;  /* 0x0000000000049947 */ /* 0x000fea0003800000 */
[----:B------:R-:W-:Y:S01]  /*e380*/  BPT.TRAP 0x1 ;  /* 0x000000040000795c */ /* 0x000fe20000300000 */
.L_x_264:
        /* <DEDUP_REMOVED lines=9> */
.L_x_323:
[----:B------:R-:W-:Y:S05]  /*e420*/  @!P1 BRA `(.L_x_266) ;  /* 0x0000000000049947 */ /* 0x000fea0003800000 */
[----:B------:R-:W-:Y:S01]  /*e430*/  BPT.TRAP 0x1 ;  /* 0x000000040000795c */ /* 0x000fe20000300000 */
.L_x_266:
        /* <DEDUP_REMOVED lines=9> */
.L_x_324:
[----:B------:R-:W-:Y:S05]  /*e4d0*/  @!P1 BRA `(.L_x_268) ;  /* 0x0000000000049947 */ /* 0x000fea0003800000 */
[----:B------:R-:W-:Y:S01]  /*e4e0*/  BPT.TRAP 0x1 ;  /* 0x000000040000795c */ /* 0x000fe20000300000 */
.L_x_268:
        /* <DEDUP_REMOVED lines=9> */
.L_x_325:
[----:B------:R-:W-:Y:S05]  /*e580*/  @!P1 BRA `(.L_x_270) ;  /* 0x0000000000049947 */ /* 0x000fea0003800000 */
[----:B------:R-:W-:Y:S01]  /*e590*/  BPT.TRAP 0x1 ;  /* 0x000000040000795c */ /* 0x000fe20000300000 */
.L_x_270:
[----:B-1----:R-:W-:-:S05]  /*e5a0*/  VIADD R0, R4, 0x1 ;  /* 0x0000000104007836 */ /* 0x002fca0000000000 */
[----:B------:R-:W-:-:S04]  /*e5b0*/  ISETP.NE.AND P0, PT, R0, 0x8, PT ;  /* 0x000000080000780c */ /* 0x000fc80003f05270 */
[----:B------:R-:W-:Y:S02]  /*e5c0*/  SEL R2, RZ, 0x1, P0 ;  /* 0x00000001ff027807 */ /* 0x000fe40000000000 */
[----:B------:R-:W-:Y:S02]  /*e5d0*/  SEL R0, R0, RZ, P0 ;  /* 0x000000ff00007207 */ /* 0x000fe40000000000 */
[----:B------:R-:W-:-:S03]  /*e5e0*/  LOP3.LUT R2, R5, R2, RZ, 0x3c, !PT ;  /* 0x0000000205027212 */ /* 0x000fc600078e3cff */
[----:B------:R-:W-:Y:S01]  /*e5f0*/  IMAD R3, R0, 0x8, R3 ;  /* 0x0000000800037824 */ /* 0x000fe200078e0203 */
[----:B------:R-:W-:-:S07]  /*e600*/  SHF.L.U32 R0, R2, 0x1f, RZ ;  /* 0x0000001f02007819 */ /* 0x000fce00000006ff */
.L_x_271:
[----:B-1----:R1:W2:Y:S02]  /*e610*/  SYNCS.PHASECHK.TRANS64.TRYWAIT P0, [R3+URZ+0x38440], R0 ;  /* 0x03844000030075a7 */ /* 0x0022a4000800017f */
[----:B--2---:R-:W-:Y:S05]  /*e620*/  @!P0 NANOSLEEP.SYNCS 0x989680 ;  /* 0x009896800000895d */ /* 0x004fea0003900000 */
[----:B------:R-:W2:Y:S02]  /*e630*/  @!P0 SYNCS.PHASECHK.TRANS64 P0, [R3+URZ+0x38440], R0 ;  /* 0x03844000030085a7 */ /* 0x000ea4000800007f */
[----:B--2---:R-:W-:Y:S05]  /*e640*/  @P0 EXIT ;  /* 0x000000000000094d */ /* 0x004fea0003800000 */
[----:B------:R-:W-:Y:S05]  /*e650*/  BRA `(.L_x_271) ;  /* 0xfffffffc00ec7947 */ /* 0x000fea000383ffff */
.L_x_38:
[----:B--2---:R-:W-:-:S04]  /*e660*/  IMAD.U32 R3, RZ, RZ, UR4 ;  /* 0x00000004ff037e24 */ /* 0x004fc8000f8e00ff */
[----:B------:R2:W3:Y:S03]  /*e670*/  SYNCS.PHASECHK.TRANS64.TRYWAIT P0, [R3+URZ+0x38480], R2 ;  /* 0x03848002030075a7 */ /* 0x0004e6000800017f */
[----:B---3--:R-:W-:Y:S05]  /*e680*/  @!P0 NANOSLEEP.SYNCS 0x989680 ;  /* 0x009896800000895d */ /* 0x008fea0003900000 */
[----:B------:R-:W3:Y:S02]  /*e690*/  @!P0 SYNCS.PHASECHK.TRANS64 P0, [R3+URZ+0x38480], R2 ;  /* 0x03848002030085a7 */ /* 0x000ee4000800007f */
[----:B---3--:R-:W-:Y:S05]  /*e6a0*/  @!P0 BRA `(.L_x_38) ;  /* 0xfffffffc00ec8947 */ /* 0x008fea000383ffff */
[----:B------:R-:W-:Y:S05]  /*e6b0*/  BRA `(.L_x_37) ;  /* 0xffffff5800787947 */ /* 0x000fea000383ffff */
.L_x_43:
[----:B--2---:R-:W-:-:S04]  /*e6c0*/  IMAD.U32 R8, RZ, RZ, UR4 ;  /* 0x00000004ff087e24 */ /* 0x004fc8000f8e00ff */
[----:B------:R2:W3:Y:S03]  /*e6d0*/  SYNCS.PHASECHK.TRANS64.TRYWAIT P0, [R8+URZ+0x38480], R5 ;  /* 0x03848005080075a7 */ /* 0x0004e6000800017f */
[----:B---3--:R-:W-:Y:S05]  /*e6e0*/  @!P0 NANOSLEEP.SYNCS 0x989680 ;  /* 0x009896800000895d */ /* 0x008fea0003900000 */
[----:B------:R-:W3:Y:S02]  /*e6f0*/  @!P0 SYNCS.PHASECHK.TRANS64 P0, [R8+URZ+0x38480], R5 ;  /* 0x03848005080085a7 */ /* 0x000ee4000800007f */
[----:B---3--:R-:W-:Y:S05]  /*e700*/  @!P0 BRA `(.L_x_43) ;  /* 0xfffffffc00ec8947 */ /* 0x008fea000383ffff */
[----:B------:R-:W-:Y:S05]  /*e710*/  BRA `(.L_x_42) ;  /* 0xffffff5c00247947 */ /* 0x000fea000383ffff */
.L_x_60:
[----:B------:R-:W-:-:S07]  /*e720*/  IMAD.MOV.U32 R15, RZ, RZ, -0x1 ;  /* 0xffffffffff0f7424 */ /* 0x000fce00078e00ff */
[----:B-12--5:R-:W-:Y:S05]  /*e730*/  WARPSYNC.COLLECTIVE R15, `(.L_x_272) ;  /* 0x000000000f0c7348 */ /* 0x026fea0003c00000 */
[----:B------:R-:W-:Y:S02]  /*e740*/  ELECT P6, UR62, PT ;  /* 0x00000000003e782f */ /* 0x000fe400038c0000 */
[----:B------:R-:W-:Y:S01]  /*e750*/  MOV R14, UR62 ;  /* 0x0000003e000e7c02 */ /* 0x000fe20008000f00 */
[----:B-12--5:R-:W-:Y:S10]  /*e760*/  ENDCOLLECTIVE ;  /* 0x000000000000791b */ /* 0x026ff40003800000 */
.L_x_272:
[----:B------:R-:W-:Y:S05]  /*e770*/  BRA `(.L_x_273) ;  /* 0xffffff6400747947 */ /* 0x000fea000383ffff */
.L_x_62:
[----:B-1----:R-:W-:-:S04]  /*e780*/  MOV R6, UR47 ;  /* 0x0000002f00067c02 */ /* 0x002fc80008000f00 */
[----:B------:R1:W2:Y:S03]  /*e790*/  SYNCS.PHASECHK.TRANS64.TRYWAIT P2, [R6+URZ+0x38500], R3 ;  /* 0x03850003060075a7 */ /* 0x0002a6000804017f */
[----:B--2---:R-:W-:Y:S05]  /*e7a0*/  @!P2 NANOSLEEP.SYNCS 0x989680 ;  /* 0x009896800000a95d */ /* 0x004fea0003900000 */
[----:B------:R-:W2:Y:S02]  /*e7b0*/  @!P2 SYNCS.PHASECHK.TRANS64 P2, [R6+URZ+0x38500], R3 ;  /* 0x038500030600a5a7 */ /* 0x000ea4000804007f */
[----:B--2---:R-:W-:Y:S05]  /*e7c0*/  @!P2 BRA `(.L_x_62) ;  /* 0xfffffffc00eca947 */ /* 0x004fea000383ffff */
[----:B------:R-:W-:Y:S05]  /*e7d0*/  BRA `(.L_x_274) ;  /* 0xffffff64008c7947 */ /* 0x000fea000383ffff */
.L_x_70:
[----:B-1----:R-:W-:-:S04]  /*e7e0*/  IMAD.U32 R12, RZ, RZ, UR47 ;  /* 0x0000002fff0c7e24 */ /* 0x002fc8000f8e00ff */
[----:B------:R1:W2:Y:S03]  /*e7f0*/  SYNCS.PHASECHK.TRANS64.TRYWAIT P3, [R12+URZ+0x38508], R3 ;  /* 0x038508030c0075a7 */ /* 0x0002a6000806017f */
[----:B--2---:R-:W-:Y:S05]  /*e800*/  @!P3 NANOSLEEP.SYNCS 0x989680 ;  /* 0x009896800000b95d */ /* 0x004fea0003900000 */
[----:B------:R-:W2:Y:S02]  /*e810*/  @!P3 SYNCS.PHASECHK.TRANS64 P3, [R12+URZ+0x38508], R3 ;  /* 0x038508030c00b5a7 */ /* 0x000ea4000806007f */
[----:B--2---:R-:W-:Y:S05]  /*e820*/  @!P3 BRA `(.L_x_70) ;  /* 0xfffffffc00ecb947 */ /* 0x004fea000383ffff */
[----:B------:R-:W-:Y:S05]  /*e830*/  BRA `(.L_x_275) ;  /* 0xffffff6c001c7947 */ /* 0x000fea000383ffff */
.L_x_75:
[----:B-1----:R-:W-:-:S04]  /*e840*/  IMAD.U32 R12, RZ, RZ, UR47 ;  /* 0x0000002fff0c7e24 */ /* 0x002fc8000f8e00ff */
[----:B------:R1:W2:Y:S03]  /*e850*/  SYNCS.PHASECHK.TRANS64.TRYWAIT P3, [R12+URZ+0x38510], R3 ;  /* 0x038510030c0075a7 */ /* 0x0002a6000806017f */
[----:B--2---:R-:W-:Y:S05]  /*e860*/  @!P3 NANOSLEEP.SYNCS 0x989680 ;  /* 0x009896800000b95d */ /* 0x004fea0003900000 */
[----:B------:R-:W2:Y:S02]  /*e870*/  @!P3 SYNCS.PHASECHK.TRANS64 P3, [R12+URZ+0x38510], R3 ;  /* 0x038510030c00b5a7 */ /* 0x000ea4000806007f */
[----:B--2---:R-:W-:Y:S05]  /*e880*/  @!P3 BRA `(.L_x_75) ;  /* 0xfffffffc00ecb947 */ /* 0x004fea000383ffff */
[----:B------:R-:W-:Y:S05]  /*e890*/  BRA `(.L_x_276) ;  /* 0xffffff7000787947 */ /* 0x000fea000383ffff */
.L_x_80:
[----:B-1----:R-:W-:-:S04]  /*e8a0*/  IMAD.U32 R12, RZ, RZ, UR47 ;  /* 0x0000002fff0c7e24 */ /* 0x002fc8000f8e00ff */
[----:B------:R1:W2:Y:S03]  /*e8b0*/  SYNCS.PHASECHK.TRANS64.TRYWAIT P3, [R12+URZ+0x38518], R3 ;  /* 0x038518030c0075a7 */ /* 0x0002a6000806017f */
[----:B--2---:R-:W-:Y:S05]  /*e8c0*/  @!P3 NANOSLEEP.SYNCS 0x989680 ;  /* 0x009896800000b95d */ /* 0x004fea0003900000 */
[----:B------:R-:W2:Y:S02]  /*e8d0*/  @!P3 SYNCS.PHASECHK.TRANS64 P3, [R12+URZ+0x38518], R3 ;  /* 0x038518030c00b5a7 */ /* 0x000ea4000806007f */
[----:B--2---:R-:W-:Y:S05]  /*e8e0*/  @!P3 BRA `(.L_x_80) ;  /* 0xfffffffc00ecb947 */ /* 0x004fea000383ffff */
[----:B------:R-:W-:Y:S05]  /*e8f0*/  BRA `(.L_x_277) ;  /* 0xffffff7400e07947 */ /* 0x000fea000383ffff */
.L_x_85:
[----:B-1----:R-:W-:-:S04]  /*e900*/  IMAD.U32 R12, RZ, RZ, UR47 ;  /* 0x0000002fff0c7e24 */ /* 0x002fc8000f8e00ff */
[----:B------:R1:W2:Y:S03]  /*e910*/  SYNCS.PHASECHK.TRANS64.TRYWAIT P3, [R12+URZ+0x38500], R3 ;  /* 0x038500030c0075a7 */ /* 0x0002a6000806017f */
[----:B--2---:R-:W-:Y:S05]  /*e920*/  @!P3 NANOSLEEP.SYNCS 0x989680 ;  /* 0x009896800000b95d */ /* 0x004fea0003900000 */
[----:B------:R-:W2:Y:S02]  /*e930*/  @!P3 SYNCS.PHASECHK.TRANS64 P3, [R12+URZ+0x38500], R3 ;  /* 0x038500030c00b5a7 */ /* 0x000ea4000806007f */
[----:B--2---:R-:W-:Y:S05]  /*e940*/  @!P3 BRA `(.L_x_85) ;  /* 0xfffffffc00ecb947 */ /* 0x004fea000383ffff */
[----:B------:R-:W-:Y:S05]  /*e950*/  BRA `(.L_x_278) ;  /* 0xffffff7c00507947 */ /* 0x000fea000383ffff */
.L_x_90:
[----:B-1----:R-:W-:-:S04]  /*e960*/  IMAD.U32 R12, RZ, RZ, UR47 ;  /* 0x0000002fff0c7e24 */ /* 0x002fc8000f8e00ff */
[----:B------:R1:W2:Y:S03]  /*e970*/  SYNCS.PHASECHK.TRANS64.TRYWAIT P3, [R12+URZ+0x38508], R3 ;  /* 0x038508030c0075a7 */ /* 0x0002a6000806017f */
[----:B--2---:R-:W-:Y:S05]  /*e980*/  @!P3 NANOSLEEP.SYNCS 0x989680 ;  /* 0x009896800000b95d */ /* 0x004fea0003900000 */
[----:B------:R-:W2:Y:S02]  /*e990*/  @!P3 SYNCS.PHASECHK.TRANS64 P3, [R12+URZ+0x38508], R3 ;  /* 0x038508030c00b5a7 */ /* 0x000ea4000806007f */
[----:B--2---:R-:W-:Y:S05]  /*e9a0*/  @!P3 BRA `(.L_x_90) ;  /* 0xfffffffc00ecb947 */ /* 0x004fea000383ffff */
[----:B------:R-:W-:Y:S05]  /*e9b0*/  BRA `(.L_x_279) ;  /* 0xffffff8000b87947 */ /* 0x000fea000383ffff */
.L_x_95:
[----:B-1----:R-:W-:-:S04]  /*e9c0*/  IMAD.U32 R12, RZ, RZ, UR47 ;  /* 0x0000002fff0c7e24 */ /* 0x002fc8000f8e00ff */
[----:B------:R1:W2:Y:S03]  /*e9d0*/  SYNCS.PHASECHK.TRANS64.TRYWAIT P3, [R12+URZ+0x38510], R3 ;  /* 0x038510030c0075a7 */ /* 0x0002a6000806017f */
[----:B--2---:R-:W-:Y:S05]  /*e9e0*/  @!P3 NANOSLEEP.SYNCS 0x989680 ;  /* 0x009896800000b95d */ /* 0x004fea0003900000 */
[----:B------:R-:W2:Y:S02]  /*e9f0*/  @!P3 SYNCS.PHASECHK.TRANS64 P3, [R12+URZ+0x38510], R3 ;  /* 0x038510030c00b5a7 */ /* 0x000ea4000806007f */
[----:B--2---:R-:W-:Y:S05]  /*ea00*/  @!P3 BRA `(.L_x_95) ;  /* 0xfffffffc00ecb947 */ /* 0x004fea000383ffff */
[----:B------:R-:W-:Y:S05]  /*ea10*/  BRA `(.L_x_280) ;  /* 0xffffff8800207947 */ /* 0x000fea000383ffff */
.L_x_100:
[----:B-1----:R-:W-:-:S04]  /*ea20*/  IMAD.U32 R12, RZ, RZ, UR47 ;  /* 0x0000002fff0c7e24 */ /* 0x002fc8000f8e00ff */
[----:B------:R1:W2:Y:S03]  /*ea30*/  SYNCS.PHASECHK.TRANS64.TRYWAIT P3, [R12+URZ+0x38518], R3 ;  /* 0x038518030c0075a7 */ /* 0x0002a6000806017f */
[----:B--2---:R-:W-:Y:S05]  /*ea40*/  @!P3 NANOSLEEP.SYNCS 0x989680 ;  /* 0x009896800000b95d */ /* 0x004fea0003900000 */
[----:B------:R-:W2:Y:S02]  /*ea50*/  @!P3 SYNCS.PHASECHK.TRANS64 P3, [R12+URZ+0x38518], R3 ;  /* 0x038518030c00b5a7 */ /* 0x000ea4000806007f */
[----:B--2---:R-:W-:Y:S05]  /*ea60*/  @!P3 BRA `(.L_x_100) ;  /* 0xfffffffc00ecb947 */ /* 0x004fea000383ffff */
[----:B------:R-:W-:Y:S05]  /*ea70*/  BRA `(.L_x_281) ;  /* 0xffffff8c00887947 */ /* 0x000fea000383ffff */
.L_x_107:
[----:B--2---:R-:W-:-:S04]  /*ea80*/  IMAD.U32 R3, RZ, RZ, UR4 ;  /* 0x00000004ff037e24 */ /* 0x004fc8000f8e00ff */
[----:B------:R2:W3:Y:S03]  /*ea90*/  SYNCS.PHASECHK.TRANS64.TRYWAIT P0, [R3+URZ+0x38400], R0 ;  /* 0x03840000030075a7 */ /* 0x0004e6000800017f */
[----:B---3--:R-:W-:Y:S05]  /*eaa0*/  @!P0 NANOSLEEP.SYNCS 0x989680 ;  /* 0x009896800000895d */ /* 0x008fea0003900000 */
[----:B------:R-:W3:Y:S02]  /*eab0*/  @!P0 SYNCS.PHASECHK.TRANS64 P0, [R3+URZ+0x38400], R0 ;  /* 0x03840000030085a7 */ /* 0x000ee4000800007f */
[----:B---3--:R-:W-:Y:S05]  /*eac0*/  @!P0 BRA `(.L_x_107) ;  /* 0xfffffffc00ec8947 */ /* 0x008fea000383ffff */
[----:B------:R-:W-:Y:S05]  /*ead0*/  BRA `(.L_x_282) ;  /* 0xffffff9400187947 */ /* 0x000fea000383ffff */
.L_x_125:
[----:B-1----:R-:W-:-:S04]  /*eae0*/  IMAD.U32 R3, RZ, RZ, UR35 ;  /* 0x00000023ff037e24 */ /* 0x002fc8000f8e00ff */
[----:B------:R1:W2:Y:S03]  /*eaf0*/  SYNCS.PHASECHK.TRANS64.TRYWAIT P0, [R3+URZ+0x38548], R0 ;  /* 0x03854800030075a7 */ /* 0x0002a6000800017f */
[----:B--2---:R-:W-:Y:S05]  /*eb00*/  @!P0 NANOSLEEP.SYNCS 0x989680 ;  /* 0x009896800000895d */ /* 0x004fea0003900000 */
[----:B------:R-:W2:Y:S02]  /*eb10*/  @!P0 SYNCS.PHASECHK.TRANS64 P0, [R3+URZ+0x38548], R0 ;  /* 0x03854800030085a7 */ /* 0x000ea4000800007f */
[----:B--2---:R-:W-:Y:S05]  /*eb20*/  @!P0 BRA `(.L_x_125) ;  /* 0xfffffffc00ec8947 */ /* 0x004fea000383ffff */
[----:B------:R-:W-:Y:S05]  /*eb30*/  BRA `(.L_x_283) ;  /* 0xffffffa000ac7947 */ /* 0x000fea000383ffff */
.L_x_127:
[----:B-1----:R-:W-:-:S04]  /*eb40*/  IMAD.U32 R3, RZ, RZ, UR8 ;  /* 0x00000008ff037e24 */ /* 0x002fc8000f8e00ff */
[----:B------:R1:W2:Y:S03]  /*eb50*/  SYNCS.PHASECHK.TRANS64.TRYWAIT P0, [R3+URZ+0x38400], R0 ;  /* 0x03840000030075a7 */ /* 0x0002a6000800017f */
[----:B--2---:R-:W-:Y:S05]  /*eb60*/  @!P0 NANOSLEEP.SYNCS 0x989680 ;  /* 0x009896800000895d */ /* 0x004fea0003900000 */
[----:B------:R-:W2:Y:S02]  /*eb70*/  @!P0 SYNCS.PHASECHK.TRANS64 P0, [R3+URZ+0x38400], R0 ;  /* 0x03840000030085a7 */ /* 0x000ea4000800007f */
[----:B--2---:R-:W-:Y:S05]  /*eb80*/  @!P0 BRA `(.L_x_127) ;  /* 0xfffffffc00ec8947 */ /* 0x004fea000383ffff */
[----:B------:R-:W-:Y:S05]  /*eb90*/  BRA `(.L_x_284) ;  /* 0xffffffa000cc7947 */ /* 0x000fea000383ffff */
.L_x_133:
[----:B-1----:R-:W-:-:S04]  /*eba0*/  IMAD.U32 R3, RZ, RZ, UR35 ;  /* 0x00000023ff037e24 */ /* 0x002fc8000f8e00ff */
[----:B------:R1:W3:Y:S03]  /*ebb0*/  SYNCS.PHASECHK.TRANS64.TRYWAIT P1, [R3+URZ+0x38520], R0 ;  /* 0x03852000030075a7 */ /* 0x0002e6000802017f */
[----:B---3--:R-:W-:Y:S05]  /*ebc0*/  @!P1 NANOSLEEP.SYNCS 0x989680 ;  /* 0x009896800000995d */ /* 0x008fea0003900000 */
[----:B------:R-:W3:Y:S02]  /*ebd0*/  @!P1 SYNCS.PHASECHK.TRANS64 P1, [R3+URZ+0x38520], R0 ;  /* 0x03852000030095a7 */ /* 0x000ee4000802007f */
[----:B---3--:R-:W-:Y:S05]  /*ebe0*/  @!P1 BRA `(.L_x_133) ;  /* 0xfffffffc00ec9947 */ /* 0x008fea000383ffff */
[----:B------:R-:W-:Y:S05]  /*ebf0*/  BRA `(.L_x_285) ;  /* 0xffffffa4007c7947 */ /* 0x000fea000383ffff */
.L_x_139:
[----:B-1----:R-:W-:-:S04]  /*ec00*/  IMAD.U32 R3, RZ, RZ, UR35 ;  /* 0x00000023ff037e24 */ /* 0x002fc8000f8e00ff */
[----:B------:R1:W4:Y:S03]  /*ec10*/  SYNCS.PHASECHK.TRANS64.TRYWAIT P1, [R3+URZ+0x38528], R0 ;  /* 0x03852800030075a7 */ /* 0x000326000802017f */
[----:B----4-:R-:W-:Y:S05]  /*ec20*/  @!P1 NANOSLEEP.SYNCS 0x989680 ;  /* 0x009896800000995d */ /* 0x010fea0003900000 */
[----:B------:R-:W4:Y:S02]  /*ec30*/  @!P1 SYNCS.PHASECHK.TRANS64 P1, [R3+URZ+0x38528], R0 ;  /* 0x03852800030095a7 */ /* 0x000f24000802007f */
[----:B----4-:R-:W-:Y:S05]  /*ec40*/  @!P1 BRA `(.L_x_139) ;  /* 0xfffffffc00ec9947 */ /* 0x010fea000383ffff */
[----:B------:R-:W-:Y:S05]  /*ec50*/  BRA `(.L_x_286) ;  /* 0xffffffa400cc7947 */ /* 0x000fea000383ffff */
.L_x_145:
[----:B-1----:R-:W-:-:S04]  /*ec60*/  IMAD.U32 R3, RZ, RZ, UR35 ;  /* 0x00000023ff037e24 */ /* 0x002fc8000f8e00ff */
[----:B------:R1:W1:Y:S03]  /*ec70*/  SYNCS.PHASECHK.TRANS64.TRYWAIT P1, [R3+URZ+0x38530], R0 ;  /* 0x03853000030075a7 */ /* 0x000266000802017f */
[----:B-1----:R-:W-:Y:S05]  /*ec80*/  @!P1 NANOSLEEP.SYNCS 0x989680 ;  /* 0x009896800000995d */ /* 0x002fea0003900000 */
[----:B------:R-:W1:Y:S02]  /*ec90*/  @!P1 SYNCS.PHASECHK.TRANS64 P1, [R3+URZ+0x38530], R0 ;  /* 0x03853000030095a7 */ /* 0x000e64000802007f */
[----:B-1----:R-:W-:Y:S05]  /*eca0*/  @!P1 BRA `(.L_x_145) ;  /* 0xfffffffc00ec9947 */ /* 0x002fea000383ffff */
[----:B------:R-:W-:Y:S05]  /*ecb0*/  BRA `(.L_x_287) ;  /* 0xffffffa800247947 */ /* 0x000fea000383ffff */
.L_x_151:
[----:B-1----:R-:W-:-:S04]  /*ecc0*/  IMAD.U32 R3, RZ, RZ, UR35 ;  /* 0x00000023ff037e24 */ /* 0x002fc8000f8e00ff */
[----:B------:R1:W1:Y:S03]  /*ecd0*/  SYNCS.PHASECHK.TRANS64.TRYWAIT P1, [R3+URZ+0x38538], R0 ;  /* 0x03853800030075a7 */ /* 0x000266000802017f */
[----:B-1----:R-:W-:Y:S05]  /*ece0*/  @!P1 NANOSLEEP.SYNCS 0x989680 ;  /* 0x009896800000995d */ /* 0x002fea0003900000 */
[----:B------:R-:W1:Y:S02]  /*ecf0*/  @!P1 SYNCS.PHASECHK.TRANS64 P1, [R3+URZ+0x38538], R0 ;  /* 0x03853800030095a7 */ /* 0x000e64000802007f */
[----:B-1----:R-:W-:Y:S05]  /*ed00*/  @!P1 BRA `(.L_x_151) ;  /* 0xfffffffc00ec9947 */ /* 0x002fea000383ffff */
[----:B------:R-:W-:Y:S05]  /*ed10*/  BRA `(.L_x_288) ;  /* 0xffffffa8007c7947 */ /* 0x000fea000383ffff */
.L_x_157:
[----:B-1----:R-:W-:-:S04]  /*ed20*/  MOV R3, UR35 ;  /* 0x0000002300037c02 */ /* 0x002fc80008000f00 */
[----:B------:R1:W3:Y:S03]  /*ed30*/  SYNCS.PHASECHK.TRANS64.TRYWAIT P1, [R3+URZ+0x38520], R2 ;  /* 0x03852002030075a7 */ /* 0x0002e6000802017f */
[----:B---3--:R-:W-:Y:S05]  /*ed40*/  @!P1 NANOSLEEP.SYNCS 0x989680 ;  /* 0x009896800000995d */ /* 0x008fea0003900000 */
[----:B------:R-:W3:Y:S02]  /*ed50*/  @!P1 SYNCS.PHASECHK.TRANS64 P1, [R3+URZ+0x38520], R2 ;  /* 0x03852002030095a7 */ /* 0x000ee4000802007f */
[----:B---3--:R-:W-:Y:S05]  /*ed60*/  @!P1 BRA `(.L_x_157) ;  /* 0xfffffffc00ec9947 */ /* 0x008fea000383ffff */
[----:B------:R-:W-:Y:S05]  /*ed70*/  BRA `(.L_x_289) ;  /* 0xffffffa800d87947 */ /* 0x000fea000383ffff */
.L_x_163:
[----:B-1-3--:R-:W-:-:S04]  /*ed80*/  IMAD.U32 R3, RZ, RZ, UR35 ;  /* 0x00000023ff037e24 */ /* 0x00afc8000f8e00ff */
[----:B------:R1:W3:Y:S03]  /*ed90*/  SYNCS.PHASECHK.TRANS64.TRYWAIT P1, [R3+URZ+0x38528], R2 ;  /* 0x03852802030075a7 */ /* 0x0002e6000802017f */
[----:B---3--:R-:W-:Y:S05]  /*eda0*/  @!P1 NANOSLEEP.SYNCS 0x989680 ;  /* 0x009896800000995d */ /* 0x008fea0003900000 */
[----:B------:R-:W3:Y:S02]  /*edb0*/  @!P1 SYNCS.PHASECHK.TRANS64 P1, [R3+URZ+0x38528], R2 ;  /* 0x03852802030095a7 */ /* 0x000ee4000802007f */
[----:B---3--:R-:W-:Y:S05]  /*edc0*/  @!P1 BRA `(.L_x_163) ;  /* 0xfffffffc00ec9947 */ /* 0x008fea000383ffff */
[----:B------:R-:W-:Y:S05]  /*edd0*/  BRA `(.L_x_290) ;  /* 0xffffffac00247947 */ /* 0x000fea000383ffff */
.L_x_169:
[----:B-1-34-:R-:W-:-:S04]  /*ede0*/  IMAD.U32 R3, RZ, RZ, UR35 ;  /* 0x00000023ff037e24 */ /* 0x01afc8000f8e00ff */
[----:B------:R1:W3:Y:S03]  /*edf0*/  SYNCS.PHASECHK.TRANS64.TRYWAIT P1, [R3+URZ+0x38530], R2 ;  /* 0x03853002030075a7 */ /* 0x0002e6000802017f */
[----:B---3--:R-:W-:Y:S05]  /*ee00*/  @!P1 NANOSLEEP.SYNCS 0x989680 ;  /* 0x009896800000995d */ /* 0x008fea0003900000 */
[----:B------:R-:W3:Y:S02]  /*ee10*/  @!P1 SYNCS.PHASECHK.TRANS64 P1, [R3+URZ+0x38530], R2 ;  /* 0x03853002030095a7 */ /* 0x000ee4000802007f */
[----:B---3--:R-:W-:Y:S05]  /*ee20*/  @!P1 BRA `(.L_x_169) ;  /* 0xfffffffc00ec9947 */ /* 0x008fea000383ffff */
[----:B------:R-:W-:Y:S05]  /*ee30*/  BRA `(.L_x_291) ;  /* 0xffffffac00707947 */ /* 0x000fea000383ffff */
.L_x_175:
[----:B-1-34-:R-:W-:-:S04]  /*ee40*/  IMAD.U32 R3, RZ, RZ, UR35 ;  /* 0x00000023ff037e24 */ /* 0x01afc8000f8e00ff */
[----:B------:R1:W3:Y:S03]  /*ee50*/  SYNCS.PHASECHK.TRANS64.TRYWAIT P1, [R3+URZ+0x38538], R2 ;  /* 0x03853802030075a7 */ /* 0x0002e6000802017f */
[----:B---3--:R-:W-:Y:S05]  /*ee60*/  @!P1 NANOSLEEP.SYNCS 0x989680 ;  /* 0x009896800000995d */ /* 0x008fea0003900000 */
[----:B------:R-:W3:Y:S02]  /*ee70*/  @!P1 SYNCS.PHASECHK.TRANS64 P1, [R3+URZ+0x38538], R2 ;  /* 0x03853802030095a7 */ /* 0x000ee4000802007f */
[----:B---3--:R-:W-:Y:S05]  /*ee80*/  @!P1 BRA `(.L_x_175) ;  /* 0xfffffffc00ec9947 */ /* 0x008fea000383ffff */
[----:B------:R-:W-:Y:S05]  /*ee90*/  BRA `(.L_x_292) ;  /* 0xffffffac00bc7947 */ /* 0x000fea000383ffff */
.L_x_190:
[----:B-1-34-:R-:W-:-:S04]  /*eea0*/  IMAD.U32 R3, RZ, RZ, UR35 ;  /* 0x00000023ff037e24 */ /* 0x01afc8000f8e00ff */
[----:B------:R1:W2:Y:S03]  /*eeb0*/  SYNCS.PHASECHK.TRANS64.TRYWAIT P0, [R3+URZ+0x38520], R0 ;  /* 0x03852000030075a7 */ /* 0x0002a6000800017f */
[----:B--2---:R-:W-:Y:S05]  /*eec0*/  @!P0 NANOSLEEP.SYNCS 0x989680 ;  /* 0x009896800000895d */ /* 0x004fea0003900000 */
[----:B------:R-:W2:Y:S02]  /*eed0*/  @!P0 SYNCS.PHASECHK.TRANS64 P0, [R3+URZ+0x38520], R0 ;  /* 0x03852000030085a7 */ /* 0x000ea4000800007f */
[----:B--2---:R-:W-:Y:S05]  /*eee0*/  @!P0 BRA `(.L_x_190) ;  /* 0xfffffffc00ec8947 */ /* 0x004fea000383ffff */
[----:B------:R-:W-:Y:S05]  /*eef0*/  BRA `(.L_x_293) ;  /* 0xffffffb400547947 */ /* 0x000fea000383ffff */
.L_x_192:
[----:B-1-34-:R-:W-:-:S04]  /*ef00*/  IMAD.U32 R3, RZ, RZ, UR35 ;  /* 0x00000023ff037e24 */ /* 0x01afc8000f8e00ff */
[----:B------:R1:W2:Y:S03]  /*ef10*/  SYNCS.PHASECHK.TRANS64.TRYWAIT P0, [R3+URZ+0x38528], R0 ;  /* 0x03852800030075a7 */ /* 0x0002a6000800017f */
[----:B--2---:R-:W-:Y:S05]  /*ef20*/  @!P0 NANOSLEEP.SYNCS 0x989680 ;  /* 0x009896800000895d */ /* 0x004fea0003900000 */
[----:B------:R-:W2:Y:S02]  /*ef30*/  @!P0 SYNCS.PHASECHK.TRANS64 P0, [R3+URZ+0x38528], R0 ;  /* 0x03852800030085a7 */ /* 0x000ea4000800007f */
[----:B--2---:R-:W-:Y:S05]  /*ef40*/  @!P0 BRA `(.L_x_192) ;  /* 0xfffffffc00ec8947 */ /* 0x004fea000383ffff */
[----:B------:R-:W-:Y:S05]  /*ef50*/  BRA `(.L_x_294) ;  /* 0xffffffb4004c7947 */ /* 0x000fea000383ffff */
.L_x_194:
[----:B-1-34-:R-:W-:-:S04]  /*ef60*/  IMAD.U32 R3, RZ, RZ, UR35 ;  /* 0x00000023ff037e24 */ /* 0x01afc8000f8e00ff */
[----:B------:R1:W2:Y:S03]  /*ef70*/  SYNCS.PHASECHK.TRANS64.TRYWAIT P0, [R3+URZ+0x38530], R0 ;  /* 0x03853000030075a7 */ /* 0x0002a6000800017f */
[----:B--2---:R-:W-:Y:S05]  /*ef80*/  @!P0 NANOSLEEP.SYNCS 0x989680 ;  /* 0x009896800000895d */ /* 0x004fea0003900000 */
[----:B------:R-:W2:Y:S02]  /*ef90*/  @!P0 SYNCS.PHASECHK.TRANS64 P0, [R3+URZ+0x38530], R0 ;  /* 0x03853000030085a7 */ /* 0x000ea4000800007f */
[----:B--2---:R-:W-:Y:S05]  /*efa0*/  @!P0 BRA `(.L_x_194) ;  /* 0xfffffffc00ec8947 */ /* 0x004fea000383ffff */
[----:B------:R-:W-:Y:S05]  /*efb0*/  BRA `(.L_x_295) ;  /* 0xffffffb400447947 */ /* 0x000fea000383ffff */
.L_x_206:
[----:B------:R-:W-:Y:S01]  /*efc0*/  BSSY B1, `(.L_x_296) ;  /* 0x0000006000017945 */ /* 0x000fe20003800000 */
[----:B------:R-:W-:-:S07]  /*efd0*/  IMAD.MOV.U32 R15, RZ, RZ, -0x1 ;  /* 0xffffffffff0f7424 */ /* 0x000fce00078e00ff */
[----:B-----5:R-:W-:Y:S05]  /*efe0*/  WARPSYNC.COLLECTIVE R15, `(.L_x_297) ;  /* 0x000000000f0c7348 */ /* 0x020fea0003c00000 */
[----:B-----5:R-:W-:Y:S02]  /*eff0*/  ELECT P6, UR62, PT ;  /* 0x00000000003e782f */ /* 0x020fe400038c0000 */
[----:B------:R-:W-:Y:S01]  /*f000*/  MOV R14, UR62 ;  /* 0x0000003e000e7c02 */ /* 0x000fe20008000f00 */
[----:B------:R-:W-:Y:S10]  /*f010*/  ENDCOLLECTIVE ;  /* 0x000000000000791b */ /* 0x000ff40003800000 */
.L_x_297:
[----:B------:R-:W-:Y:S05]  /*f020*/  BSYNC B1 ;  /* 0x0000000000017941 */ /* 0x000fea0003800000 */
.L_x_296:
[----:B------:R-:W-:Y:S05]  /*f030*/  BRA `(.L_x_298) ;  /* 0xffffffc000507947 */ /* 0x000fea000383ffff */
.L_x_209:
[----:B-1----:R1:W3:Y:S02]  /*f040*/  SYNCS.PHASECHK.TRANS64.TRYWAIT P0, [R8+URZ+0x384c0], R5 ;  /* 0x0384c005080075a7 */ /* 0x0022e4000800017f */
[----:B---3--:R-:W-:Y:S05]  /*f050*/  @!P0 NANOSLEEP.SYNCS 0x989680 ;  /* 0x009896800000895d */ /* 0x008fea0003900000 */
[----:B------:R-:W3:Y:S02]  /*f060*/  @!P0 SYNCS.PHASECHK.TRANS64 P0, [R8+URZ+0x384c0], R5 ;  /* 0x0384c005080085a7 */ /* 0x000ee4000800007f */
[----:B---3--:R-:W-:Y:S05]  /*f070*/  @!P0 BRA `(.L_x_209) ;  /* 0xfffffffc00f08947 */ /* 0x008fea000383ffff */
[----:B------:R-:W-:Y:S05]  /*f080*/  BRA `(.L_x_299) ;  /* 0xffffffc0007c7947 */ /* 0x000fea000383ffff */
.L_x_214:
[----:B--2---:R2:W3:Y:S02]  /*f090*/  SYNCS.PHASECHK.TRANS64.TRYWAIT P0, [R3+URZ+0x38400], R2 ;  /* 0x03840002030075a7 */ /* 0x0044e4000800017f */
[----:B---3--:R-:W-:Y:S05]  /*f0a0*/  @!P0 NANOSLEEP.SYNCS 0x989680 ;  /* 0x009896800000895d */ /* 0x008fea0003900000 */
[----:B------:R-:W3:Y:S02]  /*f0b0*/  @!P0 SYNCS.PHASECHK.TRANS64 P0, [R3+URZ+0x38400], R2 ;  /* 0x03840002030085a7 */ /* 0x000ee4000800007f */
[----:B---3--:R-:W-:Y:S05]  /*f0c0*/  @!P0 BRA `(.L_x_214) ;  /* 0xfffffffc00f08947 */ /* 0x008fea000383ffff */
[----:B------:R-:W-:Y:S05]  /*f0d0*/  BRA `(.L_x_300) ;  /* 0xffffffc400447947 */ /* 0x000fea000383ffff */
.L_x_217:
[----:B------:R-:W-:Y:S01]  /*f0e0*/  BSSY B1, `(.L_x_301) ;  /* 0x0000006000017945 */ /* 0x000fe20003800000 */
[----:B------:R-:W-:-:S07]  /*f0f0*/  IMAD.MOV.U32 R15, RZ, RZ, -0x1 ;  /* 0xffffffffff0f7424 */ /* 0x000fce00078e00ff */
[----:B-1---5:R-:W-:Y:S05]  /*f100*/  WARPSYNC.COLLECTIVE R15, `(.L_x_302) ;  /* 0x000000000f0c7348 */ /* 0x022fea0003c00000 */
[----:B------:R-:W-:Y:S02]  /*f110*/  ELECT P6, UR62, PT ;  /* 0x00000000003e782f */ /* 0x000fe400038c0000 */
[----:B------:R-:W-:Y:S01]  /*f120*/  MOV R14, UR62 ;  /* 0x0000003e000e7c02 */ /* 0x000fe20008000f00 */
[----:B-1---5:R-:W-:Y:S10]  /*f130*/  ENDCOLLECTIVE ;  /* 0x000000000000791b */ /* 0x022ff40003800000 */
.L_x_302:
[----:B------:R-:W-:Y:S05]  /*f140*/  BSYNC B1 ;  /* 0x0000000000017941 */ /* 0x000fea0003800000 */
.L_x_301:
[----:B------:R-:W-:Y:S05]  /*f150*/  BRA `(.L_x_303) ;  /* 0xffffffc4008c7947 */ /* 0x000fea000383ffff */
.L_x_220:
[----:B------:R-:W-:Y:S01]  /*f160*/  BSSY B1, `(.L_x_304) ;  /* 0x0000005000017945 */ /* 0x000fe20003800000 */
[----:B------:R-:W-:-:S07]  /*f170*/  IMAD.MOV.U32 R15, RZ, RZ, -0x1 ;  /* 0xffffffffff0f7424 */ /* 0x000fce00078e00ff */
[----:B-12--5:R-:W-:Y:S05]  /*f180*/  WARPSYNC.COLLECTIVE R15, `(.L_x_305) ;  /* 0x000000000f087348 */ /* 0x026fea0003c00000 */
[----:B------:R-:W-:Y:S01]  /*f190*/  NOP ;  /* 0x0000000000007918 */ /* 0x000fe20000000000 */
[----:B-12--5:R-:W-:Y:S01]  /*f1a0*/  ENDCOLLECTIVE ;  /* 0x000000000000791b */ /* 0x026fe20003800000 */
.L_x_305:
[----:B------:R-:W-:Y:S05]  /*f1b0*/  BSYNC B1 ;  /* 0x0000000000017941 */ /* 0x000fea0003800000 */
.L_x_304:
[----:B------:R-:W-:-:S07]  /*f1c0*/  IMAD.MOV.U32 R15, RZ, RZ, -0x1 ;  /* 0xffffffffff0f7424 */ /* 0x000fce00078e00ff */
[----:B------:R-:W-:Y:S05]  /*f1d0*/  WARPSYNC.COLLECTIVE R15, `(.L_x_306) ;  /* 0x000000000f0c7348 */ /* 0x000fea0003c00000 */
[----:B------:R-:W-:Y:S02]  /*f1e0*/  ELECT P6, UR62, PT ;  /* 0x00000000003e782f */ /* 0x000fe400038c0000 */
[----:B------:R-:W-:Y:S01]  /*f1f0*/  MOV R14, UR62 ;  /* 0x0000003e000e7c02 */ /* 0x000fe20008000f00 */
[----:B------:R-:W-:Y:S10]  /*f200*/  ENDCOLLECTIVE ;  /* 0x000000000000791b */ /* 0x000ff40003800000 */
.L_x_306:
[----:B------:R-:W-:Y:S05]  /*f210*/  BRA `(.L_x_307) ;  /* 0xffffffc800947947 */ /* 0x000fea000383ffff */
.L_x_223:
[----:B------:R-:W-:Y:S01]  /*f220*/  BSSY B0, `(.L_x_308) ;  /* 0x0000006000007945 */ /* 0x000fe20003800000 */
[----:B------:R-:W-:-:S07]  /*f230*/  IMAD.MOV.U32 R15, RZ, RZ, -0x1 ;  /* 0xffffffffff0f7424 */ /* 0x000fce00078e00ff */
[----:B-----5:R-:W-:Y:S05]  /*f240*/  WARPSYNC.COLLECTIVE R15, `(.L_x_309) ;  /* 0x000000000f0c7348 */ /* 0x020fea0003c00000 */
[----:B-----5:R-:W-:Y:S02]  /*f250*/  ELECT P6, UR62, PT ;  /* 0x00000000003e782f */ /* 0x020fe400038c0000 */
[----:B------:R-:W-:Y:S01]  /*f260*/  MOV R14, UR62 ;  /* 0x0000003e000e7c02 */ /* 0x000fe20008000f00 */
[----:B------:R-:W-:Y:S10]  /*f270*/  ENDCOLLECTIVE ;  /* 0x000000000000791b */ /* 0x000ff40003800000 */
.L_x_309:
[----:B------:R-:W-:Y:S05]  /*f280*/  BSYNC B0 ;  /* 0x0000000000007941 */ /* 0x000fea0003800000 */
.L_x_308:
[----:B------:R-:W-:Y:S05]  /*f290*/  BRA `(.L_x_310) ;  /* 0xffffffc800e47947 */ /* 0x000fea000383ffff */
.L_x_227:
[----:B-1----:R1:W2:Y:S02]  /*f2a0*/  SYNCS.PHASECHK.TRANS64.TRYWAIT P0, [R7+URZ], R2 ;  /* 0x00000002070075a7 */ /* 0x0022a4000800017f */
[----:B--2---:R-:W-:Y:S05]  /*f2b0*/  @!P0 NANOSLEEP.SYNCS 0x989680 ;  /* 0x009896800000895d */ /* 0x004fea0003900000 */
[----:B------:R-:W2:Y:S02]  /*f2c0*/  @!P0 SYNCS.PHASECHK.TRANS64 P0, [R7+URZ], R2 ;  /* 0x00000002070085a7 */ /* 0x000ea4000800007f */
[----:B--2---:R-:W-:Y:S05]  /*f2d0*/  @!P0 BRA `(.L_x_227) ;  /* 0xfffffffc00f08947 */ /* 0x004fea000383ffff */
[----:B------:R-:W-:Y:S05]  /*f2e0*/  BRA `(.L_x_311) ;  /* 0xffffffcc00207947 */ /* 0x000fea000383ffff */
.L_x_228:
[----:B-1----:R1:W2:Y:S02]  /*f2f0*/  SYNCS.PHASECHK.TRANS64.TRYWAIT P0, [R9+URZ], R4 ;  /* 0x00000004090075a7 */ /* 0x0022a4000800017f */
[----:B--2---:R-:W-:Y:S05]  /*f300*/  @!P0 NANOSLEEP.SYNCS 0x989680 ;  /* 0x009896800000895d */ /* 0x004fea0003900000 */
[----:B------:R-:W2:Y:S02]  /*f310*/  @!P0 SYNCS.PHASECHK.TRANS64 P0, [R9+URZ], R4 ;  /* 0x00000004090085a7 */ /* 0x000ea4000800007f */
[----:B--2---:R-:W-:Y:S05]  /*f320*/  @!P0 BRA `(.L_x_228) ;  /* 0xfffffffc00f08947 */ /* 0x004fea000383ffff */
[----:B------:R-:W-:Y:S05]  /*f330*/  BRA `(.L_x_312) ;  /* 0xffffffcc00307947 */ /* 0x000fea000383ffff */
.L_x_229:
[----:B-1----:R1:W2:Y:S02]  /*f340*/  SYNCS.PHASECHK.TRANS64.TRYWAIT P0, [R6+URZ], R5 ;  /* 0x00000005060075a7 */ /* 0x0022a4000800017f */
[----:B--2---:R-:W-:Y:S05]  /*f350*/  @!P0 NANOSLEEP.SYNCS 0x989680 ;  /* 0x009896800000895d */ /* 0x004fea0003900000 */
[----:B------:R-:W2:Y:S02]  /*f360*/  @!P0 SYNCS.PHASECHK.TRANS64 P0, [R6+URZ], R5 ;  /* 0x00000005060085a7 */ /* 0x000ea4000800007f */
[----:B--2---:R-:W-:Y:S05]  /*f370*/  @!P0 BRA `(.L_x_229) ;  /* 0xfffffffc00f08947 */ /* 0x004fea000383ffff */
[----:B------:R-:W-:Y:S05]  /*f380*/  BRA `(.L_x_313) ;  /* 0xffffffcc00407947 */ /* 0x000fea000383ffff */
.L_x_230:
[----:B-1----:R1:W2:Y:S02]  /*f390*/  SYNCS.PHASECHK.TRANS64.TRYWAIT P0, [R9+URZ], R4 ;  /* 0x00000004090075a7 */ /* 0x0022a4000800017f */
[----:B--2---:R-:W-:Y:S05]  /*f3a0*/  @!P0 NANOSLEEP.SYNCS 0x989680 ;  /* 0x009896800000895d */ /* 0x004fea0003900000 */
[----:B------:R-:W2:Y:S02]  /*f3b0*/  @!P0 SYNCS.PHASECHK.TRANS64 P0, [R9+URZ], R4 ;  /* 0x00000004090085a7 */ /* 0x000ea4000800007f */
[----:B--2---:R-:W-:Y:S05]  /*f3c0*/  @!P0 BRA `(.L_x_230) ;  /* 0xfffffffc00f08947 */ /* 0x004fea000383ffff */
[----:B------:R-:W-:Y:S05]  /*f3d0*/  BRA `(.L_x_314) ;  /* 0xffffffcc00507947 */ /* 0x000fea000383ffff */
.L_x_231:
[----:B-1----:R1:W2:Y:S02]  /*f3e0*/  SYNCS.PHASECHK.TRANS64.TRYWAIT P0, [R6+URZ], R5 ;  /* 0x00000005060075a7 */ /* 0x0022a4000800017f */
[----:B--2---:R-:W-:Y:S05]  /*f3f0*/  @!P0 NANOSLEEP.SYNCS 0x989680 ;  /* 0x009896800000895d */ /* 0x004fea0003900000 */
[----:B------:R-:W2:Y:S02]  /*f400*/  @!P0 SYNCS.PHASECHK.TRANS64 P0, [R6+URZ], R5 ;  /* 0x00000005060085a7 */ /* 0x000ea4000800007f */
[----:B--2---:R-:W-:Y:S05]  /*f410*/  @!P0 BRA `(.L_x_231) ;  /* 0xfffffffc00f08947 */ /* 0x004fea000383ffff */
[----:B------:R-:W-:Y:S05]  /*f420*/  BRA `(.L_x_315) ;  /* 0xffffffcc00607947 */ /* 0x000fea000383ffff */
.L_x_232:
[----:B-1----:R1:W2:Y:S02]  /*f430*/  SYNCS.PHASECHK.TRANS64.TRYWAIT P0, [R9+URZ], R4 ;  /* 0x00000004090075a7 */ /* 0x0022a4000800017f */
[----:B--2---:R-:W-:Y:S05]  /*f440*/  @!P0 NANOSLEEP.SYNCS 0x989680 ;  /* 0x009896800000895d */ /* 0x004fea0003900000 */
[----:B------:R-:W2:Y:S02]  /*f450*/  @!P0 SYNCS.PHASECHK.TRANS64 P0, [R9+URZ], R4 ;  /* 0x00000004090085a7 */ /* 0x000ea4000800007f */
[----:B--2---:R-:W-:Y:S05]  /*f460*/  @!P0 BRA `(.L_x_232) ;  /* 0xfffffffc00f08947 */ /* 0x004fea000383ffff */
[----:B------:R-:W-:Y:S05]  /*f470*/  BRA `(.L_x_316) ;  /* 0xffffffcc00707947 */ /* 0x000fea000383ffff */
.L_x_233:
[----:B--2---:R2:W3:Y:S02]  /*f480*/  SYNCS.PHASECHK.TRANS64.TRYWAIT P0, [R6+URZ], R5 ;  /* 0x00000005060075a7 */ /* 0x0044e4000800017f */
[----:B---3--:R-:W-:Y:S05]  /*f490*/  @!P0 NANOSLEEP.SYNCS 0x989680 ;  /* 0x009896800000895d */ /* 0x008fea0003900000 */
[----:B------:R-:W3:Y:S02]  /*f4a0*/  @!P0 SYNCS.PHASECHK.TRANS64 P0, [R6+URZ], R5 ;  /* 0x00000005060085a7 */ /* 0x000ee4000800007f */
[----:B---3--:R-:W-:Y:S05]  /*f4b0*/  @!P0 BRA `(.L_x_233) ;  /* 0xfffffffc00f08947 */ /* 0x008fea000383ffff */
[----:B------:R-:W-:Y:S05]  /*f4c0*/  BRA `(.L_x_317) ;  /* 0xffffffcc00787947 */ /* 0x000fea000383ffff */
.L_x_251:
[----:B-1----:R1:W3:Y:S02]  /*f4d0*/  SYNCS.PHASECHK.TRANS64.TRYWAIT P2, [R17+URZ+0x38440], R2 ;  /* 0x03844002110075a7 */ /* 0x0022e4000804017f */
[----:B---3--:R-:W-:Y:S05]  /*f4e0*/  @!P2 NANOSLEEP.SYNCS 0x989680 ;  /* 0x009896800000a95d */ /* 0x008fea0003900000 */
[----:B------:R-:W3:Y:S02]  /*f4f0*/  @!P2 SYNCS.PHASECHK.TRANS64 P2, [R17+URZ+0x38440], R2 ;  /* 0x038440021100a5a7 */ /* 0x000ee4000804007f */
[----:B---3--:R-:W-:Y:S05]  /*f500*/  @!P2 BRA `(.L_x_251) ;  /* 0xfffffffc00f0a947 */ /* 0x008fea000383ffff */
[----:B------:R-:W-:Y:S05]  /*f510*/  BRA `(.L_x_318) ;  /* 0xffffffe800947947 */ /* 0x000fea000383ffff */
.L_x_257:
[----:B-1----:R1:W2:Y:S02]  /*f520*/  SYNCS.PHASECHK.TRANS64.TRYWAIT P0, [R5+URZ+0x38440], R2 ;  /* 0x03844002050075a7 */ /* 0x0022a4000800017f */
[----:B--2---:R-:W-:Y:S05]  /*f530*/  @!P0 NANOSLEEP.SYNCS 0x989680 ;  /* 0x009896800000895d */ /* 0x004fea0003900000 */
[----:B------:R-:W2:Y:S02]  /*f540*/  @!P0 SYNCS.PHASECHK.TRANS64 P0, [R5+URZ+0x38440], R2 ;  /* 0x03844002050085a7 */ /* 0x000ea4000800007f */
[----:B--2---:R-:W-:Y:S05]  /*f550*/  @!P0 BRA `(.L_x_257) ;  /* 0xfffffffc00f08947 */ /* 0x004fea000383ffff */
[----:B------:R-:W-:Y:S05]  /*f560*/  BRA `(.L_x_319) ;  /* 0xffffffe800fc7947 */ /* 0x000fea000383ffff */
.L_x_259:
[----:B-1----:R1:W2:Y:S02]  /*f570*/  SYNCS.PHASECHK.TRANS64.TRYWAIT P0, [R7+URZ+0x38440], R0 ;  /* 0x03844000070075a7 */ /* 0x0022a4000800017f */
[----:B--2---:R-:W-:Y:S05]  /*f580*/  @!P0 NANOSLEEP.SYNCS 0x989680 ;  /* 0x009896800000895d */ /* 0x004fea0003900000 */
[----:B------:R-:W2:Y:S02]  /*f590*/  @!P0 SYNCS.PHASECHK.TRANS64 P0, [R7+URZ+0x38440], R0 ;  /* 0x03844000070085a7 */ /* 0x000ea4000800007f */
[----:B--2---:R-:W-:Y:S05]  /*f5a0*/  @!P0 BRA `(.L_x_259) ;  /* 0xfffffffc00f08947 */ /* 0x004fea000383ffff */
[----:B------:R-:W-:Y:S05]  /*f5b0*/  BRA `(.L_x_320) ;  /* 0xffffffec00147947 */ /* 0x000fea000383ffff */
.L_x_261:
[----:B-1----:R1:W2:Y:S02]  /*f5c0*/  SYNCS.PHASECHK.TRANS64.TRYWAIT P0, [R7+URZ+0x38440], R0 ;  /* 0x03844000070075a7 */ /* 0x0022a4000800017f */
[----:B--2---:R-:W-:Y:S05]  /*f5d0*/  @!P0 NANOSLEEP.SYNCS 0x989680 ;  /* 0x009896800000895d */ /* 0x004fea0003900000 */
[----:B------:R-:W2:Y:S02]  /*f5e0*/  @!P0 SYNCS.PHASECHK.TRANS64 P0, [R7+URZ+0x38440], R0 ;  /* 0x03844000070085a7 */ /* 0x000ea4000800007f */
[----:B--2---:R-:W-:Y:S05]  /*f5f0*/  @!P0 BRA `(.L_x_261) ;  /* 0xfffffffc00f08947 */ /* 0x004fea000383ffff */
[----:B------:R-:W-:Y:S05]  /*f600*/  BRA `(.L_x_321) ;  /* 0xffffffec002c7947 */ /* 0x000fea000383ffff */
.L_x_263:
[----:B-1----:R1:W2:Y:S02]  /*f610*/  SYNCS.PHASECHK.TRANS64.TRYWAIT P0, [R7+URZ+0x38440], R0 ;  /* 0x03844000070075a7 */ /* 0x0022a4000800017f */
[----:B--2---:R-:W-:Y:S05]  /*f620*/  @!P0 NANOSLEEP.SYNCS 0x989680 ;  /* 0x009896800000895d */ /* 0x004fea0003900000 */
[----:B------:R-:W2:Y:S02]  /*f630*/  @!P0 SYNCS.PHASECHK.TRANS64 P0, [R7+URZ+0x38440], R0 ;  /* 0x03844000070085a7 */ /* 0x000ea4000800007f */
[----:B--2---:R-:W-:Y:S05]  /*f640*/  @!P0 BRA `(.L_x_263) ;  /* 0xfffffffc00f08947 */ /* 0x004fea000383ffff */
[----:B------:R-:W-:Y:S05]  /*f650*/  BRA `(.L_x_322) ;  /* 0xffffffec00447947 */ /* 0x000fea000383ffff */
.L_x_265:
[----:B-1----:R1:W2:Y:S02]  /*f660*/  SYNCS.PHASECHK.TRANS64.TRYWAIT P0, [R7+URZ+0x38440], R0 ;  /* 0x03844000070075a7 */ /* 0x0022a4000800017f */
[----:B--2---:R-:W-:Y:S05]  /*f670*/  @!P0 NANOSLEEP.SYNCS 0x989680 ;  /* 0x009896800000895d */ /* 0x004fea0003900000 */
[----:B------:R-:W2:Y:S02]  /*f680*/  @!P0 SYNCS.PHASECHK.TRANS64 P0, [R7+URZ+0x38440], R0 ;  /* 0x03844000070085a7 */ /* 0x000ea4000800007f */
[----:B--2---:R-:W-:Y:S05]  /*f690*/  @!P0 BRA `(.L_x_265) ;  /* 0xfffffffc00f08947 */ /* 0x004fea000383ffff */
[----:B------:R-:W-:Y:S05]  /*f6a0*/  BRA `(.L_x_323) ;  /* 0xffffffec005c7947 */ /* 0x000fea000383ffff */
.L_x_267:
[----:B-1----:R1:W2:Y:S02]  /*f6b0*/  SYNCS.PHASECHK.TRANS64.TRYWAIT P0, [R7+URZ+0x38440], R0 ;  /* 0x03844000070075a7 */ /* 0x0022a4000800017f */
[----:B--2---:R-:W-:Y:S05]  /*f6c0*/  @!P0 NANOSLEEP.SYNCS 0x989680 ;  /* 0x009896800000895d */ /* 0x004fea0003900000 */
[----:B------:R-:W2:Y:S02]  /*f6d0*/  @!P0 SYNCS.PHASECHK.TRANS64 P0, [R7+URZ+0x38440], R0 ;  /* 0x03844000070085a7 */ /* 0x000ea4000800007f */
[----:B--2---:R-:W-:Y:S05]  /*f6e0*/  @!P0 BRA `(.L_x_267) ;  /* 0xfffffffc00f08947 */ /* 0x004fea000383ffff */
[----:B------:R-:W-:Y:S05]  /*f6f0*/  BRA `(.L_x_324) ;  /* 0xffffffec00747947 */ /* 0x000fea000383ffff */
.L_x_269:
[----:B-1----:R1:W2:Y:S02]  /*f700*/  SYNCS.PHASECHK.TRANS64.TRYWAIT P0, [R7+URZ+0x38440], R0 ;  /* 0x03844000070075a7 */ /* 0x0022a4000800017f */
[----:B--2---:R-:W-:Y:S05]  /*f710*/  @!P0 NANOSLEEP.SYNCS 0x989680 ;  /* 0x009896800000895d */ /* 0x004fea0003900000 */
[----:B------:R-:W2:Y:S02]  /*f720*/  @!P0 SYNCS.PHASECHK.TRANS64 P0, [R7+URZ+0x38440], R0 ;  /* 0x03844000070085a7 */ /* 0x000ea4000800007f */
[----:B--2---:R-:W-:Y:S05]  /*f730*/  @!P0 BRA `(.L_x_269) ;  /* 0xfffffffc00f08947 */ /* 0x004fea000383ffff */
[----:B------:R-:W-:Y:S05]  /*f740*/  BRA `(.L_x_325) ;  /* 0xffffffec008c7947 */ /* 0x000fea000383ffff */
        .weak           $__internal_0_$__cuda_sm20_div_u64
        .type           $__internal_0_$__cuda_sm20_div_u64,@function
        .size           $__internal_0_$__cuda_sm20_div_u64,(.L_x_248 - $__internal_0_$__cuda_sm20_div_u64)
$__internal_0_$__cuda_sm20_div_u64:
[----:B------:R-:W1:Y:S08]  /*f750*/  I2F.U64.RP R0, R24 ;  /* 0x0000001800007312 */ /* 0x000e700000309000 */
[----:B-1----:R-:W1:Y:S02]  /*f760*/  MUFU.RCP R0, R0 ;  /* 0x0000000000007308 */ /* 0x002e640000001000 */
[----:B-1----:R-:W-:-:S06]  /*f770*/  VIADD R2, R0, 0x1ffffffe ;  /* 0x1ffffffe00027836 */ /* 0x002fcc0000000000 */
[----:B------:R-:W1:Y:S02]  /*f780*/  F2I.U64.TRUNC R2, R2 ;  /* 0x0000000200027311 */ /* 0x000e64000020d800 */
[----:B-1----:R-:W-:-:S04]  /*f790*/  IMAD.WIDE.U32 R16, R2, R24, RZ ;  /* 0x0000001802107225 */ /* 0x002fc800078e00ff */
[C---:B------:R-:W-:Y:S01]  /*f7a0*/  IMAD R15, R2.reuse, R25, R17 ;  /* 0x00000019020f7224 */ /* 0x040fe200078e0211 */
[----:B------:R-:W-:Y:S01]  /*f7b0*/  IADD3 R27, P1, RZ, -R16, RZ ;  /* 0x80000010ff1b7210 */ /* 0x000fe20007f3e0ff */
[----:B------:R-:W-:Y:S02]  /*f7c0*/  IMAD.MOV.U32 R17, RZ, RZ, R2 ;  /* 0x000000ffff117224 */ /* 0x000fe400078e0002 */
[----:B------:R-:W-:Y:S02]  /*f7d0*/  IMAD R15, R3, R24, R15 ;  /* 0x00000018030f7224 */ /* 0x000fe400078e020f */
[----:B------:R-:W-:-:S04]  /*f7e0*/  IMAD.HI.U32 R16, R2, R27, RZ ;  /* 0x0000001b02107227 */ /* 0x000fc800078e00ff */
[----:B------:R-:W-:-:S04]  /*f7f0*/  IMAD.X R15, RZ, RZ, ~R15, P1 ;  /* 0x000000ffff0f7224 */ /* 0x000fc800008e0e0f */
[----:B------:R-:W-:-:S04]  /*f800*/  IMAD.WIDE.U32 R16, P1, R2, R15, R16 ;  /* 0x0000000f02107225 */ /* 0x000fc80007820010 */
[C---:B------:R-:W-:Y:S02]  /*f810*/  IMAD R29, R3.reuse, R15, RZ ;  /* 0x0000000f031d7224 */ /* 0x040fe400078e02ff */
[----:B------:R-:W-:-:S04]  /*f820*/  IMAD.HI.U32 R16, P2, R3, R27, R16 ;  /* 0x0000001b03107227 */ /* 0x000fc80007840010 */
[----:B------:R-:W-:Y:S01]  /*f830*/  IMAD.HI.U32 R15, R3, R15, RZ ;  /* 0x0000000f030f7227 */ /* 0x000fe200078e00ff */
[----:B------:R-:W-:-:S04]  /*f840*/  IADD3 R17, P3, R29, R16, RZ ;  /* 0x000000101d117210 */ /* 0x000fc80007f7e0ff */
[----:B------:R-:W-:Y:S01]  /*f850*/  IADD3.X R0, R15, R3, RZ, P1, !PT ;  /* 0x000000030f007210 */ /* 0x000fe20000ffe4ff */
[----:B------:R-:W-:-:S03]  /*f860*/  IMAD.WIDE.U32 R2, R17, R24, RZ ;  /* 0x0000001811027225 */ /* 0x000fc600078e00ff */
[----:B------:R-:W-:Y:S01]  /*f870*/  IADD3.X R15, RZ, RZ, R0, P3, P2 ;  /* 0x000000ffff0f7210 */ /* 0x000fe20001fe4400 */
[----:B------:R-:W-:Y:S01]  /*f880*/  IMAD R0, R17, R25, R3 ;  /* 0x0000001911007224 */ /* 0x000fe200078e0203 */
[----:B------:R-:W-:-:S03]  /*f890*/  IADD3 R3, P1, RZ, -R2, RZ ;  /* 0x80000002ff037210 */ /* 0x000fc60007f3e0ff */
[----:B------:R-:W-:Y:S02]  /*f8a0*/  IMAD R0, R15, R24, R0 ;  /* 0x000000180f007224 */ /* 0x000fe400078e0200 */
[----:B------:R-:W-:-:S04]  /*f8b0*/  IMAD.HI.U32 R16, R17, R3, RZ ;  /* 0x0000000311107227 */ /* 0x000fc800078e00ff */
[----:B------:R-:W-:-:S04]  /*f8c0*/  IMAD.X R0, RZ, RZ, ~R0, P1 ;  /* 0x000000ffff007224 */ /* 0x000fc800008e0e00 */
[----:B------:R-:W-:-:S04]  /*f8d0*/  IMAD.WIDE.U32 R16, P1, R17, R0, R16 ;  /* 0x0000000011107225 */ /* 0x000fc80007820010 */
[C---:B------:R-:W-:Y:S02]  /*f8e0*/  IMAD R2, R15.reuse, R0, RZ ;  /* 0x000000000f027224 */ /* 0x040fe400078e02ff */
[----:B------:R-:W-:-:S04]  /*f8f0*/  IMAD.HI.U32 R17, P2, R15, R3, R16 ;  /* 0x000000030f117227 */ /* 0x000fc80007840010 */
[----:B------:R-:W-:Y:S01]  /*f900*/  IMAD.HI.U32 R0, R15, R0, RZ ;  /* 0x000000000f007227 */ /* 0x000fe200078e00ff */
[----:B------:R-:W-:-:S03]  /*f910*/  IADD3 R17, P3, R2, R17, RZ ;  /* 0x0000001102117210 */ /* 0x000fc60007f7e0ff */
[----:B------:R-:W-:Y:S02]  /*f920*/  IMAD.X R15, R0, 0x1, R15, P1 ;  /* 0x00000001000f7824 */ /* 0x000fe400008e060f */
[----:B------:R-:W-:-:S03]  /*f930*/  IMAD.HI.U32 R2, R17, UR14, RZ ;  /* 0x0000000e11027c27 */ /* 0x000fc6000f8e00ff */
[----:B------:R-:W-:Y:S01]  /*f940*/  IADD3.X R15, RZ, RZ, R15, P3, P2 ;  /* 0x000000ffff0f7210 */ /* 0x000fe20001fe440f */
[----:B------:R-:W-:Y:S02]  /*f950*/  IMAD.MOV.U32 R3, RZ, RZ, RZ ;  /* 0x000000ffff037224 */ /* 0x000fe400078e00ff */
[----:B------:R-:W-:-:S04]  /*f960*/  IMAD.WIDE.U32 R2, R17, UR22, R2 ;  /* 0x0000001611027c25 */ /* 0x000fc8000f8e0002 */
[C---:B------:R-:W-:Y:S02]  /*f970*/  IMAD R17, R15.reuse, UR22, RZ ;  /* 0x000000160f117c24 */ /* 0x040fe4000f8e02ff */
[----:B------:R-:W-:-:S04]  /*f980*/  IMAD.HI.U32 R2, P1, R15, UR14, R2 ;  /* 0x0000000e0f027c27 */ /* 0x000fc8000f820002 */
[----:B------:R-:W-:Y:S01]  /*f990*/  IMAD.HI.U32 R0, R15, UR22, RZ ;  /* 0x000000160f007c27 */ /* 0x000fe2000f8e00ff */
[----:B------:R-:W-:-:S03]  /*f9a0*/  IADD3 R15, P2, R17, R2, RZ ;  /* 0x00000002110f7210 */ /* 0x000fc60007f5e0ff */
[----:B------:R-:W-:Y:S02]  /*f9b0*/  IMAD.X R0, RZ, RZ, R0, P1 ;  /* 0x000000ffff007224 */ /* 0x000fe400008e0600 */
[----:B------:R-:W-:-:S04]  /*f9c0*/  IMAD.WIDE.U32 R2, R15, R24, RZ ;  /* 0x000000180f027225 */ /* 0x000fc800078e00ff */
[----:B------:R-:W-:Y:S01]  /*f9d0*/  IMAD.X R0, RZ, RZ, R0, P2 ;  /* 0x000000ffff007224 */ /* 0x000fe200010e0600 */
[----:B------:R-:W-:Y:S01]  /*f9e0*/  IADD3 R17, P2, -R2, UR14, RZ ;  /* 0x0000000e02117c10 */ /* 0x000fe2000ff5e1ff */
[----:B------:R-:W-:-:S03]  /*f9f0*/  IMAD R3, R15, R25, R3 ;  /* 0x000000190f037224 */ /* 0x000fc600078e0203 */
[-C--:B------:R-:W-:Y:S01]  /*fa00*/  ISETP.GE.U32.AND P1, PT, R17, R24.reuse, PT ;  /* 0x000000181100720c */ /* 0x080fe20003f26070 */
[----:B------:R-:W-:-:S05]  /*fa10*/  IMAD R0, R0, R24, R3 ;  /* 0x0000001800007224 */ /* 0x000fca00078e0203 */
[----:B------:R-:W-:Y:S01]  /*fa20*/  IADD3.X R16, ~R0, UR22, RZ, P2, !PT ;  /* 0x0000001600107c10 */ /* 0x000fe200097fe5ff */
[----:B------:R-:W-:Y:S01]  /*fa30*/  VIADD R0, R15, 0x1 ;  /* 0x000000010f007836 */ /* 0x000fe20000000000 */
[----:B------:R-:W-:Y:S02]  /*fa40*/  IADD3 R2, P2, -R24, R17, RZ ;  /* 0x0000001118027210 */ /* 0x000fe40007f5e1ff */
[----:B------:R-:W-:-:S03]  /*fa50*/  ISETP.GE.U32.AND.EX P1, PT, R16, R25, PT, P1 ;  /* 0x000000191000720c */ /* 0x000fc60003f26110 */
[----:B------:R-:W-:Y:S01]  /*fa60*/  IMAD.X R3, R16, 0x1, ~R25, P2 ;  /* 0x0000000110037824 */ /* 0x000fe200010e0e19 */
[----:B------:R-:W-:Y:S02]  /*fa70*/  SEL R2, R2, R17, P1 ;  /* 0x0000001102027207 */ /* 0x000fe40000800000 */
[----:B------:R-:W-:Y:S02]  /*fa80*/  SEL R15, R0, R15, P1 ;  /* 0x0000000f000f7207 */ /* 0x000fe40000800000 */
[----:B------:R-:W-:Y:S02]  /*fa90*/  SEL R3, R3, R16, P1 ;  /* 0x0000001003037207 */ /* 0x000fe40000800000 */
[----:B------:R-:W-:Y:S01]  /*faa0*/  ISETP.GE.U32.AND P1, PT, R2, R24, PT ;  /* 0x000000180200720c */ /* 0x000fe20003f26070 */
[----:B------:R-:W-:Y:S01]  /*fab0*/  VIADD R0, R15, 0x1 ;  /* 0x000000010f007836 */ /* 0x000fe20000000000 */
[----:B------:R-:W-:Y:S01]  /*fac0*/  ISETP.NE.U32.AND P2, PT, R24, RZ, PT ;  /* 0x000000ff1800720c */ /* 0x000fe20003f45070 */
[----:B------:R-:W-:Y:S01]  /*fad0*/  IMAD.MOV.U32 R2, RZ, RZ, R12 ;  /* 0x000000ffff027224 */ /* 0x000fe200078e000c */
[----:B------:R-:W-:Y:S01]  /*fae0*/  ISETP.GE.U32.AND.EX P1, PT, R3, R25, PT, P1 ;  /* 0x000000190300720c */ /* 0x000fe20003f26110 */
[----:B------:R-:W-:Y:S01]  /*faf0*/  IMAD.MOV.U32 R3, RZ, RZ, 0x0 ;  /* 0x00000000ff037424 */ /* 0x000fe200078e00ff */
[----:B------:R-:W-:-:S02]  /*fb00*/  ISETP.NE.AND.EX P2, PT, R25, RZ, PT, P2 ;  /* 0x000000ff1900720c */ /* 0x000fc40003f45320 */
[----:B------:R-:W-:-:S04]  /*fb10*/  SEL R0, R0, R15, P1 ;  /* 0x0000000f00007207 */ /* 0x000fc80000800000 */
[----:B------:R-:W-:Y:S01]  /*fb20*/  SEL R0, R0, 0xffffffff, P2 ;  /* 0xffffffff00007807 */ /* 0x000fe20001000000 */
[----:B------:R-:W-:Y:S06]  /*fb30*/  RET.REL.NODEC R2 `(_ZN7cutlass13device_kernelINS_4gemm6kernel13GemmUniversalINS1_17GroupProblemShapeIN4cute5tupleIJiiiEEEEENS1_10collective13CollectiveMmaINS1_39MainloopSm90ArrayTmaGmmaWarpSpecializedILi8ENS6_IJNS5_1CILi2EEENSC_ILi1EEESE_EEENS1_55KernelPtrArrayTmaWarpSpecializedCooperativeFP8FastAccumEEENS6_IJNSC_ILi128EEENSC_ILi256EEENSC_ILi64EEEEEENS_12float_e4m3_tEPNS6_IJlSE_NSC_ILi0EEEEEESM_SP_NS5_8TiledMMAINS5_8MMA_AtomIJNS5_4SM904GMMA31MMA_64x256x32_F32E4M3E4M3_SS_TNILNST_7ScaleInE1ELSV_1EEEEEENS5_6LayoutISF_NS6_IJSE_SN_SN_EEEEENS6_IJNS5_10UnderscoreES11_S11_EEEEENS5_13SM90_TMA_LOADENS5_14ComposedLayoutINS5_7SwizzleILi2ELi4ELi3EEENS5_18smem_ptr_flag_bitsILi8EEENSY_INS6_IJNSC_ILi8EEESK_EEENS6_IJSK_SE_EEEEEEEvNS5_8identityENS5_23SM90_TMA_LOAD_MULTICASTES1E_vS1F_EENS_8epilogue10collective18CollectiveEpilogueINS1I_30Sm90PtrArrayTmaWarpSpecializedILi4ELi2ELi16ELb1ELb0ELi2EEEJSL_NS6_IJSI_NSC_ILi32EEEEEENS_6half_tEPNS6_IJSE_lSN_EEES1P_S1R_NS1I_6fusion15FusionCallbacksIS1M_NS1S_17LinearCombinationIS1P_fS1P_fLNS_15FloatRoundStyleE2EEESL_S1O_JEEES14_NS15_INS16_ILi3ELi4ELi3EEENS18_ILi16EEENSY_INS6_IJSK_S1A_EEENS6_IJSE_SK_EEEEEEENS5_17SM75_U16x8_LDSM_TENS5_14SM90_TMA_STOREES23_NS5_17SM90_U16x8_STSM_TENS5_9Copy_AtomIJNS5_17SM90_U32x4_STSM_NES1P_EEEvEEEvvEEEEvNT_6ParamsE) ;  /* 0xffffff0402307950 */ /* 0x000fec0003c3ffff */
.L_x_248:
[----:B------:R-:W-:Y:S01]  /*fb40*/  UMOV UR24, UR32 ;  /* 0x0000002000187c82 */ /* 0x000fe20008000000 */
[----:B------:R-:W-:Y:S02]  /*fb50*/  UMOV UR25, UR35 ;  /* 0x0000002300197c82 */ /* 0x000fe40008000000 */
[----:B------:R-:W1:Y:S08]  /*fb60*/  I2F.U64.RP R13, UR24 ;  /* 0x00000018000d7d12 */ /* 0x000e700008309000 */
[----:B-1----:R-:W1:Y:S02]  /*fb70*/  MUFU.RCP R13, R13 ;  /* 0x0000000d000d7308 */ /* 0x002e640000001000 */
[----:B-1----:R-:W-:-:S06]  /*fb80*/  VIADD R2, R13, 0x1ffffffe ;  /* 0x1ffffffe0d027836 */ /* 0x002fcc0000000000 */
[----:B------:R-:W1:Y:S02]  /*fb90*/  F2I.U64.TRUNC R2, R2 ;  /* 0x0000000200027311 */ /* 0x000e64000020d800 */
[----:B-1----:R-:W-:Y:S01]  /*fba0*/  R2UR UR24, R2 ;  /* 0x00000000021872ca */ /* 0x002fe200000e0000 */
[----:B------:R-:W-:Y:S01]  /*fbb0*/  IMAD.MOV.U32 R2, RZ, RZ, R12 ;  /* 0x000000ffff027224 */ /* 0x000fe200078e000c */
[----:B------:R-:W-:Y:S01]  /*fbc0*/  R2UR UR25, R3 ;  /* 0x00000000031972ca */ /* 0x000fe200000e0000 */
[----:B------:R-:W-:-:S10]  /*fbd0*/  IMAD.MOV.U32 R3, RZ, RZ, 0x0 ;  /* 0x00000000ff037424 */ /* 0x000fd400078e00ff */
[----:B------:R-:W-:-:S04]  /*fbe0*/  UIMAD.WIDE.U32 UR26, UR24, UR32, URZ ;  /* 0x00000020181a72a5 */ /* 0x000fc8000f8e003f */
[----:B------:R-:W-:Y:S02]  /*fbf0*/  UIMAD UR27, UR24, UR35, UR27 ;  /* 0x00000023181b72a4 */ /* 0x000fe4000f8e021b */
[----:B------:R-:W-:Y:S02]  /*fc00*/  UIADD3 UR36, UP1, URZ, -UR26, URZ ;  /* 0x8000001a3f247290 */ /* 0x000fe4000ff3e03f */
[----:B------:R-:W-:Y:S02]  /*fc10*/  UIMAD UR28, UR25, UR32, UR27 ;  /* 0x00000020191c72a4 */ /* 0x000fe4000f8e021b */
[----:B------:R-:W-:Y:S02]  /*fc20*/  UIMAD.WIDE.U32 UR26, UR24, UR36, URZ ;  /* 0x00000024181a72a5 */ /* 0x000fe4000f8e003f */
[----:B------:R-:W-:-:S05]  /*fc30*/  UIADD3.X UR37, URZ, ~UR28, URZ, UP1, !UPT ;  /* 0x8000001c3f257290 */ /* 0x000fca0008ffe43f */
[----:B------:R-:W-:Y:S01]  /*fc40*/  UMOV UR26, UR27 ;  /* 0x0000001b001a7c82 */ /* 0x000fe20008000000 */
[----:B------:R-:W-:Y:S02]  /*fc50*/  UMOV UR27, UR24 ;  /* 0x00000018001b7c82 */ /* 0x000fe40008000000 */
[----:B------:R-:W-:Y:S02]  /*fc60*/  UIMAD.WIDE.U32 UR28, UP1, UR24, UR37, UR26 ;  /* 0x00000025181c72a5 */ /* 0x000fe4000f82001a */
[----:B------:R-:W-:Y:S02]  /*fc70*/  UIMAD.WIDE.U32 UR26, UR25, UR37, URZ ;  /* 0x00000025191a72a5 */ /* 0x000fe4000f8e003f */
[----:B------:R-:W-:Y:S02]  /*fc80*/  UIMAD.WIDE.U32 UR28, UP2, UR25, UR36, UR28 ;  /* 0x00000024191c72a5 */ /* 0x000fe4000f84001c */
[----:B------:R-:W-:Y:S02]  /*fc90*/  UIMAD UR37, UR25, UR37, URZ ;  /* 0x00000025192572a4 */ /* 0x000fe4000f8e023f */
[----:B------:R-:W-:-:S02]  /*fca0*/  UIADD3.X UR26, UR27, UR25, URZ, UP1, !UPT ;  /* 0x000000191b1a7290 */ /* 0x000fc40008ffe43f */
[----:B------:R-:W-:-:S04]  /*fcb0*/  UIADD3 UR29, UP4, UR37, UR29, URZ ;  /* 0x0000001d251d7290 */ /* 0x000fc8000ff9e03f */
[----:B------:R-:W-:Y:S02]  /*fcc0*/  UIMAD.WIDE.U32 UR24, UR29, UR32, URZ ;  /* 0x000000201d1872a5 */ /* 0x000fe4000f8e003f */
[----:B------:R-:W-:Y:S02]  /*fcd0*/  UIADD3.X UR36, URZ, URZ, UR26, UP4, UP2 ;  /* 0x0000003f3f247290 */ /* 0x000fe4000a7e441a */
[----:B------:R-:W-:Y:S02]  /*fce0*/  UIMAD UR25, UR29, UR35, UR25 ;  /* 0x000000231d1972a4 */ /* 0x000fe4000f8e0219 */
[----:B------:R-:W-:Y:S02]  /*fcf0*/  UIADD3 UR37, UP1, URZ, -UR24, URZ ;  /* 0x800000183f257290 */ /* 0x000fe4000ff3e03f */
[----:B------:R-:W-:Y:S02]  /*fd00*/  UIMAD UR26, UR36, UR32, UR25 ;  /* 0x00000020241a72a4 */ /* 0x000fe4000f8e0219 */
[----:B------:R-:W-:-:S02]  /*fd10*/  UIMAD.WIDE.U32 UR24, UR29, UR37, URZ ;  /* 0x000000251d1872a5 */ /* 0x000fc4000f8e003f */
[----:B------:R-:W-:-:S05]  /*fd20*/  UIADD3.X UR38, URZ, ~UR26, URZ, UP1, !UPT ;  /* 0x8000001a3f267290 */ /* 0x000fca0008ffe43f */
[----:B------:R-:W-:Y:S01]  /*fd30*/  UMOV UR28, UR25 ;  /* 0x00000019001c7c82 */ /* 0x000fe20008000000 */
[----:B------:R-:W-:Y:S02]  /*fd40*/  UIMAD.WIDE.U32 UR24, UR36, UR38, URZ ;  /* 0x00000026241872a5 */ /* 0x000fe4000f8e003f */
[----:B------:R-:W-:Y:S02]  /*fd50*/  UIMAD.WIDE.U32 UR26, UP1, UR29, UR38, UR28 ;  /* 0x000000261d1a72a5 */ /* 0x000fe4000f82001c */
[----:B------:R-:W-:Y:S02]  /*fd60*/  UIMAD UR28, UR36, UR38, URZ ;  /* 0x00000026241c72a4 */ /* 0x000fe4000f8e023f */
[----:B------:R-:W-:Y:S02]  /*fd70*/  UIMAD.WIDE.U32 UR26, UP2, UR36, UR37, UR26 ;  /* 0x00000025241a72a5 */ /* 0x000fe4000f84001a */
[----:B------:R-:W-:Y:S02]  /*fd80*/  UIADD3.X UR36, UR25, UR36, URZ, UP1, !UPT ;  /* 0x0000002419247290 */ /* 0x000fe40008ffe43f */
[----:B------:R-:W-:Y:S01]  /*fd90*/  UIADD3 UR28, UP4, UR28, UR27, URZ ;  /* 0x0000001b1c1c7290 */ /* 0x000fe2000ff9e03f */
[----:B------:R-:W-:-:S03]  /*fda0*/  UMOV UR25, URZ ;  /* 0x0000003f00197c82 */ /* 0x000fc60008000000 */
[----:B------:R-:W-:Y:S02]  /*fdb0*/  UIMAD.WIDE.U32 UR26, UR28, UR33, URZ ;  /* 0x000000211c1a72a5 */ /* 0x000fe4000f8e003f */
[----:B------:R-:W-:-:S05]  /*fdc0*/  UIADD3.X UR36, URZ, URZ, UR36, UP4, UP2 ;  /* 0x0000003f3f247290 */ /* 0x000fca000a7e4424 */
[----:B------:R-:W-:Y:S01]  /*fdd0*/  UMOV UR24, UR27 ;  /* 0x0000001b00187c82 */ /* 0x000fe20008000000 */
[----:B------:R-:W-:Y:S02]  /*fde0*/  UIMAD.WIDE.U32 UR26, UR36, UR34, URZ ;  /* 0x00000022241a72a5 */ /* 0x000fe4000f8e003f */
[----:B------:R-:W-:Y:S02]  /*fdf0*/  UIMAD.WIDE.U32 UR24, UR28, UR34, UR24 ;  /* 0x000000221c1872a5 */ /* 0x000fe4000f8e0018 */
[----:B------:R-:W-:Y:S02]  /*fe00*/  UIMAD UR28, UR36, UR34, URZ ;  /* 0x00000022241c72a4 */ /* 0x000fe4000f8e023f */
[----:B------:R-:W-:-:S04]  /*fe10*/  UIMAD.WIDE.U32 UR24, UP1, UR36, UR33, UR24 ;  /* 0x00000021241872a5 */ /* 0x000fc8000f820018 */
[----:B------:R-:W-:Y:S02]  /*fe20*/  UIADD3 UR28, UP2, UR28, UR25, URZ ;  /* 0x000000191c1c7290 */ /* 0x000fe4000ff5e03f */
[----:B------:R-:W-:Y:S02]  /*fe30*/  UIADD3.X UR26, UR27, URZ, URZ, UP1, !UPT ;  /* 0x0000003f1b1a7290 */ /* 0x000fe40008ffe43f */
[----:B------:R-:W-:Y:S02]  /*fe40*/  UIMAD.WIDE.U32 UR24, UR28, UR32, URZ ;  /* 0x000000201c1872a5 */ /* 0x000fe4000f8e003f */
[----:B------:R-:W-:Y:S02]  /*fe50*/  UIADD3.X UR26, URZ, UR26, URZ, UP2, !UPT ;  /* 0x0000001a3f1a7290 */ /* 0x000fe400097fe43f */
[----:B------:R-:W-:Y:S02]  /*fe60*/  UIMAD UR25, UR28, UR35, UR25 ;  /* 0x000000231c1972a4 */ /* 0x000fe4000f8e0219 */
[----:B------:R-:W-:-:S02]  /*fe70*/  UIADD3 UR27, UP2, -UR24, UR33, URZ ;  /* 0x00000021181b7290 */ /* 0x000fc4000ff5e13f */
[----:B------:R-:W-:Y:S02]  /*fe80*/  UIMAD UR25, UR26, UR32, UR25 ;  /* 0x000000201a1972a4 */ /* 0x000fe4000f8e0219 */
[----:B------:R-:W-:Y:S02]  /*fe90*/  UISETP.GE.U32.AND UP1, UPT, UR27, UR32, UPT ;  /* 0x000000201b00728c */ /* 0x000fe4000bf26070 */
[----:B------:R-:W-:Y:S02]  /*fea0*/  UIADD3.X UR34, ~UR25, UR34, URZ, UP2, !UPT ;  /* 0x0000002219227290 */ /* 0x000fe400097fe53f */
[----:B------:R-:W-:Y:S02]  /*feb0*/  UIADD3 UR25, UP2, -UR32, UR27, URZ ;  /* 0x0000001b20197290 */ /* 0x000fe4000ff5e13f */
[----:B------:R-:W-:Y:S02]  /*fec0*/  UISETP.GE.U32.AND.EX UP1, UPT, UR34, UR35, UPT, UP1 ;  /* 0x000000232200728c */ /* 0x000fe4000bf26110 */
[----:B------:R-:W-:-:S02]  /*fed0*/  UIADD3 UR24, UR28, 0x1, URZ ;  /* 0x000000011c187890 */ /* 0x000fc4000fffe03f */
[----:B------:R-:W-:Y:S02]  /*fee0*/  UIADD3.X UR26, ~UR35, UR34, URZ, UP2, !UPT ;  /* 0x00000022231a7290 */ /* 0x000fe400097fe53f */
[----:B------:R-:W-:Y:S02]  /*fef0*/  USEL UR25, UR25, UR27, UP1 ;  /* 0x0000001b19197287 */ /* 0x000fe40008800000 */
[----:B------:R-:W-:Y:S02]  /*ff00*/  USEL UR26, UR26, UR34, UP1 ;  /* 0x000000221a1a7287 */ /* 0x000fe40008800000 */
[----:B------:R-:W-:Y:S02]  /*ff10*/  USEL UR28, UR24, UR28, UP1 ;  /* 0x0000001c181c7287 */ /* 0x000fe40008800000 */
[----:B------:R-:W-:Y:S02]  /*ff20*/  UISETP.GE.U32.AND UP1, UPT, UR25, UR32, UPT ;  /* 0x000000201900728c */ /* 0x000fe4000bf26070 */
[----:B------:R-:W-:-:S02]  /*ff30*/  UISETP.NE.U32.AND UP2, UPT, UR32, URZ, UPT ;  /* 0x0000003f2000728c */ /* 0x000fc4000bf45070 */
[----:B------:R-:W-:Y:S02]  /*ff40*/  UIADD3 UR24, UR28, 0x1, URZ ;  /* 0x000000011c187890 */ /* 0x000fe4000fffe03f */
[----:B------:R-:W-:Y:S02]  /*ff50*/  UISETP.GE.U32.AND.EX UP1, UPT, UR26, UR35, UPT, UP1 ;  /* 0x000000231a00728c */ /* 0x000fe4000bf26110 */
[----:B------:R-:W-:Y:S02]  /*ff60*/  UISETP.NE.AND.EX UP2, UPT, UR35, URZ, UPT, UP2 ;  /* 0x0000003f2300728c */ /* 0x000fe4000bf45320 */
[----:B------:R-:W-:-:S04]  /*ff70*/  USEL UR24, UR24, UR28, UP1 ;  /* 0x0000001c18187287 */ /* 0x000fc80008800000 */
[----:B------:R-:W-:Y:S01]  /*ff80*/  USEL UR25, UR24, 0xffffffff, UP2 ;  /* 0xffffffff18197887 */ /* 0x000fe20009000000 */
[----:B------:R-:W-:Y:S11]  /*ff90*/  RET.REL.NODEC R2 `(_ZN7cutlass13device_kernelINS_4gemm6kernel13GemmUniversalINS1_17GroupProblemShapeIN4cute5tupleIJiiiEEEEENS1_10collective13CollectiveMmaINS1_39MainloopSm90ArrayTmaGmmaWarpSpecializedILi8ENS6_IJNS5_1CILi2EEENSC_ILi1EEESE_EEENS1_55KernelPtrArrayTmaWarpSpecializedCooperativeFP8FastAccumEEENS6_IJNSC_ILi128EEENSC_ILi256EEENSC_ILi64EEEEEENS_12float_e4m3_tEPNS6_IJlSE_NSC_ILi0EEEEEESM_SP_NS5_8TiledMMAINS5_8MMA_AtomIJNS5_4SM904GMMA31MMA_64x256x32_F32E4M3E4M3_SS_TNILNST_7ScaleInE1ELSV_1EEEEEENS5_6LayoutISF_NS6_IJSE_SN_SN_EEEEENS6_IJNS5_10UnderscoreES11_S11_EEEEENS5_13SM90_TMA_LOADENS5_14ComposedLayoutINS5_7SwizzleILi2ELi4ELi3EEENS5_18smem_ptr_flag_bitsILi8EEENSY_INS6_IJNSC_ILi8EEESK_EEENS6_IJSK_SE_EEEEEEEvNS5_8identityENS5_23SM90_TMA_LOAD_MULTICASTES1E_vS1F_EENS_8epilogue10collective18CollectiveEpilogueINS1I_30Sm90PtrArrayTmaWarpSpecializedILi4ELi2ELi16ELb1ELb0ELi2EEEJSL_NS6_IJSI_NSC_ILi32EEEEEENS_6half_tEPNS6_IJSE_lSN_EEES1P_S1R_NS1I_6fusion15FusionCallbacksIS1M_NS1S_17LinearCombinationIS1P_fS1P_fLNS_15FloatRoundStyleE2EEESL_S1O_JEEES14_NS15_INS16_ILi3ELi4ELi3EEENS18_ILi16EEENSY_INS6_IJSK_S1A_EEENS6_IJSE_SK_EEEEEEENS5_17SM75_U16x8_LDSM_TENS5_14SM90_TMA_STOREES23_NS5_17SM90_U16x8_STSM_TENS5_9Copy_AtomIJNS5_17SM90_U32x4_STSM_NES1P_EEEvEEEvvEEEEvNT_6ParamsE) ;  /* 0xffffff0002187950 */ /* 0x000ff60003c3ffff */
.L_x_326:
[----:B------:R-:W-:-:S00]  /*ffa0*/  BRA `(.L_x_326) ;  /* 0xfffffffc00fc7947 */ /* 0x000fc0000383ffff */
[----:B------:R-:W-:-:S00]  /*ffb0*/  NOP ;  /* 0x0000000000007918 */ /* 0x000fc00000000000 */
        /* <DEDUP_REMOVED lines=12> */
.L_x_327:


//--------------------- .nv.global.init           --------------------------
	.section	.nv.global.init,"aw",@progbits
.nv.global.init:
	.type		$str$24,@object
	.size		$str$24,($str$25 - $str$24)
$str$24:
        /*0000*/ 	.byte	0x28, 0x61, 0x64, 0x64, 0x72, 0x65, 0x73, 0x73, 0x20, 0x26, 0x20, 0x6d, 0x61, 0x73, 0x6b, 0x29
        /*0010*/ 	.byte	0x20, 0x3d, 0x3d, 0x20, 0x30, 0x00
	.type		$str$25,@object
	.size		$str$25,(__unnamed_1 - $str$25)
$str$25:
        /*0016*/ 	.byte	0x2f, 0x74, 0x6d, 0x70, 0x2f, 0x63, 0x75, 0x74, 0x6c, 0x61, 0x73, 0x73, 0x5f, 0x73, 0x77, 0x65
        /*0026*/ 	.byte	0x65, 0x70, 0x5f, 0x73, 0x72, 0x63, 0x2f, 0x69, 0x6e, 0x63, 0x6c, 0x75, 0x64, 0x65, 0x2f, 0x63
        /*0036*/ 	.byte	0x75, 0x74, 0x65, 0x2f, 0x70, 0x6f, 0x69, 0x6e, 0x74, 0x65, 0x72, 0x5f, 0x66, 0x6c, 0x61, 0x67
        /*0046*/ 	.byte	0x67, 0x65, 0x64, 0x2e, 0x68, 0x70, 0x70, 0x00
	.type		__unnamed_1,@object
	.size		__unnamed_1,(.L_0 - __unnamed_1)
__unnamed_1:
        /*004e*/ 	.byte	0x61, 0x75, 0x74, 0x6f, 0x20, 0x63, 0x75, 0x74, 0x65, 0x3a, 0x3a, 0x61, 0x73, 0x5f, 0x70, 0x6f
        /* <DEDUP_REMOVED lines=27> */
        /*020e*/ 	.byte	0x30, 0x39, 0x36, 0x3e, 0x3e, 0x3e, 0x3e, 0x3e, 0x5d, 0x00
.L_0:


//--------------------- .nv.shared._ZN7cutlass13device_kernelINS_4gemm6kernel13GemmUniversalINS1_17GroupProblemShapeIN4cute5tupleIJiiiEEEEENS1_10collective13CollectiveMmaINS1_39MainloopSm90ArrayTmaGmmaWarpSpecializedILi8ENS6_IJNS5_1CILi2EEENSC_ILi1EEESE_EEENS1_55KernelPtrArrayTmaWarpSpecializedCooperativeFP8FastAccumEEENS6_IJNSC_ILi128EEENSC_ILi256EEENSC_ILi64EEEEEENS_12float_e4m3_tEPNS6_IJlSE_NSC_ILi0EEEEEESM_SP_NS5_8TiledMMAINS5_8MMA_AtomIJNS5_4SM904GMMA31MMA_64x256x32_F32E4M3E4M3_SS_TNILNST_7ScaleInE1ELSV_1EEEEEENS5_6LayoutISF_NS6_IJSE_SN_SN_EEEEENS6_IJNS5_10UnderscoreES11_S11_EEEEENS5_13SM90_TMA_LOADENS5_14ComposedLayoutINS5_7SwizzleILi2ELi4ELi3EEENS5_18smem_ptr_flag_bitsILi8EEENSY_INS6_IJNSC_ILi8EEESK_EEENS6_IJSK_SE_EEEEEEEvNS5_8identityENS5_23SM90_TMA_LOAD_MULTICASTES1E_vS1F_EENS_8epilogue10collective18CollectiveEpilogueINS1I_30Sm90PtrArrayTmaWarpSpecializedILi4ELi2ELi16ELb1ELb0ELi2EEEJSL_NS6_IJSI_NSC_ILi32EEEEEENS_6half_tEPNS6_IJSE_lSN_EEES1P_S1R_NS1I_6fusion15FusionCallbacksIS1M_NS1S_17LinearCombinationIS1P_fS1P_fLNS_15FloatRoundStyleE2EEESL_S1O_JEEES14_NS15_INS16_ILi3ELi4ELi3EEENS18_ILi16EEENSY_INS6_IJSK_S1A_EEENS6_IJSE_SK_EEEEEEENS5_17SM75_U16x8_LDSM_TENS5_14SM90_TMA_STOREES23_NS5_17SM90_U16x8_STSM_TENS5_9Copy_AtomIJNS5_17SM90_U32x4_STSM_NES1P_EEEvEEEvvEEEEvNT_6ParamsE --------------------------
	.section	.nv.shared._ZN7cutlass13device_kernelINS_4gemm6kernel13GemmUniversalINS1_17GroupProblemShapeIN4cute5tupleIJiiiEEEEENS1_10collective13CollectiveMmaINS1_39MainloopSm90ArrayTmaGmmaWarpSpecializedILi8ENS6_IJNS5_1CILi2EEENSC_ILi1EEESE_EEENS1_55KernelPtrArrayTmaWarpSpecializedCooperativeFP8FastAccumEEENS6_IJNSC_ILi128EEENSC_ILi256EEENSC_ILi64EEEEEENS_12float_e4m3_tEPNS6_IJlSE_NSC_ILi0EEEEEESM_SP_NS5_8TiledMMAINS5_8MMA_AtomIJNS5_4SM904GMMA31MMA_64x256x32_F32E4M3E4M3_SS_TNILNST_7ScaleInE1ELSV_1EEEEEENS5_6LayoutISF_NS6_IJSE_SN_SN_EEEEENS6_IJNS5_10UnderscoreES11_S11_EEEEENS5_13SM90_TMA_LOADENS5_14ComposedLayoutINS5_7SwizzleILi2ELi4ELi3EEENS5_18smem_ptr_flag_bitsILi8EEENSY_INS6_IJNSC_ILi8EEESK_EEENS6_IJSK_SE_EEEEEEEvNS5_8identityENS5_23SM90_TMA_LOAD_MULTICASTES1E_vS1F_EENS_8epilogue10collective18CollectiveEpilogueINS1I_30Sm90PtrArrayTmaWarpSpecializedILi4ELi2ELi16ELb1ELb0ELi2EEEJSL_NS6_IJSI_NSC_ILi32EEEEEENS_6half_tEPNS6_IJSE_lSN_EEES1P_S1R_NS1I_6fusion15FusionCallbacksIS1M_NS1S_17LinearCombinationIS1P_fS1P_fLNS_15FloatRoundStyleE2EEESL_S1O_JEEES14_NS15_INS16_ILi3ELi4ELi3EEENS18_ILi16EEENSY_INS6_IJSK_S1A_EEENS6_IJSE_SK_EEEEEEENS5_17SM75_U16x8_LDSM_TENS5_14SM90_TMA_STOREES23_NS5_17SM90_U16x8_STSM_TENS5_9Copy_AtomIJNS5_17SM90_U32x4_STSM_NES1P_EEEvEEEvvEEEEvNT_6ParamsE,"aw",@nobits
	.sectionflags	@""
	.align	16
	.zero		1024


//--------------------- .nv.shared.reserved.0     --------------------------
	.section	.nv.shared.reserved.0,"aw",@nobits
	.weak		__nv_reservedSMEM_offset_0_alias
	.size		__nv_reservedSMEM_offset_0_alias, 0, 0
	.other		__nv_reservedSMEM_offset_0_alias,@"STO_CUDA_RESERVED_SHARED STV_DEFAULT"
__nv_reservedSMEM_offset_0_alias:
	.zero		0


//--------------------- .nv.global                --------------------------
	.section	.nv.global,"aw",@nobits
.nv.global:
	.type		_ZN39_INTERNAL_080ed1f2_4_k_cu_89d3339a_27964cute1_E,@object
	.size		_ZN39_INTERNAL_080ed1f2_4_k_cu_89d3339a_27964cute1_E,(_ZN39_INTERNAL_080ed1f2_4_k_cu_89d3339a_27964cuda3std3__45__cpo6cbeginE - _ZN39_INTERNAL_080ed1f2_4_k_cu_89d3339a_27964cute1_E)
_ZN39_INTERNAL_080ed1f2_4_k_cu_89d3339a_27964cute1_E:
	.zero		1
	.type		_ZN39_INTERNAL_080ed1f2_4_k_cu_89d3339a_27964cuda3std3__45__cpo6cbeginE,@object
	.size		_ZN39_INTERNAL_080ed1f2_4_k_cu_89d3339a_27964cuda3std3__45__cpo6cbeginE,(_ZN39_INTERNAL_080ed1f2_4_k_cu_89d3339a_27964cuda3std3__48in_placeE - _ZN39_INTERNAL_080ed1f2_4_k_cu_89d3339a_27964cuda3std3__45__cpo6cbeginE)
_ZN39_INTERNAL_080ed1f2_4_k_cu_89d3339a_27964cuda3std3__45__cpo6cbeginE:
	.zero		1
	.type		_ZN39_INTERNAL_080ed1f2_4_k_cu_89d3339a_27964cuda3std3__48in_placeE,@object
	.size		_ZN39_INTERNAL_080ed1f2_4_k_cu_89d3339a_27964cuda3std3__48in_placeE,(_ZN39_INTERNAL_080ed1f2_4_k_cu_89d3339a_27964cuda3std6ranges3__45__cpo9iter_moveE - _ZN39_INTERNAL_080ed1f2_4_k_cu_89d3339a_27964cuda3std3__48in_placeE)
_ZN39_INTERNAL_080ed1f2_4_k_cu_89d3339a_27964cuda3std3__48in_placeE:
	.zero		1
	.type		_ZN39_INTERNAL_080ed1f2_4_k_cu_89d3339a_27964cuda3std6ranges3__45__cpo9iter_moveE,@object
	.size		_ZN39_INTERNAL_080ed1f2_4_k_cu_89d3339a_27964cuda3std6ranges3__45__cpo9iter_moveE,(_ZN39_INTERNAL_080ed1f2_4_k_cu_89d3339a_27964cuda3std3__45__cpo5beginE - _ZN39_INTERNAL_080ed1f2_4_k_cu_89d3339a_27964cuda3std6ranges3__45__cpo9iter_moveE)
_ZN39_INTERNAL_080ed1f2_4_k_cu_89d3339a_27964cuda3std6ranges3__45__cpo9iter_moveE:
	.zero		1
	.type		_ZN39_INTERNAL_080ed1f2_4_k_cu_89d3339a_27964cuda3std3__45__cpo5beginE,@object
	.size		_ZN39_INTERNAL_080ed1f2_4_k_cu_89d3339a_27964cuda3std3__45__cpo5beginE,(_ZN39_INTERNAL_080ed1f2_4_k_cu_89d3339a_27964cuda3std3__441_GLOBAL__N__080ed1f2_4_k_cu_89d3339a_27966ignoreE - _ZN39_INTERNAL_080ed1f2_4_k_cu_89d3339a_27964cuda3std3__45__cpo5beginE)
_ZN39_INTERNAL_080ed1f2_4_k_cu_89d3339a_27964cuda3std3__45__cpo5beginE:
	.zero		1
	.type		_ZN39_INTERNAL_080ed1f2_4_k_cu_89d3339a_27964cuda3std3__441_GLOBAL__N__080ed1f2_4_k_cu_89d3339a_27966ignoreE,@object
	.size		_ZN39_INTERNAL_080ed1f2_4_k_cu_89d3339a_27964cuda3std3__441_GLOBAL__N__080ed1f2_4_k_cu_89d3339a_27966ignoreE,(_ZN39_INTERNAL_080ed1f2_4_k_cu_89d3339a_27964cute7productE - _ZN39_INTERNAL_080ed1f2_4_k_cu_89d3339a_27964cuda3std3__441_GLOBAL__N__080ed1f2_4_k_cu_89d3339a_27966ignoreE)
_ZN39_INTERNAL_080ed1f2_4_k_cu_89d3339a_27964cuda3std3__441_GLOBAL__N__080ed1f2_4_k_cu_89d3339a_27966ignoreE:
	.zero		1
	.type		_ZN39_INTERNAL_080ed1f2_4_k_cu_89d3339a_27964cute7productE,@object
	.size		_ZN39_INTERNAL_080ed1f2_4_k_cu_89d3339a_27964cute7productE,(_ZN39_INTERNAL_080ed1f2_4_k_cu_89d3339a_27964cuda3std3__45__cpo3endE - _ZN39_INTERNAL_080ed1f2_4_k_cu_89d3339a_27964cute7productE)
_ZN39_INTERNAL_080ed1f2_4_k_cu_89d3339a_27964cute7productE:
	.zero		1
	.type		_ZN39_INTERNAL_080ed1f2_4_k_cu_89d3339a_27964cuda3std3__45__cpo3endE,@object
	.size		_ZN39_INTERNAL_080ed1f2_4_k_cu_89d3339a_27964cuda3std3__45__cpo3endE,(_ZN39_INTERNAL_080ed1f2_4_k_cu_89d3339a_27964cuda3std3__419piecewise_constructE - _ZN39_INTERNAL_080ed1f2_4_k_cu_89d3339a_27964cuda3std3__45__cpo3endE)
_ZN39_INTERNAL_080ed1f2_4_k_cu_89d3339a_27964cuda3std3__45__cpo3endE:
	.zero		1
	.type		_ZN39_INTERNAL_080ed1f2_4_k_cu_89d3339a_27964cuda3std3__419piecewise_constructE,@object
	.size		_ZN39_INTERNAL_080ed1f2_4_k_cu_89d3339a_27964cuda3std3__419piecewise_constructE,(_ZN39_INTERNAL_080ed1f2_4_k_cu_89d3339a_27964cuda3std3__45__cpo4cendE - _ZN39_INTERNAL_080ed1f2_4_k_cu_89d3339a_27964cuda3std3__419piecewise_constructE)
_ZN39_INTERNAL_080ed1f2_4_k_cu_89d3339a_27964cuda3std3__419piecewise_constructE:
	.zero		1
	.type		_ZN39_INTERNAL_080ed1f2_4_k_cu_89d3339a_27964cuda3std3__45__cpo4cendE,@object
	.size		_ZN39_INTERNAL_080ed1f2_4_k_cu_89d3339a_27964cuda3std3__45__cpo4cendE,(_ZN39_INTERNAL_080ed1f2_4_k_cu_89d3339a_27964cuda3std6ranges3__45__cpo4swapE - _ZN39_INTERNAL_080ed1f2_4_k_cu_89d3339a_27964cuda3std3__45__cpo4cendE)
_ZN39_INTERNAL_080ed1f2_4_k_cu_89d3339a_27964cuda3std3__45__cpo4cendE:
	.zero		1
	.type		_ZN39_INTERNAL_080ed1f2_4_k_cu_89d3339a_27964cuda3std6ranges3__45__cpo4swapE,@object
	.size		_ZN39_INTERNAL_080ed1f2_4_k_cu_89d3339a_27964cuda3std6ranges3__45__cpo4swapE,(.L_8 - _ZN39_INTERNAL_080ed1f2_4_k_cu_89d3339a_27964cuda3std6ranges3__45__cpo4swapE)
_ZN39_INTERNAL_080ed1f2_4_k_cu_89d3339a_27964cuda3std6ranges3__45__cpo4swapE:
	.zero		1
.L_8:


//--------------------- .nv.constant0._ZN7cutlass13device_kernelINS_4gemm6kernel13GemmUniversalINS1_17GroupProblemShapeIN4cute5tupleIJiiiEEEEENS1_10collective13CollectiveMmaINS1_39MainloopSm90ArrayTmaGmmaWarpSpecializedILi8ENS6_IJNS5_1CILi2EEENSC_ILi1EEESE_EEENS1_55KernelPtrArrayTmaWarpSpecializedCooperativeFP8FastAccumEEENS6_IJNSC_ILi128EEENSC_ILi256EEENSC_ILi64EEEEEENS_12float_e4m3_tEPNS6_IJlSE_NSC_ILi0EEEEEESM_SP_NS5_8TiledMMAINS5_8MMA_AtomIJNS5_4SM904GMMA31MMA_64x256x32_F32E4M3E4M3_SS_TNILNST_7ScaleInE1ELSV_1EEEEEENS5_6LayoutISF_NS6_IJSE_SN_SN_EEEEENS6_IJNS5_10UnderscoreES11_S11_EEEEENS5_13SM90_TMA_LOADENS5_14ComposedLayoutINS5_7SwizzleILi2ELi4ELi3EEENS5_18smem_ptr_flag_bitsILi8EEENSY_INS6_IJNSC_ILi8EEESK_EEENS6_IJSK_SE_EEEEEEEvNS5_8identityENS5_23SM90_TMA_LOAD_MULTICASTES1E_vS1F_EENS_8epilogue10collective18CollectiveEpilogueINS1I_30Sm90PtrArrayTmaWarpSpecializedILi4ELi2ELi16ELb1ELb0ELi2EEEJSL_NS6_IJSI_NSC_ILi32EEEEEENS_6half_tEPNS6_IJSE_lSN_EEES1P_S1R_NS1I_6fusion15FusionCallbacksIS1M_NS1S_17LinearCombinationIS1P_fS1P_fLNS_15FloatRoundStyleE2EEESL_S1O_JEEES14_NS15_INS16_ILi3ELi4ELi3EEENS18_ILi16EEENSY_INS6_IJSK_S1A_EEENS6_IJSE_SK_EEEEEEENS5_17SM75_U16x8_LDSM_TENS5_14SM90_TMA_STOREES23_NS5_17SM90_U16x8_STSM_TENS5_9Copy_AtomIJNS5_17SM90_U32x4_STSM_NES1P_EEEvEEEvvEEEEvNT_6ParamsE --------------------------
	.section	.nv.constant0._ZN7cutlass13device_kernelINS_4gemm6kernel13GemmUniversalINS1_17GroupProblemShapeIN4cute5tupleIJiiiEEEEENS1_10collective13CollectiveMmaINS1_39MainloopSm90ArrayTmaGmmaWarpSpecializedILi8ENS6_IJNS5_1CILi2EEENSC_ILi1EEESE_EEENS1_55KernelPtrArrayTmaWarpSpecializedCooperativeFP8FastAccumEEENS6_IJNSC_ILi128EEENSC_ILi256EEENSC_ILi64EEEEEENS_12float_e4m3_tEPNS6_IJlSE_NSC_ILi0EEEEEESM_SP_NS5_8TiledMMAINS5_8MMA_AtomIJNS5_4SM904GMMA31MMA_64x256x32_F32E4M3E4M3_SS_TNILNST_7ScaleInE1ELSV_1EEEEEENS5_6LayoutISF_NS6_IJSE_SN_SN_EEEEENS6_IJNS5_10UnderscoreES11_S11_EEEEENS5_13SM90_TMA_LOADENS5_14ComposedLayoutINS5_7SwizzleILi2ELi4ELi3EEENS5_18smem_ptr_flag_bitsILi8EEENSY_INS6_IJNSC_ILi8EEESK_EEENS6_IJSK_SE_EEEEEEEvNS5_8identityENS5_23SM90_TMA_LOAD_MULTICASTES1E_vS1F_EENS_8epilogue10collective18CollectiveEpilogueINS1I_30Sm90PtrArrayTmaWarpSpecializedILi4ELi2ELi16ELb1ELb0ELi2EEEJSL_NS6_IJSI_NSC_ILi32EEEEEENS_6half_tEPNS6_IJSE_lSN_EEES1P_S1R_NS1I_6fusion15FusionCallbacksIS1M_NS1S_17LinearCombinationIS1P_fS1P_fLNS_15FloatRoundStyleE2EEESL_S1O_JEEES14_NS15_INS16_ILi3ELi4ELi3EEENS18_ILi16EEENSY_INS6_IJSK_S1A_EEENS6_IJSE_SK_EEEEEEENS5_17SM75_U16x8_LDSM_TENS5_14SM90_TMA_STOREES23_NS5_17SM90_U16x8_STSM_TENS5_9Copy_AtomIJNS5_17SM90_U32x4_STSM_NES1P_EEEvEEEvvEEEEvNT_6ParamsE,"a",@progbits
	.sectionflags	@""
	.align	4
.nv.constant0._ZN7cutlass13device_kernelINS_4gemm6kernel13GemmUniversalINS1_17GroupProblemShapeIN4cute5tupleIJiiiEEEEENS1_10collective13CollectiveMmaINS1_39MainloopSm90ArrayTmaGmmaWarpSpecializedILi8ENS6_IJNS5_1CILi2EEENSC_ILi1EEESE_EEENS1_55KernelPtrArrayTmaWarpSpecializedCooperativeFP8FastAccumEEENS6_IJNSC_ILi128EEENSC_ILi256EEENSC_ILi64EEEEEENS_12float_e4m3_tEPNS6_IJlSE_NSC_ILi0EEEEEESM_SP_NS5_8TiledMMAINS5_8MMA_AtomIJNS5_4SM904GMMA31MMA_64x256x32_F32E4M3E4M3_SS_TNILNST_7ScaleInE1ELSV_1EEEEEENS5_6LayoutISF_NS6_IJSE_SN_SN_EEEEENS6_IJNS5_10UnderscoreES11_S11_EEEEENS5_13SM90_TMA_LOADENS5_14ComposedLayoutINS5_7SwizzleILi2ELi4ELi3EEENS5_18smem_ptr_flag_bitsILi8EEENSY_INS6_IJNSC_ILi8EEESK_EEENS6_IJSK_SE_EEEEEEEvNS5_8identityENS5_23SM90_TMA_LOAD_MULTICASTES1E_vS1F_EENS_8epilogue10collective18CollectiveEpilogueINS1I_30Sm90PtrArrayTmaWarpSpecializedILi4ELi2ELi16ELb1ELb0ELi2EEEJSL_NS6_IJSI_NSC_ILi32EEEEEENS_6half_tEPNS6_IJSE_lSN_EEES1P_S1R_NS1I_6fusion15FusionCallbacksIS1M_NS1S_17LinearCombinationIS1P_fS1P_fLNS_15FloatRoundStyleE2EEESL_S1O_JEEES14_NS15_INS16_ILi3ELi4ELi3EEENS18_ILi16EEENSY_INS6_IJSK_S1A_EEENS6_IJSE_SK_EEEEEEENS5_17SM75_U16x8_LDSM_TENS5_14SM90_TMA_STOREES23_NS5_17SM90_U16x8_STSM_TENS5_9Copy_AtomIJNS5_17SM90_U32x4_STSM_NES1P_EEEvEEEvvEEEEvNT_6ParamsE:
	.zero		2432


//--------------------- SYMBOLS --------------------------

	.type		.nv.reservedSmem.offset0,@object
	.size		.nv.reservedSmem.offset0,0x4
	.type		__assertfail,@function
